//
// Generated by NVIDIA NVVM Compiler
//
// Compiler Build ID: CL-36424714
// Cuda compilation tools, release 13.0, V13.0.88
// Based on NVVM 20.0.0
//

.version 9.0
.target sm_100
.address_size 64

.func  (.param .b64 func_retval0) __internal_accurate_pow
(
	.param .b64 __internal_accurate_pow_param_0,
	.param .b64 __internal_accurate_pow_param_1
)
;
.const .align 1 .b8 d_H_const[128];
.const .align 4 .b8 d_G_const[512];
.const .align 8 .b8 d_alpha_const[800];
// _ZZ33unified_sogrand_iterations_kernelPKdPdS1_S1_PiS2_S1_iiimdiiiE15iteration_count has been demoted
// _ZZ33unified_sogrand_iterations_kernelPKdPdS1_S1_PiS2_S1_iiimdiiiE15batch_converged has been demoted
// _ZZ33unified_sogrand_iterations_kernelPKdPdS1_S1_PiS2_S1_iiimdiiiE14total_NG_count has been demoted
// _ZZ33unified_sogrand_iterations_kernelPKdPdS1_S1_PiS2_S1_iiimdiiiE11phase_count has been demoted

.func _Z16QuickSort_devicePdPmm(
	.param .b64 _Z16QuickSort_devicePdPmm_param_0,
	.param .b64 _Z16QuickSort_devicePdPmm_param_1,
	.param .b64 _Z16QuickSort_devicePdPmm_param_2
)
{
	.reg .pred 	%p<9>;
	.reg .b64 	%rd<49>;
	.reg .b64 	%fd<4>;

	ld.param.u64 	%rd41, [_Z16QuickSort_devicePdPmm_param_0];
	ld.param.u64 	%rd40, [_Z16QuickSort_devicePdPmm_param_1];
	ld.param.u64 	%rd39, [_Z16QuickSort_devicePdPmm_param_2];
	setp.lt.u64 	%p1, %rd39, 2;
	@%p1 bra 	$L__BB0_13;
$L__BB0_1:
	shl.b64 	%rd25, %rd39, 2;
	and.b64  	%rd26, %rd25, -8;
	add.s64 	%rd27, %rd41, %rd26;
	ld.f64 	%fd1, [%rd27];
	add.s64 	%rd42, %rd39, -1;
	mov.b64 	%rd43, 0;
$L__BB0_2:
	shl.b64 	%rd44, %rd43, 3;
	mov.u64 	%rd45, %rd43;
$L__BB0_3:
	mov.u64 	%rd43, %rd45;
	add.s64 	%rd28, %rd41, %rd44;
	ld.f64 	%fd2, [%rd28];
	setp.lt.f64 	%p2, %fd2, %fd1;
	add.s64 	%rd45, %rd43, 1;
	add.s64 	%rd44, %rd44, 8;
	@%p2 bra 	$L__BB0_3;
	mov.u64 	%rd46, %rd42;
$L__BB0_5:
	mov.u64 	%rd42, %rd46;
	shl.b64 	%rd29, %rd42, 3;
	add.s64 	%rd13, %rd41, %rd29;
	ld.f64 	%fd3, [%rd13];
	setp.gt.f64 	%p3, %fd3, %fd1;
	add.s64 	%rd46, %rd42, -1;
	@%p3 bra 	$L__BB0_5;
	setp.gt.u64 	%p4, %rd43, %rd42;
	@%p4 bra 	$L__BB0_8;
	add.s64 	%rd30, %rd41, %rd44;
	st.f64 	[%rd30+-8], %fd3;
	st.f64 	[%rd13], %fd2;
	add.s64 	%rd31, %rd40, %rd44;
	ld.u64 	%rd32, [%rd31+-8];
	add.s64 	%rd34, %rd40, %rd29;
	ld.u64 	%rd35, [%rd34];
	st.u64 	[%rd31+-8], %rd35;
	st.u64 	[%rd34], %rd32;
	max.u64 	%rd36, %rd42, 1;
	add.s64 	%rd42, %rd36, -1;
	mov.u64 	%rd43, %rd45;
$L__BB0_8:
	setp.le.u64 	%p5, %rd43, %rd42;
	@%p5 bra 	$L__BB0_2;
	setp.eq.s64 	%p6, %rd42, 0;
	@%p6 bra 	$L__BB0_11;
	add.s64 	%rd37, %rd42, 1;
	{ // callseq 0, 0
	.param .b64 param0;
	st.param.b64 	[param0], %rd41;
	.param .b64 param1;
	st.param.b64 	[param1], %rd40;
	.param .b64 param2;
	st.param.b64 	[param2], %rd37;
	call.uni 
	_Z16QuickSort_devicePdPmm, 
	(
	param0, 
	param1, 
	param2
	);
	} // callseq 0
$L__BB0_11:
	setp.le.u64 	%p7, %rd39, %rd43;
	@%p7 bra 	$L__BB0_13;
	shl.b64 	%rd38, %rd43, 3;
	add.s64 	%rd41, %rd41, %rd38;
	add.s64 	%rd40, %rd40, %rd38;
	sub.s64 	%rd39, %rd39, %rd43;
	setp.gt.u64 	%p8, %rd39, 1;
	@%p8 bra 	$L__BB0_1;
$L__BB0_13:
	ret;

}
	// .globl	_Z33unified_sogrand_iterations_kernelPKdPdS1_S1_PiS2_S1_iiimdiii
.visible .entry _Z33unified_sogrand_iterations_kernelPKdPdS1_S1_PiS2_S1_iiimdiii(
	.param .u64 .ptr .align 1 _Z33unified_sogrand_iterations_kernelPKdPdS1_S1_PiS2_S1_iiimdiii_param_0,
	.param .u64 .ptr .align 1 _Z33unified_sogrand_iterations_kernelPKdPdS1_S1_PiS2_S1_iiimdiii_param_1,
	.param .u64 .ptr .align 1 _Z33unified_sogrand_iterations_kernelPKdPdS1_S1_PiS2_S1_iiimdiii_param_2,
	.param .u64 .ptr .align 1 _Z33unified_sogrand_iterations_kernelPKdPdS1_S1_PiS2_S1_iiimdiii_param_3,
	.param .u64 .ptr .align 1 _Z33unified_sogrand_iterations_kernelPKdPdS1_S1_PiS2_S1_iiimdiii_param_4,
	.param .u64 .ptr .align 1 _Z33unified_sogrand_iterations_kernelPKdPdS1_S1_PiS2_S1_iiimdiii_param_5,
	.param .u64 .ptr .align 1 _Z33unified_sogrand_iterations_kernelPKdPdS1_S1_PiS2_S1_iiimdiii_param_6,
	.param .u32 _Z33unified_sogrand_iterations_kernelPKdPdS1_S1_PiS2_S1_iiimdiii_param_7,
	.param .u32 _Z33unified_sogrand_iterations_kernelPKdPdS1_S1_PiS2_S1_iiimdiii_param_8,
	.param .u32 _Z33unified_sogrand_iterations_kernelPKdPdS1_S1_PiS2_S1_iiimdiii_param_9,
	.param .u64 _Z33unified_sogrand_iterations_kernelPKdPdS1_S1_PiS2_S1_iiimdiii_param_10,
	.param .f64 _Z33unified_sogrand_iterations_kernelPKdPdS1_S1_PiS2_S1_iiimdiii_param_11,
	.param .u32 _Z33unified_sogrand_iterations_kernelPKdPdS1_S1_PiS2_S1_iiimdiii_param_12,
	.param .u32 _Z33unified_sogrand_iterations_kernelPKdPdS1_S1_PiS2_S1_iiimdiii_param_13,
	.param .u32 _Z33unified_sogrand_iterations_kernelPKdPdS1_S1_PiS2_S1_iiimdiii_param_14
)
{
	.local .align 16 .b8 	__local_depot1[10384];
	.reg .b64 	%SP;
	.reg .b64 	%SPL;
	.reg .pred 	%p<2667>;
	.reg .b16 	%rs<4144>;
	.reg .b32 	%r<7785>;
	.reg .b32 	%f<229>;
	.reg .b64 	%rd<7012>;
	.reg .b64 	%fd<8199>;
	// demoted variable
	.shared .align 4 .u32 _ZZ33unified_sogrand_iterations_kernelPKdPdS1_S1_PiS2_S1_iiimdiiiE15iteration_count;
	// demoted variable
	.shared .align 4 .u32 _ZZ33unified_sogrand_iterations_kernelPKdPdS1_S1_PiS2_S1_iiimdiiiE15batch_converged;
	// demoted variable
	.shared .align 4 .u32 _ZZ33unified_sogrand_iterations_kernelPKdPdS1_S1_PiS2_S1_iiimdiiiE14total_NG_count;
	// demoted variable
	.shared .align 8 .f64 _ZZ33unified_sogrand_iterations_kernelPKdPdS1_S1_PiS2_S1_iiimdiiiE11phase_count;
	mov.u64 	%SPL, __local_depot1;
	cvta.local.u64 	%SP, %SPL;
	ld.param.u64 	%rd1511, [_Z33unified_sogrand_iterations_kernelPKdPdS1_S1_PiS2_S1_iiimdiii_param_0];
	ld.param.u64 	%rd1516, [_Z33unified_sogrand_iterations_kernelPKdPdS1_S1_PiS2_S1_iiimdiii_param_1];
	ld.param.u64 	%rd1517, [_Z33unified_sogrand_iterations_kernelPKdPdS1_S1_PiS2_S1_iiimdiii_param_2];
	ld.param.u32 	%r1826, [_Z33unified_sogrand_iterations_kernelPKdPdS1_S1_PiS2_S1_iiimdiii_param_7];
	ld.param.u32 	%r1827, [_Z33unified_sogrand_iterations_kernelPKdPdS1_S1_PiS2_S1_iiimdiii_param_8];
	ld.param.u32 	%r1831, [_Z33unified_sogrand_iterations_kernelPKdPdS1_S1_PiS2_S1_iiimdiii_param_14];
	cvta.to.global.u64 	%rd1, %rd1511;
	cvta.to.global.u64 	%rd2, %rd1517;
	cvta.to.global.u64 	%rd3, %rd1516;
	add.u64 	%rd4, %SPL, 0;
	add.u64 	%rd5, %SPL, 4096;
	add.u64 	%rd6, %SPL, 8320;
	add.u64 	%rd7, %SPL, 8336;
	add.u64 	%rd8, %SPL, 8352;
	add.u64 	%rd9, %SPL, 8368;
	add.u64 	%rd10, %SPL, 8432;
	add.u64 	%rd11, %SPL, 8496;
	add.u64 	%rd12, %SPL, 0;
	add.u64 	%rd13, %SPL, 8560;
	add.u64 	%rd14, %SPL, 8656;
	add.u64 	%rd15, %SPL, 8688;
	add.u64 	%rd16, %SPL, 8816;
	add.u64 	%rd17, %SPL, 8944;
	add.u64 	%rd18, %SPL, 8976;
	add.u64 	%rd19, %SPL, 9104;
	add.u64 	%rd20, %SPL, 0;
	add.u64 	%rd21, %SPL, 4096;
	add.u64 	%rd22, %SPL, 8320;
	add.u64 	%rd23, %SPL, 8336;
	add.u64 	%rd24, %SPL, 8352;
	add.u64 	%rd25, %SPL, 8368;
	add.u64 	%rd26, %SPL, 8432;
	add.u64 	%rd27, %SPL, 8496;
	add.u64 	%rd28, %SPL, 0;
	add.u64 	%rd29, %SPL, 8560;
	add.u64 	%rd30, %SPL, 8656;
	add.u64 	%rd31, %SPL, 8688;
	add.u64 	%rd32, %SPL, 8816;
	add.u64 	%rd33, %SPL, 8944;
	add.u64 	%rd34, %SPL, 8976;
	add.u64 	%rd35, %SPL, 9104;
	add.u64 	%rd36, %SPL, 0;
	add.u64 	%rd37, %SPL, 4096;
	add.u64 	%rd38, %SPL, 8320;
	add.u64 	%rd39, %SPL, 8336;
	add.u64 	%rd40, %SPL, 8352;
	add.u64 	%rd41, %SPL, 8368;
	add.u64 	%rd42, %SPL, 8432;
	add.u64 	%rd43, %SPL, 8496;
	add.u64 	%rd44, %SPL, 0;
	add.u64 	%rd45, %SPL, 8560;
	add.u64 	%rd46, %SPL, 8656;
	add.u64 	%rd47, %SPL, 8688;
	add.u64 	%rd48, %SPL, 8816;
	add.u64 	%rd49, %SPL, 8944;
	add.u64 	%rd50, %SPL, 8976;
	add.u64 	%rd51, %SPL, 9104;
	add.u64 	%rd52, %SPL, 9232;
	add.u64 	%rd53, %SPL, 9360;
	add.u64 	%rd54, %SPL, 9488;
	add.u64 	%rd55, %SPL, 9616;
	add.u64 	%rd56, %SPL, 9744;
	add.u64 	%rd57, %SPL, 9872;
	add.u64 	%rd58, %SPL, 10000;
	add.u64 	%rd59, %SPL, 10128;
	add.u64 	%rd60, %SPL, 10256;
	mov.u32 	%r1, %ctaid.x;
	setp.ge.s32 	%p3, %r1, %r1831;
	@%p3 bra 	$L__BB1_2958;
	mov.u32 	%r2, %tid.x;
	mul.lo.s32 	%r3, %r1826, %r1826;
	setp.ge.u32 	%p4, %r2, %r3;
	@%p4 bra 	$L__BB1_2958;
	mul.lo.s32 	%r4, %r3, %r1826;
	cvt.u64.u32 	%rd1575, %r1;
	cvt.s64.s32 	%rd1576, %r4;
	mul.lo.s64 	%rd61, %rd1576, %rd1575;
	setp.ne.s32 	%p5, %r2, 0;
	@%p5 bra 	$L__BB1_4;
	mov.b32 	%r1832, 1;
	st.shared.u32 	[_ZZ33unified_sogrand_iterations_kernelPKdPdS1_S1_PiS2_S1_iiimdiiiE15iteration_count], %r1832;
	mov.b32 	%r1833, 0;
	st.shared.u32 	[_ZZ33unified_sogrand_iterations_kernelPKdPdS1_S1_PiS2_S1_iiimdiiiE15batch_converged], %r1833;
	st.shared.u32 	[_ZZ33unified_sogrand_iterations_kernelPKdPdS1_S1_PiS2_S1_iiimdiiiE14total_NG_count], %r1833;
	mov.b64 	%rd1577, 0;
	st.shared.u64 	[_ZZ33unified_sogrand_iterations_kernelPKdPdS1_S1_PiS2_S1_iiimdiiiE11phase_count], %rd1577;
$L__BB1_4:
	bar.sync 	0;
	setp.lt.s32 	%p6, %r1826, 1;
	@%p6 bra 	$L__BB1_16;
	add.s32 	%r1835, %r1826, -1;
	and.b32  	%r5, %r1826, 7;
	setp.lt.u32 	%p7, %r1835, 7;
	mov.b32 	%r7176, 0;
	@%p7 bra 	$L__BB1_8;
	and.b32  	%r7176, %r1826, 2147483640;
	mov.b32 	%r7174, 0;
$L__BB1_7:
	.pragma "nounroll";
	mad.lo.s32 	%r1837, %r3, %r7174, %r2;
	cvt.s64.s32 	%rd1578, %r1837;
	add.s64 	%rd1579, %rd61, %rd1578;
	shl.b64 	%rd1580, %rd1579, 3;
	add.s64 	%rd1581, %rd1, %rd1580;
	ld.global.nc.f64 	%fd1487, [%rd1581];
	add.s64 	%rd1582, %rd3, %rd1580;
	st.global.f64 	[%rd1582], %fd1487;
	add.s64 	%rd1583, %rd2, %rd1580;
	mov.b64 	%rd1584, 0;
	st.global.u64 	[%rd1583], %rd1584;
	add.s32 	%r1838, %r1837, %r3;
	cvt.s64.s32 	%rd1585, %r1838;
	add.s64 	%rd1586, %rd61, %rd1585;
	shl.b64 	%rd1587, %rd1586, 3;
	add.s64 	%rd1588, %rd1, %rd1587;
	ld.global.nc.f64 	%fd1488, [%rd1588];
	add.s64 	%rd1589, %rd3, %rd1587;
	st.global.f64 	[%rd1589], %fd1488;
	add.s64 	%rd1590, %rd2, %rd1587;
	st.global.u64 	[%rd1590], %rd1584;
	add.s32 	%r1839, %r1838, %r3;
	cvt.s64.s32 	%rd1591, %r1839;
	add.s64 	%rd1592, %rd61, %rd1591;
	shl.b64 	%rd1593, %rd1592, 3;
	add.s64 	%rd1594, %rd1, %rd1593;
	ld.global.nc.f64 	%fd1489, [%rd1594];
	add.s64 	%rd1595, %rd3, %rd1593;
	st.global.f64 	[%rd1595], %fd1489;
	add.s64 	%rd1596, %rd2, %rd1593;
	st.global.u64 	[%rd1596], %rd1584;
	add.s32 	%r1840, %r1839, %r3;
	cvt.s64.s32 	%rd1597, %r1840;
	add.s64 	%rd1598, %rd61, %rd1597;
	shl.b64 	%rd1599, %rd1598, 3;
	add.s64 	%rd1600, %rd1, %rd1599;
	ld.global.nc.f64 	%fd1490, [%rd1600];
	add.s64 	%rd1601, %rd3, %rd1599;
	st.global.f64 	[%rd1601], %fd1490;
	add.s64 	%rd1602, %rd2, %rd1599;
	st.global.u64 	[%rd1602], %rd1584;
	add.s32 	%r1841, %r1840, %r3;
	cvt.s64.s32 	%rd1603, %r1841;
	add.s64 	%rd1604, %rd61, %rd1603;
	shl.b64 	%rd1605, %rd1604, 3;
	add.s64 	%rd1606, %rd1, %rd1605;
	ld.global.nc.f64 	%fd1491, [%rd1606];
	add.s64 	%rd1607, %rd3, %rd1605;
	st.global.f64 	[%rd1607], %fd1491;
	add.s64 	%rd1608, %rd2, %rd1605;
	st.global.u64 	[%rd1608], %rd1584;
	add.s32 	%r1842, %r1841, %r3;
	cvt.s64.s32 	%rd1609, %r1842;
	add.s64 	%rd1610, %rd61, %rd1609;
	shl.b64 	%rd1611, %rd1610, 3;
	add.s64 	%rd1612, %rd1, %rd1611;
	ld.global.nc.f64 	%fd1492, [%rd1612];
	add.s64 	%rd1613, %rd3, %rd1611;
	st.global.f64 	[%rd1613], %fd1492;
	add.s64 	%rd1614, %rd2, %rd1611;
	st.global.u64 	[%rd1614], %rd1584;
	add.s32 	%r1843, %r1842, %r3;
	cvt.s64.s32 	%rd1615, %r1843;
	add.s64 	%rd1616, %rd61, %rd1615;
	shl.b64 	%rd1617, %rd1616, 3;
	add.s64 	%rd1618, %rd1, %rd1617;
	ld.global.nc.f64 	%fd1493, [%rd1618];
	add.s64 	%rd1619, %rd3, %rd1617;
	st.global.f64 	[%rd1619], %fd1493;
	add.s64 	%rd1620, %rd2, %rd1617;
	st.global.u64 	[%rd1620], %rd1584;
	add.s32 	%r1844, %r1843, %r3;
	cvt.s64.s32 	%rd1621, %r1844;
	add.s64 	%rd1622, %rd61, %rd1621;
	shl.b64 	%rd1623, %rd1622, 3;
	add.s64 	%rd1624, %rd1, %rd1623;
	ld.global.nc.f64 	%fd1494, [%rd1624];
	add.s64 	%rd1625, %rd3, %rd1623;
	st.global.f64 	[%rd1625], %fd1494;
	add.s64 	%rd1626, %rd2, %rd1623;
	st.global.u64 	[%rd1626], %rd1584;
	add.s32 	%r7174, %r7174, 8;
	setp.ne.s32 	%p8, %r7174, %r7176;
	@%p8 bra 	$L__BB1_7;
$L__BB1_8:
	setp.eq.s32 	%p9, %r5, 0;
	@%p9 bra 	$L__BB1_16;
	and.b32  	%r10, %r1826, 3;
	setp.lt.u32 	%p10, %r5, 4;
	@%p10 bra 	$L__BB1_11;
	mad.lo.s32 	%r1845, %r3, %r7176, %r2;
	cvt.s64.s32 	%rd1627, %r1845;
	add.s64 	%rd1628, %rd61, %rd1627;
	shl.b64 	%rd1629, %rd1628, 3;
	add.s64 	%rd1630, %rd1, %rd1629;
	ld.global.nc.f64 	%fd1495, [%rd1630];
	add.s64 	%rd1631, %rd3, %rd1629;
	st.global.f64 	[%rd1631], %fd1495;
	add.s64 	%rd1632, %rd2, %rd1629;
	mov.b64 	%rd1633, 0;
	st.global.u64 	[%rd1632], %rd1633;
	add.s32 	%r1846, %r1845, %r3;
	cvt.s64.s32 	%rd1634, %r1846;
	add.s64 	%rd1635, %rd61, %rd1634;
	shl.b64 	%rd1636, %rd1635, 3;
	add.s64 	%rd1637, %rd1, %rd1636;
	ld.global.nc.f64 	%fd1496, [%rd1637];
	add.s64 	%rd1638, %rd3, %rd1636;
	st.global.f64 	[%rd1638], %fd1496;
	add.s64 	%rd1639, %rd2, %rd1636;
	st.global.u64 	[%rd1639], %rd1633;
	add.s32 	%r1847, %r1846, %r3;
	cvt.s64.s32 	%rd1640, %r1847;
	add.s64 	%rd1641, %rd61, %rd1640;
	shl.b64 	%rd1642, %rd1641, 3;
	add.s64 	%rd1643, %rd1, %rd1642;
	ld.global.nc.f64 	%fd1497, [%rd1643];
	add.s64 	%rd1644, %rd3, %rd1642;
	st.global.f64 	[%rd1644], %fd1497;
	add.s64 	%rd1645, %rd2, %rd1642;
	st.global.u64 	[%rd1645], %rd1633;
	add.s32 	%r1848, %r1847, %r3;
	cvt.s64.s32 	%rd1646, %r1848;
	add.s64 	%rd1647, %rd61, %rd1646;
	shl.b64 	%rd1648, %rd1647, 3;
	add.s64 	%rd1649, %rd1, %rd1648;
	ld.global.nc.f64 	%fd1498, [%rd1649];
	add.s64 	%rd1650, %rd3, %rd1648;
	st.global.f64 	[%rd1650], %fd1498;
	add.s64 	%rd1651, %rd2, %rd1648;
	st.global.u64 	[%rd1651], %rd1633;
	add.s32 	%r7176, %r7176, 4;
$L__BB1_11:
	setp.eq.s32 	%p11, %r10, 0;
	@%p11 bra 	$L__BB1_16;
	setp.eq.s32 	%p12, %r10, 1;
	@%p12 bra 	$L__BB1_14;
	mad.lo.s32 	%r1849, %r3, %r7176, %r2;
	cvt.s64.s32 	%rd1652, %r1849;
	add.s64 	%rd1653, %rd61, %rd1652;
	shl.b64 	%rd1654, %rd1653, 3;
	add.s64 	%rd1655, %rd1, %rd1654;
	ld.global.nc.f64 	%fd1499, [%rd1655];
	add.s64 	%rd1656, %rd3, %rd1654;
	st.global.f64 	[%rd1656], %fd1499;
	add.s64 	%rd1657, %rd2, %rd1654;
	mov.b64 	%rd1658, 0;
	st.global.u64 	[%rd1657], %rd1658;
	add.s32 	%r1850, %r1849, %r3;
	cvt.s64.s32 	%rd1659, %r1850;
	add.s64 	%rd1660, %rd61, %rd1659;
	shl.b64 	%rd1661, %rd1660, 3;
	add.s64 	%rd1662, %rd1, %rd1661;
	ld.global.nc.f64 	%fd1500, [%rd1662];
	add.s64 	%rd1663, %rd3, %rd1661;
	st.global.f64 	[%rd1663], %fd1500;
	add.s64 	%rd1664, %rd2, %rd1661;
	st.global.u64 	[%rd1664], %rd1658;
	add.s32 	%r7176, %r7176, 2;
$L__BB1_14:
	and.b32  	%r1851, %r1826, 1;
	setp.eq.b32 	%p13, %r1851, 1;
	not.pred 	%p14, %p13;
	@%p14 bra 	$L__BB1_16;
	mad.lo.s32 	%r1852, %r3, %r7176, %r2;
	cvt.s64.s32 	%rd1665, %r1852;
	add.s64 	%rd1666, %rd61, %rd1665;
	shl.b64 	%rd1667, %rd1666, 3;
	add.s64 	%rd1668, %rd1, %rd1667;
	ld.global.nc.f64 	%fd1501, [%rd1668];
	add.s64 	%rd1669, %rd3, %rd1667;
	st.global.f64 	[%rd1669], %fd1501;
	add.s64 	%rd1670, %rd2, %rd1667;
	mov.b64 	%rd1671, 0;
	st.global.u64 	[%rd1670], %rd1671;
$L__BB1_16:
	ld.param.u32 	%r7151, [_Z33unified_sogrand_iterations_kernelPKdPdS1_S1_PiS2_S1_iiimdiii_param_12];
	ld.param.u32 	%r7129, [_Z33unified_sogrand_iterations_kernelPKdPdS1_S1_PiS2_S1_iiimdiii_param_9];
	bar.sync 	0;
	sub.s32 	%r1853, %r1826, %r1827;
	cvt.s64.s32 	%rd62, %r1826;
	mul.wide.s32 	%rd1672, %r7129, 4;
	mov.b32 	%r1854, 1127219200;
	mov.b32 	%r1855, -2147483648;
	mov.b64 	%fd1, {%r1855, %r1854};
	cvt.rn.f64.s32 	%fd1503, %r1826;
	mul.f64 	%fd1504, %fd1503, 0d3FE0000000000000;
	mov.f64 	%fd1505, 0d3FE0000000000000;
	copysign.f64 	%fd1506, %fd1504, %fd1505;
	add.rz.f64 	%fd1507, %fd1504, %fd1506;
	cvt.rzi.f64.f64 	%fd1508, %fd1507;
	cvt.rzi.u64.f64 	%rd1673, %fd1508;
	add.u64 	%rd1675, %SPL, 4096;
	shl.b64 	%rd1676, %rd1673, 3;
	add.s64 	%rd63, %rd1675, %rd1676;
	add.f64 	%fd2, %fd1508, 0dBFF0000000000000;
	cvt.s64.s32 	%rd1677, %r1853;
	and.b32  	%r1856, %r7151, 255;
	setp.eq.s32 	%p15, %r1856, 1;
	selp.s64 	%rd1678, -1, 0, %p15;
	add.s64 	%rd1679, %rd1678, %rd1677;
	cvt.rn.f64.u64 	%fd1509, %rd1679;
	neg.f64 	%fd1510, %fd1509;
	mov.f64 	%fd1511, 0d4000000000000000;
	{
	.reg .b32 %temp; 
	mov.b64 	{%temp, %r15}, %fd1511;
	}
	{
	.reg .b32 %temp; 
	mov.b64 	{%temp, %r1857}, %fd1510;
	}
	shr.u32 	%r1858, %r1857, 20;
	and.b32  	%r1859, %r1858, 2047;
	add.s32 	%r1860, %r1859, -1012;
	mov.b64 	%rd1680, %fd1510;
	shl.b64 	%rd1681, %rd1680, %r1860;
	setp.eq.s64 	%p16, %rd1681, -9223372036854775808;
	setp.lt.s32 	%p17, %r15, 0;
	and.pred  	%p1, %p17, %p16;
	cvt.rzi.f64.f64 	%fd1512, %fd1510;
	setp.neu.f64 	%p18, %fd1512, %fd1510;
	and.pred  	%p2, %p17, %p18;
	add.s32 	%r1861, %r3, %r1826;
	shr.u32 	%r1862, %r1861, 31;
	add.s32 	%r1863, %r1861, %r1862;
	shr.s32 	%r16, %r1863, 1;
	cvt.s64.s32 	%rd1683, %r4;
	mov.u32 	%r1864, %ctaid.x;
	cvt.u64.u32 	%rd1684, %r1864;
	mul.lo.s64 	%rd1685, %rd1683, %rd1684;
	shl.b64 	%rd1686, %rd1685, 3;
	add.s64 	%rd64, %rd3, %rd1686;
	add.u64 	%rd1688, %SPL, 4096;
	add.s64 	%rd65, %rd1688, %rd1676;
	add.u64 	%rd1690, %SPL, 4096;
	add.s64 	%rd66, %rd1690, %rd1676;
	max.u64 	%rd1691, %rd1672, 1;
	max.u64 	%rd67, %rd1677, 1;
	and.b32  	%r17, %r1826, 15;
	cvt.u64.u32 	%rd1692, %r17;
	add.s64 	%rd68, %rd1692, -1;
	and.b64  	%rd69, %rd1691, 13;
	and.b64  	%rd70, %rd1691, 5;
	add.s64 	%rd1693, %rd62, -4;
	shr.u64 	%rd1694, %rd1693, 2;
	add.s64 	%rd1695, %rd1694, 1;
	add.s32 	%r18, %r1827, -1;
	and.b32  	%r19, %r1827, 15;
	add.s32 	%r20, %r19, -1;
	and.b32  	%r21, %r1827, 7;
	add.s32 	%r22, %r21, -1;
	and.b32  	%r23, %r1827, 3;
	ld.shared.u32 	%r7178, [_ZZ33unified_sogrand_iterations_kernelPKdPdS1_S1_PiS2_S1_iiimdiiiE15batch_converged];
	and.b64  	%rd71, %rd62, -16;
	cvt.u64.u32 	%rd1696, %r1826;
	and.b64  	%rd72, %rd1696, 3;
	and.b64  	%rd73, %rd1691, -16;
	and.b64  	%rd74, %rd1691, 1;
	and.b64  	%rd75, %rd1695, 3;
	and.b64  	%rd76, %rd1695, 9223372036854775804;
	and.b32  	%r25, %r1827, 2147483632;
	and.b32  	%r26, %r1827, 2147483640;
	and.b32  	%r27, %r1827, 1;
$L__BB1_17:
	ld.param.u32 	%r7173, [_Z33unified_sogrand_iterations_kernelPKdPdS1_S1_PiS2_S1_iiimdiii_param_13];
	ld.shared.u32 	%r1865, [_ZZ33unified_sogrand_iterations_kernelPKdPdS1_S1_PiS2_S1_iiimdiiiE15iteration_count];
	setp.gt.s32 	%p19, %r1865, %r7173;
	setp.ne.s32 	%p20, %r7178, 0;
	or.pred  	%p21, %p19, %p20;
	mov.u32 	%r7784, %r7178;
	@%p21 bra 	$L__BB1_2956;
	mov.u32 	%r29, %tid.x;
	setp.ne.s32 	%p22, %r29, 0;
	@%p22 bra 	$L__BB1_20;
	ld.shared.f64 	%fd1514, [_ZZ33unified_sogrand_iterations_kernelPKdPdS1_S1_PiS2_S1_iiimdiiiE11phase_count];
	add.f64 	%fd1515, %fd1514, 0d3FE0000000000000;
	st.shared.f64 	[_ZZ33unified_sogrand_iterations_kernelPKdPdS1_S1_PiS2_S1_iiimdiiiE11phase_count], %fd1515;
$L__BB1_20:
	setp.lt.s32 	%p23, %r1826, 1;
	bar.sync 	0;
	div.s32 	%r30, %r29, %r1826;
	mul.lo.s32 	%r1866, %r30, %r1826;
	sub.s32 	%r31, %r29, %r1866;
	@%p23 bra 	$L__BB1_32;
	ld.param.u64 	%rd6480, [_Z33unified_sogrand_iterations_kernelPKdPdS1_S1_PiS2_S1_iiimdiii_param_0];
	cvta.to.global.u64 	%rd77, %rd6480;
	cvt.s64.s32 	%rd1697, %r4;
	mov.u32 	%r1868, %ctaid.x;
	cvt.u64.u32 	%rd1698, %r1868;
	mul.lo.s64 	%rd78, %rd1697, %rd1698;
	add.s32 	%r1869, %r1826, -1;
	setp.lt.u32 	%p24, %r1869, 7;
	mul.lo.s32 	%r32, %r30, %r1826;
	ld.shared.u32 	%r1870, [_ZZ33unified_sogrand_iterations_kernelPKdPdS1_S1_PiS2_S1_iiimdiiiE15iteration_count];
	shl.b32 	%r1871, %r1870, 1;
	mul.wide.s32 	%rd1699, %r1871, 8;
	mov.u64 	%rd1700, d_alpha_const;
	add.s64 	%rd1701, %rd1700, %rd1699;
	ld.const.f64 	%fd7, [%rd1701+-16];
	mov.b32 	%r7189, 0;
	@%p24 bra 	$L__BB1_24;
	and.b32  	%r1872, %r1826, 2147483640;
	neg.s32 	%r7187, %r1872;
	add.s64 	%rd6492, %rd52, 32;
	mad.lo.s32 	%r1873, %r1826, %r32, %r1826;
	add.s32 	%r7186, %r31, %r1873;
	add.s32 	%r1874, %r32, 2;
	mad.lo.s32 	%r7185, %r1826, %r1874, %r31;
	add.s32 	%r1875, %r32, 3;
	mad.lo.s32 	%r7184, %r1826, %r1875, %r31;
	add.s32 	%r1876, %r32, 4;
	mad.lo.s32 	%r7183, %r1826, %r1876, %r31;
	add.s32 	%r1877, %r32, 5;
	mad.lo.s32 	%r7182, %r1826, %r1877, %r31;
	add.s32 	%r1878, %r32, 6;
	mad.lo.s32 	%r7181, %r1826, %r1878, %r31;
	add.s32 	%r1879, %r32, 7;
	mad.lo.s32 	%r7180, %r1826, %r1879, %r31;
	mad.lo.s32 	%r7179, %r3, %r30, %r31;
$L__BB1_23:
	.pragma "nounroll";
	and.b32  	%r7189, %r1826, 2147483640;
	cvt.s64.s32 	%rd1702, %r7179;
	add.s64 	%rd1703, %rd78, %rd1702;
	shl.b64 	%rd1704, %rd1703, 3;
	add.s64 	%rd1705, %rd77, %rd1704;
	ld.global.nc.f64 	%fd1516, [%rd1705];
	add.s64 	%rd1706, %rd2, %rd1704;
	ld.global.f64 	%fd1517, [%rd1706];
	fma.rn.f64 	%fd1518, %fd7, %fd1517, %fd1516;
	cvt.s64.s32 	%rd1707, %r7186;
	add.s64 	%rd1708, %rd78, %rd1707;
	shl.b64 	%rd1709, %rd1708, 3;
	add.s64 	%rd1710, %rd77, %rd1709;
	ld.global.nc.f64 	%fd1519, [%rd1710];
	add.s64 	%rd1711, %rd2, %rd1709;
	ld.global.f64 	%fd1520, [%rd1711];
	fma.rn.f64 	%fd1521, %fd7, %fd1520, %fd1519;
	st.local.v2.f64 	[%rd6492+-32], {%fd1518, %fd1521};
	cvt.s64.s32 	%rd1712, %r7185;
	add.s64 	%rd1713, %rd78, %rd1712;
	shl.b64 	%rd1714, %rd1713, 3;
	add.s64 	%rd1715, %rd77, %rd1714;
	ld.global.nc.f64 	%fd1522, [%rd1715];
	add.s64 	%rd1716, %rd2, %rd1714;
	ld.global.f64 	%fd1523, [%rd1716];
	fma.rn.f64 	%fd1524, %fd7, %fd1523, %fd1522;
	cvt.s64.s32 	%rd1717, %r7184;
	add.s64 	%rd1718, %rd78, %rd1717;
	shl.b64 	%rd1719, %rd1718, 3;
	add.s64 	%rd1720, %rd77, %rd1719;
	ld.global.nc.f64 	%fd1525, [%rd1720];
	add.s64 	%rd1721, %rd2, %rd1719;
	ld.global.f64 	%fd1526, [%rd1721];
	fma.rn.f64 	%fd1527, %fd7, %fd1526, %fd1525;
	st.local.v2.f64 	[%rd6492+-16], {%fd1524, %fd1527};
	cvt.s64.s32 	%rd1722, %r7183;
	add.s64 	%rd1723, %rd78, %rd1722;
	shl.b64 	%rd1724, %rd1723, 3;
	add.s64 	%rd1725, %rd77, %rd1724;
	ld.global.nc.f64 	%fd1528, [%rd1725];
	add.s64 	%rd1726, %rd2, %rd1724;
	ld.global.f64 	%fd1529, [%rd1726];
	fma.rn.f64 	%fd1530, %fd7, %fd1529, %fd1528;
	cvt.s64.s32 	%rd1727, %r7182;
	add.s64 	%rd1728, %rd78, %rd1727;
	shl.b64 	%rd1729, %rd1728, 3;
	add.s64 	%rd1730, %rd77, %rd1729;
	ld.global.nc.f64 	%fd1531, [%rd1730];
	add.s64 	%rd1731, %rd2, %rd1729;
	ld.global.f64 	%fd1532, [%rd1731];
	fma.rn.f64 	%fd1533, %fd7, %fd1532, %fd1531;
	st.local.v2.f64 	[%rd6492], {%fd1530, %fd1533};
	cvt.s64.s32 	%rd1732, %r7181;
	add.s64 	%rd1733, %rd78, %rd1732;
	shl.b64 	%rd1734, %rd1733, 3;
	add.s64 	%rd1735, %rd77, %rd1734;
	ld.global.nc.f64 	%fd1534, [%rd1735];
	add.s64 	%rd1736, %rd2, %rd1734;
	ld.global.f64 	%fd1535, [%rd1736];
	fma.rn.f64 	%fd1536, %fd7, %fd1535, %fd1534;
	cvt.s64.s32 	%rd1737, %r7180;
	add.s64 	%rd1738, %rd78, %rd1737;
	shl.b64 	%rd1739, %rd1738, 3;
	add.s64 	%rd1740, %rd77, %rd1739;
	ld.global.nc.f64 	%fd1537, [%rd1740];
	add.s64 	%rd1741, %rd2, %rd1739;
	ld.global.f64 	%fd1538, [%rd1741];
	fma.rn.f64 	%fd1539, %fd7, %fd1538, %fd1537;
	st.local.v2.f64 	[%rd6492+16], {%fd1536, %fd1539};
	add.s32 	%r7187, %r7187, 8;
	add.s64 	%rd6492, %rd6492, 64;
	shl.b32 	%r1880, %r1826, 3;
	add.s32 	%r7186, %r7186, %r1880;
	add.s32 	%r7185, %r7185, %r1880;
	add.s32 	%r7184, %r7184, %r1880;
	add.s32 	%r7183, %r7183, %r1880;
	add.s32 	%r7182, %r7182, %r1880;
	add.s32 	%r7181, %r7181, %r1880;
	add.s32 	%r7180, %r7180, %r1880;
	add.s32 	%r7179, %r7179, %r1880;
	setp.ne.s32 	%p25, %r7187, 0;
	@%p25 bra 	$L__BB1_23;
$L__BB1_24:
	and.b32  	%r62, %r1826, 7;
	setp.eq.s32 	%p26, %r62, 0;
	@%p26 bra 	$L__BB1_32;
	add.s32 	%r1881, %r62, -1;
	setp.lt.u32 	%p27, %r1881, 3;
	@%p27 bra 	$L__BB1_27;
	add.s32 	%r1882, %r7189, %r32;
	mad.lo.s32 	%r1883, %r1882, %r1826, %r31;
	cvt.s64.s32 	%rd1742, %r1883;
	add.s64 	%rd1743, %rd78, %rd1742;
	shl.b64 	%rd1744, %rd1743, 3;
	add.s64 	%rd1745, %rd77, %rd1744;
	ld.global.nc.f64 	%fd1540, [%rd1745];
	add.s64 	%rd1746, %rd2, %rd1744;
	ld.global.f64 	%fd1541, [%rd1746];
	fma.rn.f64 	%fd1542, %fd7, %fd1541, %fd1540;
	mul.wide.u32 	%rd1747, %r7189, 8;
	add.s64 	%rd1748, %rd52, %rd1747;
	st.local.f64 	[%rd1748], %fd1542;
	add.s32 	%r1884, %r1883, %r1826;
	cvt.s64.s32 	%rd1749, %r1884;
	add.s64 	%rd1750, %rd78, %rd1749;
	shl.b64 	%rd1751, %rd1750, 3;
	add.s64 	%rd1752, %rd77, %rd1751;
	ld.global.nc.f64 	%fd1543, [%rd1752];
	add.s64 	%rd1753, %rd2, %rd1751;
	ld.global.f64 	%fd1544, [%rd1753];
	fma.rn.f64 	%fd1545, %fd7, %fd1544, %fd1543;
	st.local.f64 	[%rd1748+8], %fd1545;
	add.s32 	%r1885, %r1884, %r1826;
	cvt.s64.s32 	%rd1754, %r1885;
	add.s64 	%rd1755, %rd78, %rd1754;
	shl.b64 	%rd1756, %rd1755, 3;
	add.s64 	%rd1757, %rd77, %rd1756;
	ld.global.nc.f64 	%fd1546, [%rd1757];
	add.s64 	%rd1758, %rd2, %rd1756;
	ld.global.f64 	%fd1547, [%rd1758];
	fma.rn.f64 	%fd1548, %fd7, %fd1547, %fd1546;
	st.local.f64 	[%rd1748+16], %fd1548;
	add.s32 	%r1886, %r1885, %r1826;
	cvt.s64.s32 	%rd1759, %r1886;
	add.s64 	%rd1760, %rd78, %rd1759;
	shl.b64 	%rd1761, %rd1760, 3;
	add.s64 	%rd1762, %rd77, %rd1761;
	ld.global.nc.f64 	%fd1549, [%rd1762];
	add.s64 	%rd1763, %rd2, %rd1761;
	ld.global.f64 	%fd1550, [%rd1763];
	fma.rn.f64 	%fd1551, %fd7, %fd1550, %fd1549;
	st.local.f64 	[%rd1748+24], %fd1551;
	add.s32 	%r7189, %r7189, 4;
$L__BB1_27:
	and.b32  	%r65, %r1826, 3;
	setp.eq.s32 	%p28, %r65, 0;
	@%p28 bra 	$L__BB1_32;
	setp.eq.s32 	%p29, %r65, 1;
	@%p29 bra 	$L__BB1_30;
	add.s32 	%r1887, %r7189, %r32;
	mad.lo.s32 	%r1888, %r1887, %r1826, %r31;
	cvt.s64.s32 	%rd1764, %r1888;
	add.s64 	%rd1765, %rd78, %rd1764;
	shl.b64 	%rd1766, %rd1765, 3;
	add.s64 	%rd1767, %rd77, %rd1766;
	ld.global.nc.f64 	%fd1552, [%rd1767];
	add.s64 	%rd1768, %rd2, %rd1766;
	ld.global.f64 	%fd1553, [%rd1768];
	fma.rn.f64 	%fd1554, %fd7, %fd1553, %fd1552;
	mul.wide.u32 	%rd1769, %r7189, 8;
	add.s64 	%rd1770, %rd52, %rd1769;
	st.local.f64 	[%rd1770], %fd1554;
	add.s32 	%r1889, %r1888, %r1826;
	cvt.s64.s32 	%rd1771, %r1889;
	add.s64 	%rd1772, %rd78, %rd1771;
	shl.b64 	%rd1773, %rd1772, 3;
	add.s64 	%rd1774, %rd77, %rd1773;
	ld.global.nc.f64 	%fd1555, [%rd1774];
	add.s64 	%rd1775, %rd2, %rd1773;
	ld.global.f64 	%fd1556, [%rd1775];
	fma.rn.f64 	%fd1557, %fd7, %fd1556, %fd1555;
	st.local.f64 	[%rd1770+8], %fd1557;
	add.s32 	%r7189, %r7189, 2;
$L__BB1_30:
	and.b32  	%r1890, %r1826, 1;
	setp.eq.b32 	%p30, %r1890, 1;
	not.pred 	%p31, %p30;
	@%p31 bra 	$L__BB1_32;
	add.s32 	%r1891, %r7189, %r32;
	mad.lo.s32 	%r1892, %r1891, %r1826, %r31;
	cvt.s64.s32 	%rd1776, %r1892;
	add.s64 	%rd1777, %rd78, %rd1776;
	shl.b64 	%rd1778, %rd1777, 3;
	add.s64 	%rd1779, %rd77, %rd1778;
	ld.global.nc.f64 	%fd1558, [%rd1779];
	add.s64 	%rd1780, %rd2, %rd1778;
	ld.global.f64 	%fd1559, [%rd1780];
	fma.rn.f64 	%fd1560, %fd7, %fd1559, %fd1558;
	mul.wide.u32 	%rd1781, %r7189, 8;
	add.s64 	%rd1782, %rd52, %rd1781;
	st.local.f64 	[%rd1782], %fd1560;
$L__BB1_32:
	cvt.u64.u32 	%rd1783, %r17;
	and.b64  	%rd82, %rd1783, 7;
	and.b32  	%r1893, %r1826, 7;
	cvt.u64.u32 	%rd1784, %r1893;
	add.s64 	%rd83, %rd1784, -1;
	add.s64 	%rd84, %rd62, -1;
	setp.eq.s32 	%p32, %r1826, 0;
	@%p32 bra 	$L__BB1_46;
	add.u64 	%rd85, %SPL, 8192;
	setp.lt.u64 	%p33, %rd84, 15;
	mov.b64 	%rd6494, 0;
	@%p33 bra 	$L__BB1_36;
	mov.b64 	%rd6496, 0;
$L__BB1_35:
	.pragma "nounroll";
	shl.b64 	%rd1788, %rd6496, 3;
	add.s64 	%rd1789, %rd85, %rd1788;
	add.s64 	%rd1790, %rd6496, 1;
	st.local.v2.u64 	[%rd1789], {%rd6496, %rd1790};
	add.s64 	%rd1791, %rd6496, 2;
	add.s64 	%rd1792, %rd6496, 3;
	st.local.v2.u64 	[%rd1789+16], {%rd1791, %rd1792};
	add.s64 	%rd1793, %rd6496, 4;
	add.s64 	%rd1794, %rd6496, 5;
	st.local.v2.u64 	[%rd1789+32], {%rd1793, %rd1794};
	add.s64 	%rd1795, %rd6496, 6;
	add.s64 	%rd1796, %rd6496, 7;
	st.local.v2.u64 	[%rd1789+48], {%rd1795, %rd1796};
	add.s64 	%rd1797, %rd6496, 8;
	add.s64 	%rd1798, %rd6496, 9;
	st.local.v2.u64 	[%rd1789+64], {%rd1797, %rd1798};
	add.s64 	%rd1799, %rd6496, 10;
	add.s64 	%rd1800, %rd6496, 11;
	st.local.v2.u64 	[%rd1789+80], {%rd1799, %rd1800};
	add.s64 	%rd1801, %rd6496, 12;
	add.s64 	%rd1802, %rd6496, 13;
	st.local.v2.u64 	[%rd1789+96], {%rd1801, %rd1802};
	add.s64 	%rd1803, %rd6496, 14;
	add.s64 	%rd1804, %rd6496, 15;
	st.local.v2.u64 	[%rd1789+112], {%rd1803, %rd1804};
	add.s64 	%rd6496, %rd6496, 16;
	setp.eq.s64 	%p34, %rd6496, %rd71;
	mov.u64 	%rd6494, %rd71;
	@%p34 bra 	$L__BB1_36;
	bra.uni 	$L__BB1_35;
$L__BB1_36:
	setp.eq.s32 	%p35, %r17, 0;
	@%p35 bra 	$L__BB1_46;
	setp.lt.u64 	%p36, %rd68, 7;
	@%p36 bra 	$L__BB1_39;
	shl.b64 	%rd1805, %rd6494, 3;
	add.s64 	%rd1806, %rd85, %rd1805;
	st.local.u64 	[%rd1806], %rd6494;
	add.s64 	%rd1807, %rd6494, 1;
	st.local.u64 	[%rd1806+8], %rd1807;
	add.s64 	%rd1808, %rd6494, 2;
	st.local.u64 	[%rd1806+16], %rd1808;
	add.s64 	%rd1809, %rd6494, 3;
	st.local.u64 	[%rd1806+24], %rd1809;
	add.s64 	%rd1810, %rd6494, 4;
	st.local.u64 	[%rd1806+32], %rd1810;
	add.s64 	%rd1811, %rd6494, 5;
	st.local.u64 	[%rd1806+40], %rd1811;
	add.s64 	%rd1812, %rd6494, 6;
	st.local.u64 	[%rd1806+48], %rd1812;
	add.s64 	%rd1813, %rd6494, 7;
	st.local.u64 	[%rd1806+56], %rd1813;
	add.s64 	%rd6494, %rd6494, 8;
$L__BB1_39:
	setp.eq.s64 	%p37, %rd82, 0;
	@%p37 bra 	$L__BB1_46;
	setp.lt.u64 	%p38, %rd83, 3;
	@%p38 bra 	$L__BB1_42;
	shl.b64 	%rd1814, %rd6494, 3;
	add.s64 	%rd1815, %rd85, %rd1814;
	st.local.u64 	[%rd1815], %rd6494;
	add.s64 	%rd1816, %rd6494, 1;
	st.local.u64 	[%rd1815+8], %rd1816;
	add.s64 	%rd1817, %rd6494, 2;
	st.local.u64 	[%rd1815+16], %rd1817;
	add.s64 	%rd1818, %rd6494, 3;
	st.local.u64 	[%rd1815+24], %rd1818;
	add.s64 	%rd6494, %rd6494, 4;
$L__BB1_42:
	setp.eq.s64 	%p39, %rd72, 0;
	@%p39 bra 	$L__BB1_46;
	setp.eq.s64 	%p40, %rd72, 1;
	shl.b64 	%rd1819, %rd6494, 3;
	add.s64 	%rd91, %rd85, %rd1819;
	st.local.u64 	[%rd91], %rd6494;
	@%p40 bra 	$L__BB1_46;
	setp.eq.s64 	%p41, %rd72, 2;
	add.s64 	%rd1820, %rd6494, 1;
	st.local.u64 	[%rd91+8], %rd1820;
	@%p41 bra 	$L__BB1_46;
	add.s64 	%rd1821, %rd6494, 2;
	st.local.u64 	[%rd91+16], %rd1821;
$L__BB1_46:
	ld.param.u32 	%r7130, [_Z33unified_sogrand_iterations_kernelPKdPdS1_S1_PiS2_S1_iiimdiii_param_9];
	setp.eq.s32 	%p42, %r7130, 0;
	@%p42 bra 	$L__BB1_58;
	ld.param.u32 	%r7131, [_Z33unified_sogrand_iterations_kernelPKdPdS1_S1_PiS2_S1_iiimdiii_param_9];
	mul.wide.s32 	%rd1823, %r7131, 4;
	setp.lt.u64 	%p43, %rd1823, 16;
	mov.b64 	%rd6498, 0;
	@%p43 bra 	$L__BB1_50;
	mov.b64 	%rd6500, 0;
$L__BB1_49:
	.pragma "nounroll";
	shl.b64 	%rd1825, %rd6500, 3;
	add.s64 	%rd1826, %rd45, %rd1825;
	mov.f64 	%fd1561, 0d0000000000000000;
	st.local.v2.f64 	[%rd1826], {%fd1561, %fd1561};
	st.local.v2.f64 	[%rd1826+16], {%fd1561, %fd1561};
	st.local.v2.f64 	[%rd1826+32], {%fd1561, %fd1561};
	st.local.v2.f64 	[%rd1826+48], {%fd1561, %fd1561};
	st.local.v2.f64 	[%rd1826+64], {%fd1561, %fd1561};
	st.local.v2.f64 	[%rd1826+80], {%fd1561, %fd1561};
	st.local.v2.f64 	[%rd1826+96], {%fd1561, %fd1561};
	st.local.v2.f64 	[%rd1826+112], {%fd1561, %fd1561};
	add.s64 	%rd6500, %rd6500, 16;
	setp.eq.s64 	%p44, %rd6500, %rd73;
	mov.u64 	%rd6498, %rd73;
	@%p44 bra 	$L__BB1_50;
	bra.uni 	$L__BB1_49;
$L__BB1_50:
	setp.eq.s64 	%p45, %rd69, 0;
	@%p45 bra 	$L__BB1_58;
	add.s64 	%rd1827, %rd69, -1;
	setp.lt.u64 	%p46, %rd1827, 7;
	@%p46 bra 	$L__BB1_53;
	shl.b64 	%rd1828, %rd6498, 3;
	add.s64 	%rd1829, %rd45, %rd1828;
	mov.b64 	%rd1830, 0;
	st.local.u64 	[%rd1829], %rd1830;
	st.local.u64 	[%rd1829+8], %rd1830;
	st.local.u64 	[%rd1829+16], %rd1830;
	st.local.u64 	[%rd1829+24], %rd1830;
	st.local.u64 	[%rd1829+32], %rd1830;
	st.local.u64 	[%rd1829+40], %rd1830;
	st.local.u64 	[%rd1829+48], %rd1830;
	st.local.u64 	[%rd1829+56], %rd1830;
	add.s64 	%rd6498, %rd6498, 8;
$L__BB1_53:
	setp.eq.s64 	%p47, %rd70, 0;
	@%p47 bra 	$L__BB1_58;
	add.s64 	%rd1831, %rd70, -1;
	setp.lt.u64 	%p48, %rd1831, 3;
	@%p48 bra 	$L__BB1_56;
	shl.b64 	%rd1832, %rd6498, 3;
	add.s64 	%rd1833, %rd45, %rd1832;
	mov.b64 	%rd1834, 0;
	st.local.u64 	[%rd1833], %rd1834;
	st.local.u64 	[%rd1833+8], %rd1834;
	st.local.u64 	[%rd1833+16], %rd1834;
	st.local.u64 	[%rd1833+24], %rd1834;
	add.s64 	%rd6498, %rd6498, 4;
$L__BB1_56:
	setp.eq.s64 	%p49, %rd74, 0;
	@%p49 bra 	$L__BB1_58;
	shl.b64 	%rd1835, %rd6498, 3;
	add.s64 	%rd1836, %rd45, %rd1835;
	mov.b64 	%rd1837, 0;
	st.local.u64 	[%rd1836], %rd1837;
$L__BB1_58:
	setp.lt.u32 	%p50, %r1826, 4;
	mov.b64 	%rd6503, 0;
	@%p50 bra 	$L__BB1_66;
	add.s64 	%rd1841, %rd62, -4;
	setp.lt.u64 	%p51, %rd1841, 12;
	mov.b64 	%rd6504, 0;
	@%p51 bra 	$L__BB1_62;
	mov.b64 	%rd6504, 0;
	mov.u64 	%rd6505, %rd6504;
$L__BB1_61:
	shl.b64 	%rd1843, %rd6504, 3;
	add.s64 	%rd1844, %rd52, %rd1843;
	ld.local.v2.f64 	{%fd1562, %fd1563}, [%rd1844];
	ld.local.v2.f64 	{%fd1564, %fd1565}, [%rd1844+16];
	setp.leu.f64 	%p52, %fd1562, 0d0000000000000000;
	setp.leu.f64 	%p53, %fd1563, 0d0000000000000000;
	setp.leu.f64 	%p54, %fd1564, 0d0000000000000000;
	setp.leu.f64 	%p55, %fd1565, 0d0000000000000000;
	add.s64 	%rd1845, %rd38, %rd6504;
	ld.local.v2.f64 	{%fd1566, %fd1567}, [%rd1844+32];
	ld.local.v2.f64 	{%fd1568, %fd1569}, [%rd1844+48];
	setp.leu.f64 	%p56, %fd1566, 0d0000000000000000;
	setp.leu.f64 	%p57, %fd1567, 0d0000000000000000;
	setp.leu.f64 	%p58, %fd1568, 0d0000000000000000;
	setp.leu.f64 	%p59, %fd1569, 0d0000000000000000;
	ld.local.v2.f64 	{%fd1570, %fd1571}, [%rd1844+64];
	ld.local.v2.f64 	{%fd1572, %fd1573}, [%rd1844+80];
	setp.leu.f64 	%p60, %fd1570, 0d0000000000000000;
	setp.leu.f64 	%p61, %fd1571, 0d0000000000000000;
	setp.leu.f64 	%p62, %fd1572, 0d0000000000000000;
	setp.leu.f64 	%p63, %fd1573, 0d0000000000000000;
	ld.local.v2.f64 	{%fd1574, %fd1575}, [%rd1844+96];
	ld.local.v2.f64 	{%fd1576, %fd1577}, [%rd1844+112];
	setp.leu.f64 	%p64, %fd1574, 0d0000000000000000;
	setp.leu.f64 	%p65, %fd1575, 0d0000000000000000;
	setp.leu.f64 	%p66, %fd1576, 0d0000000000000000;
	setp.leu.f64 	%p67, %fd1577, 0d0000000000000000;
	selp.u32 	%r1894, 1, 0, %p67;
	selp.u32 	%r1895, 1, 0, %p66;
	prmt.b32 	%r1896, %r1895, %r1894, 0x3340U;
	selp.u32 	%r1897, 1, 0, %p65;
	selp.u32 	%r1898, 1, 0, %p64;
	prmt.b32 	%r1899, %r1898, %r1897, 0x3340U;
	prmt.b32 	%r1900, %r1899, %r1896, 0x5410U;
	selp.u32 	%r1901, 1, 0, %p63;
	selp.u32 	%r1902, 1, 0, %p62;
	prmt.b32 	%r1903, %r1902, %r1901, 0x3340U;
	selp.u32 	%r1904, 1, 0, %p61;
	selp.u32 	%r1905, 1, 0, %p60;
	prmt.b32 	%r1906, %r1905, %r1904, 0x3340U;
	prmt.b32 	%r1907, %r1906, %r1903, 0x5410U;
	selp.u32 	%r1908, 1, 0, %p59;
	selp.u32 	%r1909, 1, 0, %p58;
	prmt.b32 	%r1910, %r1909, %r1908, 0x3340U;
	selp.u32 	%r1911, 1, 0, %p57;
	selp.u32 	%r1912, 1, 0, %p56;
	prmt.b32 	%r1913, %r1912, %r1911, 0x3340U;
	prmt.b32 	%r1914, %r1913, %r1910, 0x5410U;
	selp.u32 	%r1915, 1, 0, %p55;
	selp.u32 	%r1916, 1, 0, %p54;
	prmt.b32 	%r1917, %r1916, %r1915, 0x3340U;
	selp.u32 	%r1918, 1, 0, %p53;
	selp.u32 	%r1919, 1, 0, %p52;
	prmt.b32 	%r1920, %r1919, %r1918, 0x3340U;
	prmt.b32 	%r1921, %r1920, %r1917, 0x5410U;
	st.local.v4.b32 	[%rd1845], {%r1921, %r1914, %r1907, %r1900};
	add.s64 	%rd6504, %rd6504, 16;
	add.s64 	%rd6505, %rd6505, 4;
	setp.eq.s64 	%p68, %rd6505, %rd76;
	@%p68 bra 	$L__BB1_62;
	bra.uni 	$L__BB1_61;
$L__BB1_62:
	setp.eq.s64 	%p69, %rd75, 0;
	mov.u64 	%rd6503, %rd6504;
	@%p69 bra 	$L__BB1_66;
	setp.eq.s64 	%p70, %rd75, 1;
	shl.b64 	%rd1846, %rd6504, 3;
	add.s64 	%rd103, %rd52, %rd1846;
	ld.local.f64 	%fd1578, [%rd103];
	ld.local.f64 	%fd1579, [%rd103+8];
	ld.local.f64 	%fd1580, [%rd103+16];
	ld.local.f64 	%fd1581, [%rd103+24];
	setp.leu.f64 	%p71, %fd1578, 0d0000000000000000;
	setp.leu.f64 	%p72, %fd1579, 0d0000000000000000;
	setp.leu.f64 	%p73, %fd1580, 0d0000000000000000;
	setp.leu.f64 	%p74, %fd1581, 0d0000000000000000;
	selp.u16 	%rs199, 1, 0, %p71;
	add.s64 	%rd104, %rd38, %rd6504;
	st.local.u8 	[%rd104], %rs199;
	selp.u16 	%rs200, 1, 0, %p72;
	st.local.u8 	[%rd104+1], %rs200;
	selp.u16 	%rs201, 1, 0, %p73;
	st.local.u8 	[%rd104+2], %rs201;
	selp.u16 	%rs202, 1, 0, %p74;
	st.local.u8 	[%rd104+3], %rs202;
	add.s64 	%rd6503, %rd6504, 4;
	@%p70 bra 	$L__BB1_66;
	setp.eq.s64 	%p75, %rd75, 2;
	ld.local.f64 	%fd1582, [%rd103+32];
	ld.local.f64 	%fd1583, [%rd103+40];
	ld.local.f64 	%fd1584, [%rd103+48];
	ld.local.f64 	%fd1585, [%rd103+56];
	setp.leu.f64 	%p76, %fd1582, 0d0000000000000000;
	setp.leu.f64 	%p77, %fd1583, 0d0000000000000000;
	setp.leu.f64 	%p78, %fd1584, 0d0000000000000000;
	setp.leu.f64 	%p79, %fd1585, 0d0000000000000000;
	selp.u16 	%rs203, 1, 0, %p76;
	st.local.u8 	[%rd104+4], %rs203;
	selp.u16 	%rs204, 1, 0, %p77;
	st.local.u8 	[%rd104+5], %rs204;
	selp.u16 	%rs205, 1, 0, %p78;
	st.local.u8 	[%rd104+6], %rs205;
	selp.u16 	%rs206, 1, 0, %p79;
	st.local.u8 	[%rd104+7], %rs206;
	add.s64 	%rd6503, %rd6504, 8;
	@%p75 bra 	$L__BB1_66;
	ld.local.f64 	%fd1586, [%rd103+64];
	ld.local.f64 	%fd1587, [%rd103+72];
	ld.local.f64 	%fd1588, [%rd103+80];
	ld.local.f64 	%fd1589, [%rd103+88];
	setp.leu.f64 	%p80, %fd1586, 0d0000000000000000;
	setp.leu.f64 	%p81, %fd1587, 0d0000000000000000;
	setp.leu.f64 	%p82, %fd1588, 0d0000000000000000;
	setp.leu.f64 	%p83, %fd1589, 0d0000000000000000;
	selp.u16 	%rs207, 1, 0, %p80;
	st.local.u8 	[%rd104+8], %rs207;
	selp.u16 	%rs208, 1, 0, %p81;
	st.local.u8 	[%rd104+9], %rs208;
	selp.u16 	%rs209, 1, 0, %p82;
	st.local.u8 	[%rd104+10], %rs209;
	selp.u16 	%rs210, 1, 0, %p83;
	st.local.u8 	[%rd104+11], %rs210;
	add.s64 	%rd6503, %rd6504, 12;
$L__BB1_66:
	setp.ge.u64 	%p84, %rd6503, %rd62;
	@%p84 bra 	$L__BB1_80;
	sub.s64 	%rd109, %rd62, %rd6503;
	and.b64  	%rd110, %rd109, 15;
	sub.s64 	%rd1847, %rd6503, %rd62;
	setp.gt.u64 	%p85, %rd1847, -16;
	@%p85 bra 	$L__BB1_70;
	and.b64  	%rd111, %rd109, -16;
	mov.b64 	%rd6510, 0;
$L__BB1_69:
	.pragma "nounroll";
	shl.b64 	%rd1849, %rd6503, 3;
	add.s64 	%rd1850, %rd52, %rd1849;
	ld.local.f64 	%fd1590, [%rd1850];
	setp.leu.f64 	%p86, %fd1590, 0d0000000000000000;
	selp.u16 	%rs211, 1, 0, %p86;
	add.s64 	%rd1851, %rd38, %rd6503;
	st.local.u8 	[%rd1851], %rs211;
	ld.local.f64 	%fd1591, [%rd1850+8];
	setp.leu.f64 	%p87, %fd1591, 0d0000000000000000;
	selp.u16 	%rs212, 1, 0, %p87;
	st.local.u8 	[%rd1851+1], %rs212;
	ld.local.f64 	%fd1592, [%rd1850+16];
	setp.leu.f64 	%p88, %fd1592, 0d0000000000000000;
	selp.u16 	%rs213, 1, 0, %p88;
	st.local.u8 	[%rd1851+2], %rs213;
	ld.local.f64 	%fd1593, [%rd1850+24];
	setp.leu.f64 	%p89, %fd1593, 0d0000000000000000;
	selp.u16 	%rs214, 1, 0, %p89;
	st.local.u8 	[%rd1851+3], %rs214;
	ld.local.f64 	%fd1594, [%rd1850+32];
	setp.leu.f64 	%p90, %fd1594, 0d0000000000000000;
	selp.u16 	%rs215, 1, 0, %p90;
	st.local.u8 	[%rd1851+4], %rs215;
	ld.local.f64 	%fd1595, [%rd1850+40];
	setp.leu.f64 	%p91, %fd1595, 0d0000000000000000;
	selp.u16 	%rs216, 1, 0, %p91;
	st.local.u8 	[%rd1851+5], %rs216;
	ld.local.f64 	%fd1596, [%rd1850+48];
	setp.leu.f64 	%p92, %fd1596, 0d0000000000000000;
	selp.u16 	%rs217, 1, 0, %p92;
	st.local.u8 	[%rd1851+6], %rs217;
	ld.local.f64 	%fd1597, [%rd1850+56];
	setp.leu.f64 	%p93, %fd1597, 0d0000000000000000;
	selp.u16 	%rs218, 1, 0, %p93;
	st.local.u8 	[%rd1851+7], %rs218;
	ld.local.f64 	%fd1598, [%rd1850+64];
	setp.leu.f64 	%p94, %fd1598, 0d0000000000000000;
	selp.u16 	%rs219, 1, 0, %p94;
	st.local.u8 	[%rd1851+8], %rs219;
	ld.local.f64 	%fd1599, [%rd1850+72];
	setp.leu.f64 	%p95, %fd1599, 0d0000000000000000;
	selp.u16 	%rs220, 1, 0, %p95;
	st.local.u8 	[%rd1851+9], %rs220;
	ld.local.f64 	%fd1600, [%rd1850+80];
	setp.leu.f64 	%p96, %fd1600, 0d0000000000000000;
	selp.u16 	%rs221, 1, 0, %p96;
	st.local.u8 	[%rd1851+10], %rs221;
	ld.local.f64 	%fd1601, [%rd1850+88];
	setp.leu.f64 	%p97, %fd1601, 0d0000000000000000;
	selp.u16 	%rs222, 1, 0, %p97;
	st.local.u8 	[%rd1851+11], %rs222;
	ld.local.f64 	%fd1602, [%rd1850+96];
	setp.leu.f64 	%p98, %fd1602, 0d0000000000000000;
	selp.u16 	%rs223, 1, 0, %p98;
	st.local.u8 	[%rd1851+12], %rs223;
	ld.local.f64 	%fd1603, [%rd1850+104];
	setp.leu.f64 	%p99, %fd1603, 0d0000000000000000;
	selp.u16 	%rs224, 1, 0, %p99;
	st.local.u8 	[%rd1851+13], %rs224;
	ld.local.f64 	%fd1604, [%rd1850+112];
	setp.leu.f64 	%p100, %fd1604, 0d0000000000000000;
	selp.u16 	%rs225, 1, 0, %p100;
	st.local.u8 	[%rd1851+14], %rs225;
	ld.local.f64 	%fd1605, [%rd1850+120];
	setp.leu.f64 	%p101, %fd1605, 0d0000000000000000;
	selp.u16 	%rs226, 1, 0, %p101;
	st.local.u8 	[%rd1851+15], %rs226;
	add.s64 	%rd6503, %rd6503, 16;
	add.s64 	%rd6510, %rd6510, 16;
	setp.eq.s64 	%p102, %rd6510, %rd111;
	@%p102 bra 	$L__BB1_70;
	bra.uni 	$L__BB1_69;
$L__BB1_70:
	setp.eq.s64 	%p103, %rd110, 0;
	@%p103 bra 	$L__BB1_80;
	and.b64  	%rd117, %rd109, 7;
	setp.lt.u64 	%p104, %rd110, 8;
	@%p104 bra 	$L__BB1_73;
	shl.b64 	%rd1852, %rd6503, 3;
	add.s64 	%rd1853, %rd52, %rd1852;
	ld.local.f64 	%fd1606, [%rd1853];
	setp.leu.f64 	%p105, %fd1606, 0d0000000000000000;
	selp.u16 	%rs227, 1, 0, %p105;
	add.s64 	%rd1854, %rd38, %rd6503;
	st.local.u8 	[%rd1854], %rs227;
	ld.local.f64 	%fd1607, [%rd1853+8];
	setp.leu.f64 	%p106, %fd1607, 0d0000000000000000;
	selp.u16 	%rs228, 1, 0, %p106;
	st.local.u8 	[%rd1854+1], %rs228;
	ld.local.f64 	%fd1608, [%rd1853+16];
	setp.leu.f64 	%p107, %fd1608, 0d0000000000000000;
	selp.u16 	%rs229, 1, 0, %p107;
	st.local.u8 	[%rd1854+2], %rs229;
	ld.local.f64 	%fd1609, [%rd1853+24];
	setp.leu.f64 	%p108, %fd1609, 0d0000000000000000;
	selp.u16 	%rs230, 1, 0, %p108;
	st.local.u8 	[%rd1854+3], %rs230;
	ld.local.f64 	%fd1610, [%rd1853+32];
	setp.leu.f64 	%p109, %fd1610, 0d0000000000000000;
	selp.u16 	%rs231, 1, 0, %p109;
	st.local.u8 	[%rd1854+4], %rs231;
	ld.local.f64 	%fd1611, [%rd1853+40];
	setp.leu.f64 	%p110, %fd1611, 0d0000000000000000;
	selp.u16 	%rs232, 1, 0, %p110;
	st.local.u8 	[%rd1854+5], %rs232;
	ld.local.f64 	%fd1612, [%rd1853+48];
	setp.leu.f64 	%p111, %fd1612, 0d0000000000000000;
	selp.u16 	%rs233, 1, 0, %p111;
	st.local.u8 	[%rd1854+6], %rs233;
	ld.local.f64 	%fd1613, [%rd1853+56];
	setp.leu.f64 	%p112, %fd1613, 0d0000000000000000;
	selp.u16 	%rs234, 1, 0, %p112;
	st.local.u8 	[%rd1854+7], %rs234;
	add.s64 	%rd6503, %rd6503, 8;
$L__BB1_73:
	setp.eq.s64 	%p113, %rd117, 0;
	@%p113 bra 	$L__BB1_80;
	and.b64  	%rd120, %rd109, 3;
	setp.lt.u64 	%p114, %rd117, 4;
	@%p114 bra 	$L__BB1_76;
	shl.b64 	%rd1855, %rd6503, 3;
	add.s64 	%rd1856, %rd52, %rd1855;
	ld.local.f64 	%fd1614, [%rd1856];
	setp.leu.f64 	%p115, %fd1614, 0d0000000000000000;
	selp.u16 	%rs235, 1, 0, %p115;
	add.s64 	%rd1857, %rd38, %rd6503;
	st.local.u8 	[%rd1857], %rs235;
	ld.local.f64 	%fd1615, [%rd1856+8];
	setp.leu.f64 	%p116, %fd1615, 0d0000000000000000;
	selp.u16 	%rs236, 1, 0, %p116;
	st.local.u8 	[%rd1857+1], %rs236;
	ld.local.f64 	%fd1616, [%rd1856+16];
	setp.leu.f64 	%p117, %fd1616, 0d0000000000000000;
	selp.u16 	%rs237, 1, 0, %p117;
	st.local.u8 	[%rd1857+2], %rs237;
	ld.local.f64 	%fd1617, [%rd1856+24];
	setp.leu.f64 	%p118, %fd1617, 0d0000000000000000;
	selp.u16 	%rs238, 1, 0, %p118;
	st.local.u8 	[%rd1857+3], %rs238;
	add.s64 	%rd6503, %rd6503, 4;
$L__BB1_76:
	setp.eq.s64 	%p119, %rd120, 0;
	@%p119 bra 	$L__BB1_80;
	shl.b64 	%rd1858, %rd6503, 3;
	add.s64 	%rd123, %rd52, %rd1858;
	ld.local.f64 	%fd1618, [%rd123];
	setp.leu.f64 	%p120, %fd1618, 0d0000000000000000;
	selp.u16 	%rs239, 1, 0, %p120;
	add.s64 	%rd124, %rd38, %rd6503;
	st.local.u8 	[%rd124], %rs239;
	setp.eq.s64 	%p121, %rd120, 1;
	@%p121 bra 	$L__BB1_80;
	ld.local.f64 	%fd1619, [%rd123+8];
	setp.leu.f64 	%p122, %fd1619, 0d0000000000000000;
	selp.u16 	%rs240, 1, 0, %p122;
	st.local.u8 	[%rd124+1], %rs240;
	setp.eq.s64 	%p123, %rd120, 2;
	@%p123 bra 	$L__BB1_80;
	ld.local.f64 	%fd1620, [%rd123+16];
	setp.leu.f64 	%p124, %fd1620, 0d0000000000000000;
	selp.u16 	%rs241, 1, 0, %p124;
	st.local.u8 	[%rd124+2], %rs241;
$L__BB1_80:
	setp.lt.u32 	%p125, %r1826, 4;
	mov.b64 	%rd6513, 0;
	mov.b32 	%r7202, 0;
	@%p125 bra 	$L__BB1_88;
	add.s64 	%rd1862, %rd62, -4;
	setp.lt.u64 	%p126, %rd1862, 12;
	mov.b32 	%r7202, 0;
	mov.b64 	%rd6514, 0;
	@%p126 bra 	$L__BB1_84;
	mov.b32 	%r7202, 0;
	mov.b64 	%rd6514, 0;
	mov.u64 	%rd6515, %rd6514;
$L__BB1_83:
	add.s64 	%rd1864, %rd38, %rd6514;
	ld.local.v4.b32 	{%r1926, %r1927, %r1928, %r1929}, [%rd1864];
	bfe.u32 	%r1930, %r1926, 0, 8;
	bfe.u32 	%r1931, %r1926, 8, 8;
	bfe.u32 	%r1932, %r1926, 16, 8;
	bfe.u32 	%r1933, %r1926, 24, 8;
	add.s32 	%r1934, %r7202, %r1930;
	add.s32 	%r1935, %r1934, %r1931;
	add.s32 	%r1936, %r1935, %r1932;
	add.s32 	%r1937, %r1936, %r1933;
	bfe.u32 	%r1938, %r1927, 0, 8;
	bfe.u32 	%r1939, %r1927, 8, 8;
	bfe.u32 	%r1940, %r1927, 16, 8;
	bfe.u32 	%r1941, %r1927, 24, 8;
	add.s32 	%r1942, %r1937, %r1938;
	add.s32 	%r1943, %r1942, %r1939;
	add.s32 	%r1944, %r1943, %r1940;
	add.s32 	%r1945, %r1944, %r1941;
	bfe.u32 	%r1946, %r1928, 0, 8;
	bfe.u32 	%r1947, %r1928, 8, 8;
	bfe.u32 	%r1948, %r1928, 16, 8;
	bfe.u32 	%r1949, %r1928, 24, 8;
	add.s32 	%r1950, %r1945, %r1946;
	add.s32 	%r1951, %r1950, %r1947;
	add.s32 	%r1952, %r1951, %r1948;
	add.s32 	%r1953, %r1952, %r1949;
	bfe.u32 	%r1954, %r1929, 0, 8;
	bfe.u32 	%r1955, %r1929, 8, 8;
	bfe.u32 	%r1956, %r1929, 16, 8;
	bfe.u32 	%r1957, %r1929, 24, 8;
	add.s32 	%r1958, %r1953, %r1954;
	add.s32 	%r1959, %r1958, %r1955;
	add.s32 	%r1960, %r1959, %r1956;
	add.s32 	%r7202, %r1960, %r1957;
	add.s64 	%rd6514, %rd6514, 16;
	add.s64 	%rd6515, %rd6515, 4;
	setp.eq.s64 	%p127, %rd6515, %rd76;
	@%p127 bra 	$L__BB1_84;
	bra.uni 	$L__BB1_83;
$L__BB1_84:
	setp.eq.s64 	%p128, %rd75, 0;
	mov.u64 	%rd6513, %rd6514;
	@%p128 bra 	$L__BB1_88;
	setp.eq.s64 	%p129, %rd75, 1;
	add.s64 	%rd131, %rd38, %rd6514;
	ld.local.u8 	%r1961, [%rd131];
	ld.local.u8 	%r1962, [%rd131+1];
	ld.local.u8 	%r1963, [%rd131+2];
	ld.local.u8 	%r1964, [%rd131+3];
	add.s32 	%r1965, %r7202, %r1961;
	add.s32 	%r1966, %r1965, %r1962;
	add.s32 	%r1967, %r1966, %r1963;
	add.s32 	%r7202, %r1967, %r1964;
	add.s64 	%rd6513, %rd6514, 4;
	@%p129 bra 	$L__BB1_88;
	setp.eq.s64 	%p130, %rd75, 2;
	ld.local.u8 	%r1968, [%rd131+4];
	ld.local.u8 	%r1969, [%rd131+5];
	ld.local.u8 	%r1970, [%rd131+6];
	ld.local.u8 	%r1971, [%rd131+7];
	add.s32 	%r1972, %r7202, %r1968;
	add.s32 	%r1973, %r1972, %r1969;
	add.s32 	%r1974, %r1973, %r1970;
	add.s32 	%r7202, %r1974, %r1971;
	add.s64 	%rd6513, %rd6514, 8;
	@%p130 bra 	$L__BB1_88;
	ld.local.u8 	%r1975, [%rd131+8];
	ld.local.u8 	%r1976, [%rd131+9];
	ld.local.u8 	%r1977, [%rd131+10];
	ld.local.u8 	%r1978, [%rd131+11];
	add.s32 	%r1979, %r7202, %r1975;
	add.s32 	%r1980, %r1979, %r1976;
	add.s32 	%r1981, %r1980, %r1977;
	add.s32 	%r7202, %r1981, %r1978;
	add.s64 	%rd6513, %rd6514, 12;
$L__BB1_88:
	setp.ge.u64 	%p131, %rd6513, %rd62;
	@%p131 bra 	$L__BB1_102;
	sub.s64 	%rd136, %rd62, %rd6513;
	and.b64  	%rd137, %rd136, 15;
	sub.s64 	%rd1865, %rd6513, %rd62;
	setp.gt.u64 	%p132, %rd1865, -16;
	@%p132 bra 	$L__BB1_92;
	and.b64  	%rd138, %rd136, -16;
	mov.b64 	%rd6517, 0;
$L__BB1_91:
	.pragma "nounroll";
	add.s64 	%rd1867, %rd38, %rd6513;
	ld.local.u8 	%r1983, [%rd1867];
	add.s32 	%r1984, %r7202, %r1983;
	ld.local.u8 	%r1985, [%rd1867+1];
	add.s32 	%r1986, %r1984, %r1985;
	ld.local.u8 	%r1987, [%rd1867+2];
	add.s32 	%r1988, %r1986, %r1987;
	ld.local.u8 	%r1989, [%rd1867+3];
	add.s32 	%r1990, %r1988, %r1989;
	ld.local.u8 	%r1991, [%rd1867+4];
	add.s32 	%r1992, %r1990, %r1991;
	ld.local.u8 	%r1993, [%rd1867+5];
	add.s32 	%r1994, %r1992, %r1993;
	ld.local.u8 	%r1995, [%rd1867+6];
	add.s32 	%r1996, %r1994, %r1995;
	ld.local.u8 	%r1997, [%rd1867+7];
	add.s32 	%r1998, %r1996, %r1997;
	ld.local.u8 	%r1999, [%rd1867+8];
	add.s32 	%r2000, %r1998, %r1999;
	ld.local.u8 	%r2001, [%rd1867+9];
	add.s32 	%r2002, %r2000, %r2001;
	ld.local.u8 	%r2003, [%rd1867+10];
	add.s32 	%r2004, %r2002, %r2003;
	ld.local.u8 	%r2005, [%rd1867+11];
	add.s32 	%r2006, %r2004, %r2005;
	ld.local.u8 	%r2007, [%rd1867+12];
	add.s32 	%r2008, %r2006, %r2007;
	ld.local.u8 	%r2009, [%rd1867+13];
	add.s32 	%r2010, %r2008, %r2009;
	ld.local.u8 	%r2011, [%rd1867+14];
	add.s32 	%r2012, %r2010, %r2011;
	ld.local.u8 	%r2013, [%rd1867+15];
	add.s32 	%r7202, %r2012, %r2013;
	add.s64 	%rd6513, %rd6513, 16;
	add.s64 	%rd6517, %rd6517, 16;
	setp.ne.s64 	%p133, %rd6517, %rd138;
	@%p133 bra 	$L__BB1_91;
$L__BB1_92:
	setp.eq.s64 	%p134, %rd137, 0;
	@%p134 bra 	$L__BB1_102;
	and.b64  	%rd148, %rd136, 7;
	setp.lt.u64 	%p135, %rd137, 8;
	@%p135 bra 	$L__BB1_95;
	add.s64 	%rd1868, %rd38, %rd6513;
	ld.local.u8 	%r2015, [%rd1868];
	add.s32 	%r2016, %r7202, %r2015;
	ld.local.u8 	%r2017, [%rd1868+1];
	add.s32 	%r2018, %r2016, %r2017;
	ld.local.u8 	%r2019, [%rd1868+2];
	add.s32 	%r2020, %r2018, %r2019;
	ld.local.u8 	%r2021, [%rd1868+3];
	add.s32 	%r2022, %r2020, %r2021;
	ld.local.u8 	%r2023, [%rd1868+4];
	add.s32 	%r2024, %r2022, %r2023;
	ld.local.u8 	%r2025, [%rd1868+5];
	add.s32 	%r2026, %r2024, %r2025;
	ld.local.u8 	%r2027, [%rd1868+6];
	add.s32 	%r2028, %r2026, %r2027;
	ld.local.u8 	%r2029, [%rd1868+7];
	add.s32 	%r7202, %r2028, %r2029;
	add.s64 	%rd6513, %rd6513, 8;
$L__BB1_95:
	setp.eq.s64 	%p136, %rd148, 0;
	@%p136 bra 	$L__BB1_102;
	and.b64  	%rd151, %rd136, 3;
	setp.lt.u64 	%p137, %rd148, 4;
	@%p137 bra 	$L__BB1_98;
	add.s64 	%rd1869, %rd38, %rd6513;
	ld.local.u8 	%r2031, [%rd1869];
	add.s32 	%r2032, %r7202, %r2031;
	ld.local.u8 	%r2033, [%rd1869+1];
	add.s32 	%r2034, %r2032, %r2033;
	ld.local.u8 	%r2035, [%rd1869+2];
	add.s32 	%r2036, %r2034, %r2035;
	ld.local.u8 	%r2037, [%rd1869+3];
	add.s32 	%r7202, %r2036, %r2037;
	add.s64 	%rd6513, %rd6513, 4;
$L__BB1_98:
	setp.eq.s64 	%p138, %rd151, 0;
	@%p138 bra 	$L__BB1_102;
	add.s64 	%rd154, %rd38, %rd6513;
	ld.local.u8 	%r2038, [%rd154];
	add.s32 	%r7202, %r7202, %r2038;
	setp.eq.s64 	%p139, %rd151, 1;
	@%p139 bra 	$L__BB1_102;
	ld.local.u8 	%r2039, [%rd154+1];
	add.s32 	%r7202, %r7202, %r2039;
	setp.eq.s64 	%p140, %rd151, 2;
	@%p140 bra 	$L__BB1_102;
	ld.local.u8 	%r2040, [%rd154+2];
	add.s32 	%r7202, %r7202, %r2040;
$L__BB1_102:
	setp.eq.s32 	%p141, %r1826, 0;
	shr.u32 	%r2041, %r7202, 31;
	add.s32 	%r2042, %r7202, %r2041;
	and.b32  	%r2043, %r2042, -2;
	sub.s32 	%r90, %r7202, %r2043;
	@%p141 bra 	$L__BB1_116;
	setp.lt.u64 	%p142, %rd84, 15;
	mov.b64 	%rd6523, 0;
	@%p142 bra 	$L__BB1_106;
	mov.b64 	%rd6521, 0;
$L__BB1_105:
	.pragma "nounroll";
	add.s64 	%rd1872, %rd39, %rd6521;
	shl.b64 	%rd1873, %rd6521, 3;
	add.s64 	%rd1874, %rd52, %rd1873;
	ld.local.v2.f64 	{%fd1621, %fd1622}, [%rd1874];
	abs.f64 	%fd1623, %fd1621;
	add.u64 	%rd1876, %SPL, 4096;
	add.s64 	%rd1877, %rd1876, %rd1873;
	abs.f64 	%fd1624, %fd1622;
	st.local.v2.f64 	[%rd1877], {%fd1623, %fd1624};
	ld.local.v2.f64 	{%fd1625, %fd1626}, [%rd1874+16];
	abs.f64 	%fd1627, %fd1625;
	abs.f64 	%fd1628, %fd1626;
	st.local.v2.f64 	[%rd1877+16], {%fd1627, %fd1628};
	ld.local.v2.f64 	{%fd1629, %fd1630}, [%rd1874+32];
	abs.f64 	%fd1631, %fd1629;
	abs.f64 	%fd1632, %fd1630;
	st.local.v2.f64 	[%rd1877+32], {%fd1631, %fd1632};
	ld.local.v2.f64 	{%fd1633, %fd1634}, [%rd1874+48];
	abs.f64 	%fd1635, %fd1633;
	abs.f64 	%fd1636, %fd1634;
	st.local.v2.f64 	[%rd1877+48], {%fd1635, %fd1636};
	ld.local.v2.f64 	{%fd1637, %fd1638}, [%rd1874+64];
	abs.f64 	%fd1639, %fd1637;
	abs.f64 	%fd1640, %fd1638;
	st.local.v2.f64 	[%rd1877+64], {%fd1639, %fd1640};
	ld.local.v2.f64 	{%fd1641, %fd1642}, [%rd1874+80];
	abs.f64 	%fd1643, %fd1641;
	abs.f64 	%fd1644, %fd1642;
	st.local.v2.f64 	[%rd1877+80], {%fd1643, %fd1644};
	ld.local.v2.f64 	{%fd1645, %fd1646}, [%rd1874+96];
	abs.f64 	%fd1647, %fd1645;
	abs.f64 	%fd1648, %fd1646;
	st.local.v2.f64 	[%rd1877+96], {%fd1647, %fd1648};
	ld.local.v2.f64 	{%fd1649, %fd1650}, [%rd1874+112];
	abs.f64 	%fd1651, %fd1649;
	mov.b32 	%r2044, 0;
	st.local.v4.b32 	[%rd1872], {%r2044, %r2044, %r2044, %r2044};
	abs.f64 	%fd1652, %fd1650;
	st.local.v2.f64 	[%rd1877+112], {%fd1651, %fd1652};
	add.s64 	%rd6521, %rd6521, 16;
	setp.ne.s64 	%p143, %rd6521, %rd71;
	mov.u64 	%rd6523, %rd71;
	@%p143 bra 	$L__BB1_105;
$L__BB1_106:
	setp.eq.s32 	%p144, %r17, 0;
	@%p144 bra 	$L__BB1_116;
	setp.lt.u64 	%p145, %rd68, 7;
	@%p145 bra 	$L__BB1_109;
	add.s64 	%rd1878, %rd39, %rd6523;
	mov.b16 	%rs242, 0;
	st.local.u8 	[%rd1878], %rs242;
	shl.b64 	%rd1879, %rd6523, 3;
	add.s64 	%rd1880, %rd52, %rd1879;
	ld.local.f64 	%fd1653, [%rd1880];
	abs.f64 	%fd1654, %fd1653;
	add.u64 	%rd1882, %SPL, 4096;
	add.s64 	%rd1883, %rd1882, %rd1879;
	st.local.f64 	[%rd1883], %fd1654;
	st.local.u8 	[%rd1878+1], %rs242;
	ld.local.f64 	%fd1655, [%rd1880+8];
	abs.f64 	%fd1656, %fd1655;
	st.local.f64 	[%rd1883+8], %fd1656;
	st.local.u8 	[%rd1878+2], %rs242;
	ld.local.f64 	%fd1657, [%rd1880+16];
	abs.f64 	%fd1658, %fd1657;
	st.local.f64 	[%rd1883+16], %fd1658;
	st.local.u8 	[%rd1878+3], %rs242;
	ld.local.f64 	%fd1659, [%rd1880+24];
	abs.f64 	%fd1660, %fd1659;
	st.local.f64 	[%rd1883+24], %fd1660;
	st.local.u8 	[%rd1878+4], %rs242;
	ld.local.f64 	%fd1661, [%rd1880+32];
	abs.f64 	%fd1662, %fd1661;
	st.local.f64 	[%rd1883+32], %fd1662;
	st.local.u8 	[%rd1878+5], %rs242;
	ld.local.f64 	%fd1663, [%rd1880+40];
	abs.f64 	%fd1664, %fd1663;
	st.local.f64 	[%rd1883+40], %fd1664;
	st.local.u8 	[%rd1878+6], %rs242;
	ld.local.f64 	%fd1665, [%rd1880+48];
	abs.f64 	%fd1666, %fd1665;
	st.local.f64 	[%rd1883+48], %fd1666;
	st.local.u8 	[%rd1878+7], %rs242;
	ld.local.f64 	%fd1667, [%rd1880+56];
	abs.f64 	%fd1668, %fd1667;
	st.local.f64 	[%rd1883+56], %fd1668;
	add.s64 	%rd6523, %rd6523, 8;
$L__BB1_109:
	setp.eq.s64 	%p146, %rd82, 0;
	@%p146 bra 	$L__BB1_116;
	setp.lt.u64 	%p147, %rd83, 3;
	@%p147 bra 	$L__BB1_112;
	add.s64 	%rd1884, %rd39, %rd6523;
	mov.b16 	%rs243, 0;
	st.local.u8 	[%rd1884], %rs243;
	shl.b64 	%rd1885, %rd6523, 3;
	add.s64 	%rd1886, %rd52, %rd1885;
	ld.local.f64 	%fd1669, [%rd1886];
	abs.f64 	%fd1670, %fd1669;
	add.u64 	%rd1888, %SPL, 4096;
	add.s64 	%rd1889, %rd1888, %rd1885;
	st.local.f64 	[%rd1889], %fd1670;
	st.local.u8 	[%rd1884+1], %rs243;
	ld.local.f64 	%fd1671, [%rd1886+8];
	abs.f64 	%fd1672, %fd1671;
	st.local.f64 	[%rd1889+8], %fd1672;
	st.local.u8 	[%rd1884+2], %rs243;
	ld.local.f64 	%fd1673, [%rd1886+16];
	abs.f64 	%fd1674, %fd1673;
	st.local.f64 	[%rd1889+16], %fd1674;
	st.local.u8 	[%rd1884+3], %rs243;
	ld.local.f64 	%fd1675, [%rd1886+24];
	abs.f64 	%fd1676, %fd1675;
	st.local.f64 	[%rd1889+24], %fd1676;
	add.s64 	%rd6523, %rd6523, 4;
$L__BB1_112:
	setp.eq.s64 	%p148, %rd72, 0;
	@%p148 bra 	$L__BB1_116;
	setp.eq.s64 	%p149, %rd72, 1;
	add.s64 	%rd162, %rd39, %rd6523;
	mov.b16 	%rs244, 0;
	st.local.u8 	[%rd162], %rs244;
	shl.b64 	%rd1890, %rd6523, 3;
	add.s64 	%rd163, %rd52, %rd1890;
	ld.local.f64 	%fd1677, [%rd163];
	abs.f64 	%fd1678, %fd1677;
	add.u64 	%rd1892, %SPL, 4096;
	add.s64 	%rd164, %rd1892, %rd1890;
	st.local.f64 	[%rd164], %fd1678;
	@%p149 bra 	$L__BB1_116;
	setp.eq.s64 	%p150, %rd72, 2;
	mov.b16 	%rs245, 0;
	st.local.u8 	[%rd162+1], %rs245;
	ld.local.f64 	%fd1679, [%rd163+8];
	abs.f64 	%fd1680, %fd1679;
	st.local.f64 	[%rd164+8], %fd1680;
	@%p150 bra 	$L__BB1_116;
	mov.b16 	%rs246, 0;
	st.local.u8 	[%rd162+2], %rs246;
	ld.local.f64 	%fd1681, [%rd163+16];
	abs.f64 	%fd1682, %fd1681;
	st.local.f64 	[%rd164+16], %fd1682;
$L__BB1_116:
	ld.param.u32 	%r7152, [_Z33unified_sogrand_iterations_kernelPKdPdS1_S1_PiS2_S1_iiimdiii_param_12];
	setp.ne.s32 	%p151, %r7152, 1;
	mov.f64 	%fd7799, 0d3FF0000000000000;
	@%p151 bra 	$L__BB1_134;
	mov.f64 	%fd7681, 0d3FF0000000000000;
	@%p141 bra 	$L__BB1_133;
	setp.eq.s64 	%p153, %rd84, 0;
	mov.f64 	%fd7677, 0d3FF0000000000000;
	mov.b64 	%rd6526, 0;
	@%p153 bra 	$L__BB1_127;
	mov.f64 	%fd7677, 0d3FF0000000000000;
	mov.b64 	%rd6525, 0;
$L__BB1_120:
	add.u64 	%rd1896, %SPL, 4096;
	shl.b64 	%rd1897, %rd6525, 3;
	add.s64 	%rd166, %rd1896, %rd1897;
	ld.local.f64 	%fd9, [%rd166];
	neg.f64 	%fd1688, %fd9;
	fma.rn.f64 	%fd1689, %fd9, 0dBFF71547652B82FE, 0d4338000000000000;
	{
	.reg .b32 %temp; 
	mov.b64 	{%r91, %temp}, %fd1689;
	}
	mov.f64 	%fd1690, 0dC338000000000000;
	add.rn.f64 	%fd1691, %fd1689, %fd1690;
	fma.rn.f64 	%fd1692, %fd1691, 0dBFE62E42FEFA39EF, %fd1688;
	fma.rn.f64 	%fd1693, %fd1691, 0dBC7ABC9E3B39803F, %fd1692;
	fma.rn.f64 	%fd1694, %fd1693, 0d3E5ADE1569CE2BDF, 0d3E928AF3FCA213EA;
	fma.rn.f64 	%fd1695, %fd1694, %fd1693, 0d3EC71DEE62401315;
	fma.rn.f64 	%fd1696, %fd1695, %fd1693, 0d3EFA01997C89EB71;
	fma.rn.f64 	%fd1697, %fd1696, %fd1693, 0d3F2A01A014761F65;
	fma.rn.f64 	%fd1698, %fd1697, %fd1693, 0d3F56C16C1852B7AF;
	fma.rn.f64 	%fd1699, %fd1698, %fd1693, 0d3F81111111122322;
	fma.rn.f64 	%fd1700, %fd1699, %fd1693, 0d3FA55555555502A1;
	fma.rn.f64 	%fd1701, %fd1700, %fd1693, 0d3FC5555555555511;
	fma.rn.f64 	%fd1702, %fd1701, %fd1693, 0d3FE000000000000B;
	fma.rn.f64 	%fd1703, %fd1702, %fd1693, 0d3FF0000000000000;
	fma.rn.f64 	%fd1704, %fd1703, %fd1693, 0d3FF0000000000000;
	{
	.reg .b32 %temp; 
	mov.b64 	{%r92, %temp}, %fd1704;
	}
	{
	.reg .b32 %temp; 
	mov.b64 	{%temp, %r93}, %fd1704;
	}
	shl.b32 	%r2045, %r91, 20;
	add.s32 	%r2046, %r2045, %r93;
	mov.b64 	%fd7675, {%r92, %r2046};
	{
	.reg .b32 %temp; 
	mov.b64 	{%temp, %r2047}, %fd1688;
	}
	mov.b32 	%f115, %r2047;
	abs.f32 	%f1, %f115;
	setp.lt.f32 	%p154, %f1, 0f4086232B;
	@%p154 bra 	$L__BB1_123;
	setp.gt.f64 	%p155, %fd9, 0d0000000000000000;
	mov.f64 	%fd1705, 0d7FF0000000000000;
	sub.f64 	%fd1706, %fd1705, %fd9;
	selp.f64 	%fd7675, 0d0000000000000000, %fd1706, %p155;
	setp.geu.f32 	%p156, %f1, 0f40874800;
	@%p156 bra 	$L__BB1_123;
	shr.u32 	%r2048, %r91, 31;
	add.s32 	%r2049, %r91, %r2048;
	shr.s32 	%r2050, %r2049, 1;
	shl.b32 	%r2051, %r2050, 20;
	add.s32 	%r2052, %r93, %r2051;
	mov.b64 	%fd1707, {%r92, %r2052};
	sub.s32 	%r2053, %r91, %r2050;
	shl.b32 	%r2054, %r2053, 20;
	add.s32 	%r2055, %r2054, 1072693248;
	mov.b32 	%r2056, 0;
	mov.b64 	%fd1708, {%r2056, %r2055};
	mul.f64 	%fd7675, %fd1708, %fd1707;
$L__BB1_123:
	add.f64 	%fd1709, %fd7675, %fd7675;
	add.f64 	%fd1710, %fd7675, 0d3FF0000000000000;
	div.rn.f64 	%fd1711, %fd1709, %fd1710;
	mov.f64 	%fd1712, 0d3FF0000000000000;
	sub.f64 	%fd1713, %fd1712, %fd1711;
	mul.f64 	%fd14, %fd7677, %fd1713;
	ld.local.f64 	%fd15, [%rd166+8];
	neg.f64 	%fd1714, %fd15;
	fma.rn.f64 	%fd1715, %fd15, 0dBFF71547652B82FE, 0d4338000000000000;
	{
	.reg .b32 %temp; 
	mov.b64 	{%r94, %temp}, %fd1715;
	}
	mov.f64 	%fd1716, 0dC338000000000000;
	add.rn.f64 	%fd1717, %fd1715, %fd1716;
	fma.rn.f64 	%fd1718, %fd1717, 0dBFE62E42FEFA39EF, %fd1714;
	fma.rn.f64 	%fd1719, %fd1717, 0dBC7ABC9E3B39803F, %fd1718;
	fma.rn.f64 	%fd1720, %fd1719, 0d3E5ADE1569CE2BDF, 0d3E928AF3FCA213EA;
	fma.rn.f64 	%fd1721, %fd1720, %fd1719, 0d3EC71DEE62401315;
	fma.rn.f64 	%fd1722, %fd1721, %fd1719, 0d3EFA01997C89EB71;
	fma.rn.f64 	%fd1723, %fd1722, %fd1719, 0d3F2A01A014761F65;
	fma.rn.f64 	%fd1724, %fd1723, %fd1719, 0d3F56C16C1852B7AF;
	fma.rn.f64 	%fd1725, %fd1724, %fd1719, 0d3F81111111122322;
	fma.rn.f64 	%fd1726, %fd1725, %fd1719, 0d3FA55555555502A1;
	fma.rn.f64 	%fd1727, %fd1726, %fd1719, 0d3FC5555555555511;
	fma.rn.f64 	%fd1728, %fd1727, %fd1719, 0d3FE000000000000B;
	fma.rn.f64 	%fd1729, %fd1728, %fd1719, 0d3FF0000000000000;
	fma.rn.f64 	%fd1730, %fd1729, %fd1719, 0d3FF0000000000000;
	{
	.reg .b32 %temp; 
	mov.b64 	{%r95, %temp}, %fd1730;
	}
	{
	.reg .b32 %temp; 
	mov.b64 	{%temp, %r96}, %fd1730;
	}
	shl.b32 	%r2057, %r94, 20;
	add.s32 	%r2058, %r2057, %r96;
	mov.b64 	%fd7676, {%r95, %r2058};
	{
	.reg .b32 %temp; 
	mov.b64 	{%temp, %r2059}, %fd1714;
	}
	mov.b32 	%f116, %r2059;
	abs.f32 	%f2, %f116;
	setp.lt.f32 	%p157, %f2, 0f4086232B;
	@%p157 bra 	$L__BB1_126;
	setp.gt.f64 	%p158, %fd15, 0d0000000000000000;
	mov.f64 	%fd1731, 0d7FF0000000000000;
	sub.f64 	%fd1732, %fd1731, %fd15;
	selp.f64 	%fd7676, 0d0000000000000000, %fd1732, %p158;
	setp.geu.f32 	%p159, %f2, 0f40874800;
	@%p159 bra 	$L__BB1_126;
	shr.u32 	%r2060, %r94, 31;
	add.s32 	%r2061, %r94, %r2060;
	shr.s32 	%r2062, %r2061, 1;
	shl.b32 	%r2063, %r2062, 20;
	add.s32 	%r2064, %r96, %r2063;
	mov.b64 	%fd1733, {%r95, %r2064};
	sub.s32 	%r2065, %r94, %r2062;
	shl.b32 	%r2066, %r2065, 20;
	add.s32 	%r2067, %r2066, 1072693248;
	mov.b32 	%r2068, 0;
	mov.b64 	%fd1734, {%r2068, %r2067};
	mul.f64 	%fd7676, %fd1734, %fd1733;
$L__BB1_126:
	add.f64 	%fd1735, %fd7676, %fd7676;
	add.f64 	%fd1736, %fd7676, 0d3FF0000000000000;
	div.rn.f64 	%fd1737, %fd1735, %fd1736;
	mov.f64 	%fd1738, 0d3FF0000000000000;
	sub.f64 	%fd1739, %fd1738, %fd1737;
	mul.f64 	%fd7677, %fd14, %fd1739;
	add.s64 	%rd6525, %rd6525, 2;
	and.b64  	%rd6526, %rd62, -2;
	setp.ne.s64 	%p160, %rd6525, %rd6526;
	@%p160 bra 	$L__BB1_120;
$L__BB1_127:
	and.b32  	%r2069, %r1826, 1;
	setp.eq.b32 	%p161, %r2069, 1;
	not.pred 	%p162, %p161;
	@%p162 bra 	$L__BB1_132;
	add.u64 	%rd1899, %SPL, 4096;
	shl.b64 	%rd1900, %rd6526, 3;
	add.s64 	%rd1901, %rd1899, %rd1900;
	ld.local.f64 	%fd23, [%rd1901];
	neg.f64 	%fd1740, %fd23;
	fma.rn.f64 	%fd1741, %fd23, 0dBFF71547652B82FE, 0d4338000000000000;
	{
	.reg .b32 %temp; 
	mov.b64 	{%r97, %temp}, %fd1741;
	}
	mov.f64 	%fd1742, 0dC338000000000000;
	add.rn.f64 	%fd1743, %fd1741, %fd1742;
	fma.rn.f64 	%fd1744, %fd1743, 0dBFE62E42FEFA39EF, %fd1740;
	fma.rn.f64 	%fd1745, %fd1743, 0dBC7ABC9E3B39803F, %fd1744;
	fma.rn.f64 	%fd1746, %fd1745, 0d3E5ADE1569CE2BDF, 0d3E928AF3FCA213EA;
	fma.rn.f64 	%fd1747, %fd1746, %fd1745, 0d3EC71DEE62401315;
	fma.rn.f64 	%fd1748, %fd1747, %fd1745, 0d3EFA01997C89EB71;
	fma.rn.f64 	%fd1749, %fd1748, %fd1745, 0d3F2A01A014761F65;
	fma.rn.f64 	%fd1750, %fd1749, %fd1745, 0d3F56C16C1852B7AF;
	fma.rn.f64 	%fd1751, %fd1750, %fd1745, 0d3F81111111122322;
	fma.rn.f64 	%fd1752, %fd1751, %fd1745, 0d3FA55555555502A1;
	fma.rn.f64 	%fd1753, %fd1752, %fd1745, 0d3FC5555555555511;
	fma.rn.f64 	%fd1754, %fd1753, %fd1745, 0d3FE000000000000B;
	fma.rn.f64 	%fd1755, %fd1754, %fd1745, 0d3FF0000000000000;
	fma.rn.f64 	%fd1756, %fd1755, %fd1745, 0d3FF0000000000000;
	{
	.reg .b32 %temp; 
	mov.b64 	{%r98, %temp}, %fd1756;
	}
	{
	.reg .b32 %temp; 
	mov.b64 	{%temp, %r99}, %fd1756;
	}
	shl.b32 	%r2070, %r97, 20;
	add.s32 	%r2071, %r2070, %r99;
	mov.b64 	%fd7679, {%r98, %r2071};
	{
	.reg .b32 %temp; 
	mov.b64 	{%temp, %r2072}, %fd1740;
	}
	mov.b32 	%f117, %r2072;
	abs.f32 	%f3, %f117;
	setp.lt.f32 	%p163, %f3, 0f4086232B;
	@%p163 bra 	$L__BB1_131;
	setp.gt.f64 	%p164, %fd23, 0d0000000000000000;
	mov.f64 	%fd1757, 0d7FF0000000000000;
	sub.f64 	%fd1758, %fd1757, %fd23;
	selp.f64 	%fd7679, 0d0000000000000000, %fd1758, %p164;
	setp.geu.f32 	%p165, %f3, 0f40874800;
	@%p165 bra 	$L__BB1_131;
	shr.u32 	%r2073, %r97, 31;
	add.s32 	%r2074, %r97, %r2073;
	shr.s32 	%r2075, %r2074, 1;
	shl.b32 	%r2076, %r2075, 20;
	add.s32 	%r2077, %r99, %r2076;
	mov.b64 	%fd1759, {%r98, %r2077};
	sub.s32 	%r2078, %r97, %r2075;
	shl.b32 	%r2079, %r2078, 20;
	add.s32 	%r2080, %r2079, 1072693248;
	mov.b32 	%r2081, 0;
	mov.b64 	%fd1760, {%r2081, %r2080};
	mul.f64 	%fd7679, %fd1760, %fd1759;
$L__BB1_131:
	add.f64 	%fd1761, %fd7679, %fd7679;
	add.f64 	%fd1762, %fd7679, 0d3FF0000000000000;
	div.rn.f64 	%fd1763, %fd1761, %fd1762;
	mov.f64 	%fd1764, 0d3FF0000000000000;
	sub.f64 	%fd1765, %fd1764, %fd1763;
	mul.f64 	%fd7677, %fd7677, %fd1765;
$L__BB1_132:
	add.f64 	%fd1766, %fd7677, 0d3FF0000000000000;
	mul.f64 	%fd7681, %fd1766, 0d3FE0000000000000;
$L__BB1_133:
	and.b32  	%r2082, %r90, 255;
	setp.eq.s32 	%p166, %r2082, 0;
	mov.f64 	%fd1767, 0d3FF0000000000000;
	sub.f64 	%fd1768, %fd1767, %fd7681;
	selp.f64 	%fd7799, %fd7681, %fd1768, %p166;
$L__BB1_134:
	mov.f64 	%fd7688, 0d0000000000000000;
	@%p141 bra 	$L__BB1_149;
	mov.f64 	%fd7688, 0d0000000000000000;
	mov.b64 	%rd6527, 0;
$L__BB1_136:
	add.u64 	%rd1904, %SPL, 4096;
	shl.b64 	%rd1905, %rd6527, 3;
	add.s64 	%rd1906, %rd1904, %rd1905;
	ld.local.f64 	%fd35, [%rd1906];
	neg.f64 	%fd36, %fd35;
	setp.lt.f64 	%p168, %fd35, 0dC049000000000000;
	mov.f64 	%fd7687, %fd36;
	@%p168 bra 	$L__BB1_148;
	setp.gt.f64 	%p169, %fd35, 0d4049000000000000;
	mov.f64 	%fd7687, 0d0000000000000000;
	@%p169 bra 	$L__BB1_148;
	fma.rn.f64 	%fd1772, %fd36, 0d3FF71547652B82FE, 0d4338000000000000;
	{
	.reg .b32 %temp; 
	mov.b64 	{%r100, %temp}, %fd1772;
	}
	mov.f64 	%fd1773, 0dC338000000000000;
	add.rn.f64 	%fd1774, %fd1772, %fd1773;
	fma.rn.f64 	%fd1775, %fd1774, 0dBFE62E42FEFA39EF, %fd36;
	fma.rn.f64 	%fd1776, %fd1774, 0dBC7ABC9E3B39803F, %fd1775;
	fma.rn.f64 	%fd1777, %fd1776, 0d3E5ADE1569CE2BDF, 0d3E928AF3FCA213EA;
	fma.rn.f64 	%fd1778, %fd1777, %fd1776, 0d3EC71DEE62401315;
	fma.rn.f64 	%fd1779, %fd1778, %fd1776, 0d3EFA01997C89EB71;
	fma.rn.f64 	%fd1780, %fd1779, %fd1776, 0d3F2A01A014761F65;
	fma.rn.f64 	%fd1781, %fd1780, %fd1776, 0d3F56C16C1852B7AF;
	fma.rn.f64 	%fd1782, %fd1781, %fd1776, 0d3F81111111122322;
	fma.rn.f64 	%fd1783, %fd1782, %fd1776, 0d3FA55555555502A1;
	fma.rn.f64 	%fd1784, %fd1783, %fd1776, 0d3FC5555555555511;
	fma.rn.f64 	%fd1785, %fd1784, %fd1776, 0d3FE000000000000B;
	fma.rn.f64 	%fd1786, %fd1785, %fd1776, 0d3FF0000000000000;
	fma.rn.f64 	%fd1787, %fd1786, %fd1776, 0d3FF0000000000000;
	{
	.reg .b32 %temp; 
	mov.b64 	{%r101, %temp}, %fd1787;
	}
	{
	.reg .b32 %temp; 
	mov.b64 	{%temp, %r102}, %fd1787;
	}
	shl.b32 	%r2083, %r100, 20;
	add.s32 	%r2084, %r2083, %r102;
	mov.b64 	%fd7684, {%r101, %r2084};
	{
	.reg .b32 %temp; 
	mov.b64 	{%temp, %r2085}, %fd36;
	}
	mov.b32 	%f118, %r2085;
	abs.f32 	%f4, %f118;
	setp.lt.f32 	%p170, %f4, 0f4086232B;
	@%p170 bra 	$L__BB1_141;
	setp.gt.f64 	%p171, %fd35, 0d0000000000000000;
	mov.f64 	%fd1788, 0d7FF0000000000000;
	sub.f64 	%fd1789, %fd1788, %fd35;
	selp.f64 	%fd7684, 0d0000000000000000, %fd1789, %p171;
	setp.geu.f32 	%p172, %f4, 0f40874800;
	@%p172 bra 	$L__BB1_141;
	shr.u32 	%r2086, %r100, 31;
	add.s32 	%r2087, %r100, %r2086;
	shr.s32 	%r2088, %r2087, 1;
	shl.b32 	%r2089, %r2088, 20;
	add.s32 	%r2090, %r102, %r2089;
	mov.b64 	%fd1790, {%r101, %r2090};
	sub.s32 	%r2091, %r100, %r2088;
	shl.b32 	%r2092, %r2091, 20;
	add.s32 	%r2093, %r2092, 1072693248;
	mov.b32 	%r2094, 0;
	mov.b64 	%fd1791, {%r2094, %r2093};
	mul.f64 	%fd7684, %fd1791, %fd1790;
$L__BB1_141:
	add.f64 	%fd7685, %fd7684, 0d3FF0000000000000;
	{
	.reg .b32 %temp; 
	mov.b64 	{%temp, %r7203}, %fd7685;
	}
	{
	.reg .b32 %temp; 
	mov.b64 	{%r7204, %temp}, %fd7685;
	}
	setp.gt.s32 	%p173, %r7203, 1048575;
	mov.b32 	%r7205, -1023;
	@%p173 bra 	$L__BB1_143;
	mul.f64 	%fd7685, %fd7685, 0d4350000000000000;
	{
	.reg .b32 %temp; 
	mov.b64 	{%temp, %r7203}, %fd7685;
	}
	{
	.reg .b32 %temp; 
	mov.b64 	{%r7204, %temp}, %fd7685;
	}
	mov.b32 	%r7205, -1077;
$L__BB1_143:
	add.s32 	%r2097, %r7203, -1;
	setp.gt.u32 	%p174, %r2097, 2146435070;
	@%p174 bra 	$L__BB1_147;
	shr.u32 	%r2100, %r7203, 20;
	add.s32 	%r7206, %r7205, %r2100;
	and.b32  	%r2101, %r7203, 1048575;
	or.b32  	%r2102, %r2101, 1072693248;
	mov.b64 	%fd7686, {%r7204, %r2102};
	setp.lt.u32 	%p176, %r2102, 1073127583;
	@%p176 bra 	$L__BB1_146;
	{
	.reg .b32 %temp; 
	mov.b64 	{%r2103, %temp}, %fd7686;
	}
	{
	.reg .b32 %temp; 
	mov.b64 	{%temp, %r2104}, %fd7686;
	}
	add.s32 	%r2105, %r2104, -1048576;
	mov.b64 	%fd7686, {%r2103, %r2105};
	add.s32 	%r7206, %r7206, 1;
$L__BB1_146:
	add.f64 	%fd1793, %fd7686, 0dBFF0000000000000;
	add.f64 	%fd1794, %fd7686, 0d3FF0000000000000;
	rcp.approx.ftz.f64 	%fd1795, %fd1794;
	neg.f64 	%fd1796, %fd1794;
	fma.rn.f64 	%fd1797, %fd1796, %fd1795, 0d3FF0000000000000;
	fma.rn.f64 	%fd1798, %fd1797, %fd1797, %fd1797;
	fma.rn.f64 	%fd1799, %fd1798, %fd1795, %fd1795;
	mul.f64 	%fd1800, %fd1793, %fd1799;
	fma.rn.f64 	%fd1801, %fd1793, %fd1799, %fd1800;
	mul.f64 	%fd1802, %fd1801, %fd1801;
	fma.rn.f64 	%fd1803, %fd1802, 0d3EB1380B3AE80F1E, 0d3ED0EE258B7A8B04;
	fma.rn.f64 	%fd1804, %fd1803, %fd1802, 0d3EF3B2669F02676F;
	fma.rn.f64 	%fd1805, %fd1804, %fd1802, 0d3F1745CBA9AB0956;
	fma.rn.f64 	%fd1806, %fd1805, %fd1802, 0d3F3C71C72D1B5154;
	fma.rn.f64 	%fd1807, %fd1806, %fd1802, 0d3F624924923BE72D;
	fma.rn.f64 	%fd1808, %fd1807, %fd1802, 0d3F8999999999A3C4;
	fma.rn.f64 	%fd1809, %fd1808, %fd1802, 0d3FB5555555555554;
	sub.f64 	%fd1810, %fd1793, %fd1801;
	add.f64 	%fd1811, %fd1810, %fd1810;
	neg.f64 	%fd1812, %fd1801;
	fma.rn.f64 	%fd1813, %fd1812, %fd1793, %fd1811;
	mul.f64 	%fd1814, %fd1799, %fd1813;
	mul.f64 	%fd1815, %fd1802, %fd1809;
	fma.rn.f64 	%fd1816, %fd1815, %fd1801, %fd1814;
	xor.b32  	%r2106, %r7206, -2147483648;
	mov.b32 	%r2107, 1127219200;
	mov.b64 	%fd1817, {%r2106, %r2107};
	sub.f64 	%fd1818, %fd1817, %fd1;
	fma.rn.f64 	%fd1819, %fd1818, 0d3FE62E42FEFA39EF, %fd1801;
	fma.rn.f64 	%fd1820, %fd1818, 0dBFE62E42FEFA39EF, %fd1819;
	sub.f64 	%fd1821, %fd1820, %fd1801;
	sub.f64 	%fd1822, %fd1816, %fd1821;
	fma.rn.f64 	%fd1823, %fd1818, 0d3C7ABC9E3B39803F, %fd1822;
	add.f64 	%fd7687, %fd1819, %fd1823;
	bra.uni 	$L__BB1_148;
$L__BB1_147:
	fma.rn.f64 	%fd1792, %fd7685, 0d7FF0000000000000, 0d7FF0000000000000;
	{
	.reg .b32 %temp; 
	mov.b64 	{%temp, %r2098}, %fd7685;
	}
	and.b32  	%r2099, %r2098, 2147483647;
	setp.eq.s32 	%p175, %r2099, 0;
	selp.f64 	%fd7687, 0dFFF0000000000000, %fd1792, %p175;
$L__BB1_148:
	add.f64 	%fd7688, %fd7688, %fd7687;
	add.s64 	%rd6527, %rd6527, 1;
	setp.ne.s64 	%p177, %rd6527, %rd62;
	@%p177 bra 	$L__BB1_136;
$L__BB1_149:
	add.u64 	%rd1907, %SP, 4096;
	add.u64 	%rd1908, %SP, 8192;
	{ // callseq 1, 0
	.param .b64 param0;
	st.param.b64 	[param0], %rd1907;
	.param .b64 param1;
	st.param.b64 	[param1], %rd1908;
	.param .b64 param2;
	st.param.b64 	[param2], %rd62;
	call.uni 
	_Z16QuickSort_devicePdPmm, 
	(
	param0, 
	param1, 
	param2
	);
	} // callseq 1
	ld.local.f64 	%fd1824, [%rd63+-8];
	add.u64 	%rd1909, %SPL, 4096;
	ld.local.f64 	%fd1825, [%rd1909];
	sub.f64 	%fd1826, %fd1824, %fd1825;
	div.rn.f64 	%fd1827, %fd1826, %fd2;
	div.rn.f64 	%fd1828, %fd1825, %fd1827;
	add.f64 	%fd1829, %fd1828, 0dBFF0000000000000;
	mov.f64 	%fd1830, 0d3FE0000000000000;
	copysign.f64 	%fd1831, %fd1829, %fd1830;
	add.rz.f64 	%fd1832, %fd1829, %fd1831;
	cvt.rzi.f64.f64 	%fd1833, %fd1832;
	cvt.rzi.s32.f64 	%r2108, %fd1833;
	max.s32 	%r113, %r2108, 0;
	@%p141 bra 	$L__BB1_163;
	setp.lt.u64 	%p179, %rd84, 15;
	mov.b64 	%rd6530, 0;
	@%p179 bra 	$L__BB1_153;
	mov.b64 	%rd6528, 0;
$L__BB1_152:
	.pragma "nounroll";
	add.u64 	%rd1913, %SPL, 8192;
	shl.b64 	%rd1914, %rd6528, 3;
	add.s64 	%rd1915, %rd1913, %rd1914;
	ld.local.v2.u64 	{%rd1916, %rd1917}, [%rd1915];
	add.s64 	%rd1918, %rd38, %rd1916;
	ld.local.u8 	%rs247, [%rd1918];
	add.s64 	%rd1919, %rd39, %rd6528;
	ld.local.v4.b32 	{%r2109, %r2110, %r2111, %r2112}, [%rd1919];
	bfe.u32 	%r2113, %r2112, 24, 8;
	cvt.u16.u32 	%rs248, %r2113;
	bfe.u32 	%r2114, %r2112, 16, 8;
	cvt.u16.u32 	%rs249, %r2114;
	bfe.u32 	%r2115, %r2112, 8, 8;
	cvt.u16.u32 	%rs250, %r2115;
	bfe.u32 	%r2116, %r2112, 0, 8;
	cvt.u16.u32 	%rs251, %r2116;
	bfe.u32 	%r2117, %r2111, 24, 8;
	cvt.u16.u32 	%rs252, %r2117;
	bfe.u32 	%r2118, %r2111, 16, 8;
	cvt.u16.u32 	%rs253, %r2118;
	bfe.u32 	%r2119, %r2111, 8, 8;
	cvt.u16.u32 	%rs254, %r2119;
	bfe.u32 	%r2120, %r2111, 0, 8;
	cvt.u16.u32 	%rs255, %r2120;
	bfe.u32 	%r2121, %r2110, 24, 8;
	cvt.u16.u32 	%rs256, %r2121;
	bfe.u32 	%r2122, %r2110, 16, 8;
	cvt.u16.u32 	%rs257, %r2122;
	bfe.u32 	%r2123, %r2110, 8, 8;
	cvt.u16.u32 	%rs258, %r2123;
	bfe.u32 	%r2124, %r2110, 0, 8;
	cvt.u16.u32 	%rs259, %r2124;
	bfe.u32 	%r2125, %r2109, 24, 8;
	cvt.u16.u32 	%rs260, %r2125;
	bfe.u32 	%r2126, %r2109, 16, 8;
	cvt.u16.u32 	%rs261, %r2126;
	bfe.u32 	%r2127, %r2109, 8, 8;
	cvt.u16.u32 	%rs262, %r2127;
	bfe.u32 	%r2128, %r2109, 0, 8;
	cvt.u16.u32 	%rs263, %r2128;
	xor.b16  	%rs264, %rs263, %rs247;
	add.s64 	%rd1920, %rd40, %rd1916;
	st.local.u8 	[%rd1920], %rs264;
	add.s64 	%rd1921, %rd38, %rd1917;
	ld.local.u8 	%rs265, [%rd1921];
	xor.b16  	%rs266, %rs262, %rs265;
	add.s64 	%rd1922, %rd40, %rd1917;
	st.local.u8 	[%rd1922], %rs266;
	ld.local.v2.u64 	{%rd1923, %rd1924}, [%rd1915+16];
	add.s64 	%rd1925, %rd38, %rd1923;
	ld.local.u8 	%rs267, [%rd1925];
	xor.b16  	%rs268, %rs261, %rs267;
	add.s64 	%rd1926, %rd40, %rd1923;
	st.local.u8 	[%rd1926], %rs268;
	add.s64 	%rd1927, %rd38, %rd1924;
	ld.local.u8 	%rs269, [%rd1927];
	xor.b16  	%rs270, %rs260, %rs269;
	add.s64 	%rd1928, %rd40, %rd1924;
	st.local.u8 	[%rd1928], %rs270;
	ld.local.v2.u64 	{%rd1929, %rd1930}, [%rd1915+32];
	add.s64 	%rd1931, %rd38, %rd1929;
	ld.local.u8 	%rs271, [%rd1931];
	xor.b16  	%rs272, %rs259, %rs271;
	add.s64 	%rd1932, %rd40, %rd1929;
	st.local.u8 	[%rd1932], %rs272;
	add.s64 	%rd1933, %rd38, %rd1930;
	ld.local.u8 	%rs273, [%rd1933];
	xor.b16  	%rs274, %rs258, %rs273;
	add.s64 	%rd1934, %rd40, %rd1930;
	st.local.u8 	[%rd1934], %rs274;
	ld.local.v2.u64 	{%rd1935, %rd1936}, [%rd1915+48];
	add.s64 	%rd1937, %rd38, %rd1935;
	ld.local.u8 	%rs275, [%rd1937];
	xor.b16  	%rs276, %rs257, %rs275;
	add.s64 	%rd1938, %rd40, %rd1935;
	st.local.u8 	[%rd1938], %rs276;
	add.s64 	%rd1939, %rd38, %rd1936;
	ld.local.u8 	%rs277, [%rd1939];
	xor.b16  	%rs278, %rs256, %rs277;
	add.s64 	%rd1940, %rd40, %rd1936;
	st.local.u8 	[%rd1940], %rs278;
	ld.local.v2.u64 	{%rd1941, %rd1942}, [%rd1915+64];
	add.s64 	%rd1943, %rd38, %rd1941;
	ld.local.u8 	%rs279, [%rd1943];
	xor.b16  	%rs280, %rs255, %rs279;
	add.s64 	%rd1944, %rd40, %rd1941;
	st.local.u8 	[%rd1944], %rs280;
	add.s64 	%rd1945, %rd38, %rd1942;
	ld.local.u8 	%rs281, [%rd1945];
	xor.b16  	%rs282, %rs254, %rs281;
	add.s64 	%rd1946, %rd40, %rd1942;
	st.local.u8 	[%rd1946], %rs282;
	ld.local.v2.u64 	{%rd1947, %rd1948}, [%rd1915+80];
	add.s64 	%rd1949, %rd38, %rd1947;
	ld.local.u8 	%rs283, [%rd1949];
	xor.b16  	%rs284, %rs253, %rs283;
	add.s64 	%rd1950, %rd40, %rd1947;
	st.local.u8 	[%rd1950], %rs284;
	add.s64 	%rd1951, %rd38, %rd1948;
	ld.local.u8 	%rs285, [%rd1951];
	xor.b16  	%rs286, %rs252, %rs285;
	add.s64 	%rd1952, %rd40, %rd1948;
	st.local.u8 	[%rd1952], %rs286;
	ld.local.v2.u64 	{%rd1953, %rd1954}, [%rd1915+96];
	add.s64 	%rd1955, %rd38, %rd1953;
	ld.local.u8 	%rs287, [%rd1955];
	xor.b16  	%rs288, %rs251, %rs287;
	add.s64 	%rd1956, %rd40, %rd1953;
	st.local.u8 	[%rd1956], %rs288;
	add.s64 	%rd1957, %rd38, %rd1954;
	ld.local.u8 	%rs289, [%rd1957];
	xor.b16  	%rs290, %rs250, %rs289;
	add.s64 	%rd1958, %rd40, %rd1954;
	st.local.u8 	[%rd1958], %rs290;
	ld.local.v2.u64 	{%rd1959, %rd1960}, [%rd1915+112];
	add.s64 	%rd1961, %rd38, %rd1959;
	ld.local.u8 	%rs291, [%rd1961];
	xor.b16  	%rs292, %rs249, %rs291;
	add.s64 	%rd1962, %rd40, %rd1959;
	st.local.u8 	[%rd1962], %rs292;
	add.s64 	%rd1963, %rd38, %rd1960;
	ld.local.u8 	%rs293, [%rd1963];
	xor.b16  	%rs294, %rs248, %rs293;
	add.s64 	%rd1964, %rd40, %rd1960;
	st.local.u8 	[%rd1964], %rs294;
	add.s64 	%rd6528, %rd6528, 16;
	setp.ne.s64 	%p180, %rd6528, %rd71;
	mov.u64 	%rd6530, %rd71;
	@%p180 bra 	$L__BB1_152;
$L__BB1_153:
	setp.eq.s32 	%p181, %r17, 0;
	@%p181 bra 	$L__BB1_163;
	setp.lt.u64 	%p182, %rd68, 7;
	@%p182 bra 	$L__BB1_156;
	add.u64 	%rd1966, %SPL, 8192;
	shl.b64 	%rd1967, %rd6530, 3;
	add.s64 	%rd1968, %rd1966, %rd1967;
	ld.local.u64 	%rd1969, [%rd1968];
	add.s64 	%rd1970, %rd38, %rd1969;
	ld.local.u8 	%rs295, [%rd1970];
	add.s64 	%rd1971, %rd39, %rd6530;
	ld.local.u8 	%rs296, [%rd1971];
	xor.b16  	%rs297, %rs296, %rs295;
	add.s64 	%rd1972, %rd40, %rd1969;
	st.local.u8 	[%rd1972], %rs297;
	ld.local.u64 	%rd1973, [%rd1968+8];
	add.s64 	%rd1974, %rd38, %rd1973;
	ld.local.u8 	%rs298, [%rd1974];
	ld.local.u8 	%rs299, [%rd1971+1];
	xor.b16  	%rs300, %rs299, %rs298;
	add.s64 	%rd1975, %rd40, %rd1973;
	st.local.u8 	[%rd1975], %rs300;
	ld.local.u64 	%rd1976, [%rd1968+16];
	add.s64 	%rd1977, %rd38, %rd1976;
	ld.local.u8 	%rs301, [%rd1977];
	ld.local.u8 	%rs302, [%rd1971+2];
	xor.b16  	%rs303, %rs302, %rs301;
	add.s64 	%rd1978, %rd40, %rd1976;
	st.local.u8 	[%rd1978], %rs303;
	ld.local.u64 	%rd1979, [%rd1968+24];
	add.s64 	%rd1980, %rd38, %rd1979;
	ld.local.u8 	%rs304, [%rd1980];
	ld.local.u8 	%rs305, [%rd1971+3];
	xor.b16  	%rs306, %rs305, %rs304;
	add.s64 	%rd1981, %rd40, %rd1979;
	st.local.u8 	[%rd1981], %rs306;
	ld.local.u64 	%rd1982, [%rd1968+32];
	add.s64 	%rd1983, %rd38, %rd1982;
	ld.local.u8 	%rs307, [%rd1983];
	ld.local.u8 	%rs308, [%rd1971+4];
	xor.b16  	%rs309, %rs308, %rs307;
	add.s64 	%rd1984, %rd40, %rd1982;
	st.local.u8 	[%rd1984], %rs309;
	ld.local.u64 	%rd1985, [%rd1968+40];
	add.s64 	%rd1986, %rd38, %rd1985;
	ld.local.u8 	%rs310, [%rd1986];
	ld.local.u8 	%rs311, [%rd1971+5];
	xor.b16  	%rs312, %rs311, %rs310;
	add.s64 	%rd1987, %rd40, %rd1985;
	st.local.u8 	[%rd1987], %rs312;
	ld.local.u64 	%rd1988, [%rd1968+48];
	add.s64 	%rd1989, %rd38, %rd1988;
	ld.local.u8 	%rs313, [%rd1989];
	ld.local.u8 	%rs314, [%rd1971+6];
	xor.b16  	%rs315, %rs314, %rs313;
	add.s64 	%rd1990, %rd40, %rd1988;
	st.local.u8 	[%rd1990], %rs315;
	ld.local.u64 	%rd1991, [%rd1968+56];
	add.s64 	%rd1992, %rd38, %rd1991;
	ld.local.u8 	%rs316, [%rd1992];
	ld.local.u8 	%rs317, [%rd1971+7];
	xor.b16  	%rs318, %rs317, %rs316;
	add.s64 	%rd1993, %rd40, %rd1991;
	st.local.u8 	[%rd1993], %rs318;
	add.s64 	%rd6530, %rd6530, 8;
$L__BB1_156:
	setp.eq.s64 	%p183, %rd82, 0;
	@%p183 bra 	$L__BB1_163;
	setp.lt.u64 	%p184, %rd83, 3;
	@%p184 bra 	$L__BB1_159;
	add.u64 	%rd1995, %SPL, 8192;
	shl.b64 	%rd1996, %rd6530, 3;
	add.s64 	%rd1997, %rd1995, %rd1996;
	ld.local.u64 	%rd1998, [%rd1997];
	add.s64 	%rd1999, %rd38, %rd1998;
	ld.local.u8 	%rs319, [%rd1999];
	add.s64 	%rd2000, %rd39, %rd6530;
	ld.local.u8 	%rs320, [%rd2000];
	xor.b16  	%rs321, %rs320, %rs319;
	add.s64 	%rd2001, %rd40, %rd1998;
	st.local.u8 	[%rd2001], %rs321;
	ld.local.u64 	%rd2002, [%rd1997+8];
	add.s64 	%rd2003, %rd38, %rd2002;
	ld.local.u8 	%rs322, [%rd2003];
	ld.local.u8 	%rs323, [%rd2000+1];
	xor.b16  	%rs324, %rs323, %rs322;
	add.s64 	%rd2004, %rd40, %rd2002;
	st.local.u8 	[%rd2004], %rs324;
	ld.local.u64 	%rd2005, [%rd1997+16];
	add.s64 	%rd2006, %rd38, %rd2005;
	ld.local.u8 	%rs325, [%rd2006];
	ld.local.u8 	%rs326, [%rd2000+2];
	xor.b16  	%rs327, %rs326, %rs325;
	add.s64 	%rd2007, %rd40, %rd2005;
	st.local.u8 	[%rd2007], %rs327;
	ld.local.u64 	%rd2008, [%rd1997+24];
	add.s64 	%rd2009, %rd38, %rd2008;
	ld.local.u8 	%rs328, [%rd2009];
	ld.local.u8 	%rs329, [%rd2000+3];
	xor.b16  	%rs330, %rs329, %rs328;
	add.s64 	%rd2010, %rd40, %rd2008;
	st.local.u8 	[%rd2010], %rs330;
	add.s64 	%rd6530, %rd6530, 4;
$L__BB1_159:
	setp.eq.s64 	%p185, %rd72, 0;
	@%p185 bra 	$L__BB1_163;
	setp.eq.s64 	%p186, %rd72, 1;
	add.u64 	%rd2012, %SPL, 8192;
	shl.b64 	%rd2013, %rd6530, 3;
	add.s64 	%rd179, %rd2012, %rd2013;
	ld.local.u64 	%rd2014, [%rd179];
	add.s64 	%rd2015, %rd38, %rd2014;
	ld.local.u8 	%rs331, [%rd2015];
	add.s64 	%rd180, %rd39, %rd6530;
	ld.local.u8 	%rs332, [%rd180];
	xor.b16  	%rs333, %rs332, %rs331;
	add.s64 	%rd2016, %rd40, %rd2014;
	st.local.u8 	[%rd2016], %rs333;
	@%p186 bra 	$L__BB1_163;
	setp.eq.s64 	%p187, %rd72, 2;
	ld.local.u64 	%rd2017, [%rd179+8];
	add.s64 	%rd2018, %rd38, %rd2017;
	ld.local.u8 	%rs334, [%rd2018];
	ld.local.u8 	%rs335, [%rd180+1];
	xor.b16  	%rs336, %rs335, %rs334;
	add.s64 	%rd2019, %rd40, %rd2017;
	st.local.u8 	[%rd2019], %rs336;
	@%p187 bra 	$L__BB1_163;
	ld.local.u64 	%rd2020, [%rd179+16];
	add.s64 	%rd2021, %rd38, %rd2020;
	ld.local.u8 	%rs337, [%rd2021];
	ld.local.u8 	%rs338, [%rd180+2];
	xor.b16  	%rs339, %rs338, %rs337;
	add.s64 	%rd2022, %rd40, %rd2020;
	st.local.u8 	[%rd2022], %rs339;
$L__BB1_163:
	ld.param.u32 	%r7153, [_Z33unified_sogrand_iterations_kernelPKdPdS1_S1_PiS2_S1_iiimdiii_param_12];
	setp.ne.s32 	%p188, %r7153, 0;
	and.b32  	%r114, %r90, 255;
	setp.ne.s32 	%p189, %r114, 0;
	and.pred  	%p190, %p188, %p189;
	@%p190 bra 	$L__BB1_196;
	setp.eq.s32 	%p191, %r1826, 0;
	mov.f64 	%fd7698, %fd7688;
	@%p191 bra 	$L__BB1_192;
	mov.b64 	%rd6532, 0;
	mov.f64 	%fd7698, %fd7688;
$L__BB1_166:
	add.s64 	%rd2024, %rd39, %rd6532;
	ld.local.u8 	%rs340, [%rd2024];
	setp.ne.s16 	%p192, %rs340, 1;
	@%p192 bra 	$L__BB1_191;
	add.u64 	%rd2026, %SPL, 4096;
	shl.b64 	%rd2027, %rd6532, 3;
	add.s64 	%rd2028, %rd2026, %rd2027;
	ld.local.f64 	%fd53, [%rd2028];
	setp.gt.f64 	%p193, %fd53, 0d4049000000000000;
	mov.f64 	%fd7693, %fd53;
	@%p193 bra 	$L__BB1_179;
	setp.lt.f64 	%p194, %fd53, 0dC049000000000000;
	mov.f64 	%fd7693, 0d0000000000000000;
	@%p194 bra 	$L__BB1_179;
	fma.rn.f64 	%fd1835, %fd53, 0d3FF71547652B82FE, 0d4338000000000000;
	{
	.reg .b32 %temp; 
	mov.b64 	{%r115, %temp}, %fd1835;
	}
	mov.f64 	%fd1836, 0dC338000000000000;
	add.rn.f64 	%fd1837, %fd1835, %fd1836;
	fma.rn.f64 	%fd1838, %fd1837, 0dBFE62E42FEFA39EF, %fd53;
	fma.rn.f64 	%fd1839, %fd1837, 0dBC7ABC9E3B39803F, %fd1838;
	fma.rn.f64 	%fd1840, %fd1839, 0d3E5ADE1569CE2BDF, 0d3E928AF3FCA213EA;
	fma.rn.f64 	%fd1841, %fd1840, %fd1839, 0d3EC71DEE62401315;
	fma.rn.f64 	%fd1842, %fd1841, %fd1839, 0d3EFA01997C89EB71;
	fma.rn.f64 	%fd1843, %fd1842, %fd1839, 0d3F2A01A014761F65;
	fma.rn.f64 	%fd1844, %fd1843, %fd1839, 0d3F56C16C1852B7AF;
	fma.rn.f64 	%fd1845, %fd1844, %fd1839, 0d3F81111111122322;
	fma.rn.f64 	%fd1846, %fd1845, %fd1839, 0d3FA55555555502A1;
	fma.rn.f64 	%fd1847, %fd1846, %fd1839, 0d3FC5555555555511;
	fma.rn.f64 	%fd1848, %fd1847, %fd1839, 0d3FE000000000000B;
	fma.rn.f64 	%fd1849, %fd1848, %fd1839, 0d3FF0000000000000;
	fma.rn.f64 	%fd1850, %fd1849, %fd1839, 0d3FF0000000000000;
	{
	.reg .b32 %temp; 
	mov.b64 	{%r116, %temp}, %fd1850;
	}
	{
	.reg .b32 %temp; 
	mov.b64 	{%temp, %r117}, %fd1850;
	}
	shl.b32 	%r2129, %r115, 20;
	add.s32 	%r2130, %r2129, %r117;
	mov.b64 	%fd7690, {%r116, %r2130};
	{
	.reg .b32 %temp; 
	mov.b64 	{%temp, %r2131}, %fd53;
	}
	mov.b32 	%f119, %r2131;
	abs.f32 	%f5, %f119;
	setp.lt.f32 	%p195, %f5, 0f4086232B;
	@%p195 bra 	$L__BB1_172;
	setp.lt.f64 	%p196, %fd53, 0d0000000000000000;
	add.f64 	%fd1851, %fd53, 0d7FF0000000000000;
	selp.f64 	%fd7690, 0d0000000000000000, %fd1851, %p196;
	setp.geu.f32 	%p197, %f5, 0f40874800;
	@%p197 bra 	$L__BB1_172;
	shr.u32 	%r2132, %r115, 31;
	add.s32 	%r2133, %r115, %r2132;
	shr.s32 	%r2134, %r2133, 1;
	shl.b32 	%r2135, %r2134, 20;
	add.s32 	%r2136, %r117, %r2135;
	mov.b64 	%fd1852, {%r116, %r2136};
	sub.s32 	%r2137, %r115, %r2134;
	shl.b32 	%r2138, %r2137, 20;
	add.s32 	%r2139, %r2138, 1072693248;
	mov.b32 	%r2140, 0;
	mov.b64 	%fd1853, {%r2140, %r2139};
	mul.f64 	%fd7690, %fd1853, %fd1852;
$L__BB1_172:
	add.f64 	%fd7691, %fd7690, 0d3FF0000000000000;
	{
	.reg .b32 %temp; 
	mov.b64 	{%temp, %r7207}, %fd7691;
	}
	{
	.reg .b32 %temp; 
	mov.b64 	{%r7208, %temp}, %fd7691;
	}
	setp.gt.s32 	%p198, %r7207, 1048575;
	mov.b32 	%r7209, -1023;
	@%p198 bra 	$L__BB1_174;
	mul.f64 	%fd7691, %fd7691, 0d4350000000000000;
	{
	.reg .b32 %temp; 
	mov.b64 	{%temp, %r7207}, %fd7691;
	}
	{
	.reg .b32 %temp; 
	mov.b64 	{%r7208, %temp}, %fd7691;
	}
	mov.b32 	%r7209, -1077;
$L__BB1_174:
	add.s32 	%r2143, %r7207, -1;
	setp.gt.u32 	%p199, %r2143, 2146435070;
	@%p199 bra 	$L__BB1_178;
	shr.u32 	%r2146, %r7207, 20;
	add.s32 	%r7210, %r7209, %r2146;
	and.b32  	%r2147, %r7207, 1048575;
	or.b32  	%r2148, %r2147, 1072693248;
	mov.b64 	%fd7692, {%r7208, %r2148};
	setp.lt.u32 	%p201, %r2148, 1073127583;
	@%p201 bra 	$L__BB1_177;
	{
	.reg .b32 %temp; 
	mov.b64 	{%r2149, %temp}, %fd7692;
	}
	{
	.reg .b32 %temp; 
	mov.b64 	{%temp, %r2150}, %fd7692;
	}
	add.s32 	%r2151, %r2150, -1048576;
	mov.b64 	%fd7692, {%r2149, %r2151};
	add.s32 	%r7210, %r7210, 1;
$L__BB1_177:
	add.f64 	%fd1855, %fd7692, 0dBFF0000000000000;
	add.f64 	%fd1856, %fd7692, 0d3FF0000000000000;
	rcp.approx.ftz.f64 	%fd1857, %fd1856;
	neg.f64 	%fd1858, %fd1856;
	fma.rn.f64 	%fd1859, %fd1858, %fd1857, 0d3FF0000000000000;
	fma.rn.f64 	%fd1860, %fd1859, %fd1859, %fd1859;
	fma.rn.f64 	%fd1861, %fd1860, %fd1857, %fd1857;
	mul.f64 	%fd1862, %fd1855, %fd1861;
	fma.rn.f64 	%fd1863, %fd1855, %fd1861, %fd1862;
	mul.f64 	%fd1864, %fd1863, %fd1863;
	fma.rn.f64 	%fd1865, %fd1864, 0d3EB1380B3AE80F1E, 0d3ED0EE258B7A8B04;
	fma.rn.f64 	%fd1866, %fd1865, %fd1864, 0d3EF3B2669F02676F;
	fma.rn.f64 	%fd1867, %fd1866, %fd1864, 0d3F1745CBA9AB0956;
	fma.rn.f64 	%fd1868, %fd1867, %fd1864, 0d3F3C71C72D1B5154;
	fma.rn.f64 	%fd1869, %fd1868, %fd1864, 0d3F624924923BE72D;
	fma.rn.f64 	%fd1870, %fd1869, %fd1864, 0d3F8999999999A3C4;
	fma.rn.f64 	%fd1871, %fd1870, %fd1864, 0d3FB5555555555554;
	sub.f64 	%fd1872, %fd1855, %fd1863;
	add.f64 	%fd1873, %fd1872, %fd1872;
	neg.f64 	%fd1874, %fd1863;
	fma.rn.f64 	%fd1875, %fd1874, %fd1855, %fd1873;
	mul.f64 	%fd1876, %fd1861, %fd1875;
	mul.f64 	%fd1877, %fd1864, %fd1871;
	fma.rn.f64 	%fd1878, %fd1877, %fd1863, %fd1876;
	xor.b32  	%r2152, %r7210, -2147483648;
	mov.b32 	%r2153, 1127219200;
	mov.b64 	%fd1879, {%r2152, %r2153};
	sub.f64 	%fd1880, %fd1879, %fd1;
	fma.rn.f64 	%fd1881, %fd1880, 0d3FE62E42FEFA39EF, %fd1863;
	fma.rn.f64 	%fd1882, %fd1880, 0dBFE62E42FEFA39EF, %fd1881;
	sub.f64 	%fd1883, %fd1882, %fd1863;
	sub.f64 	%fd1884, %fd1878, %fd1883;
	fma.rn.f64 	%fd1885, %fd1880, 0d3C7ABC9E3B39803F, %fd1884;
	add.f64 	%fd7693, %fd1881, %fd1885;
	bra.uni 	$L__BB1_179;
$L__BB1_178:
	fma.rn.f64 	%fd1854, %fd7691, 0d7FF0000000000000, 0d7FF0000000000000;
	{
	.reg .b32 %temp; 
	mov.b64 	{%temp, %r2144}, %fd7691;
	}
	and.b32  	%r2145, %r2144, 2147483647;
	setp.eq.s32 	%p200, %r2145, 0;
	selp.f64 	%fd7693, 0dFFF0000000000000, %fd1854, %p200;
$L__BB1_179:
	setp.gt.f64 	%p202, %fd53, 0d4049000000000000;
	neg.f64 	%fd67, %fd53;
	setp.lt.f64 	%p203, %fd53, 0dC049000000000000;
	or.pred  	%p204, %p203, %p202;
	selp.f64 	%fd7697, %fd67, 0d0000000000000000, %p203;
	@%p204 bra 	$L__BB1_190;
	fma.rn.f64 	%fd1886, %fd67, 0d3FF71547652B82FE, 0d4338000000000000;
	{
	.reg .b32 %temp; 
	mov.b64 	{%r128, %temp}, %fd1886;
	}
	mov.f64 	%fd1887, 0dC338000000000000;
	add.rn.f64 	%fd1888, %fd1886, %fd1887;
	fma.rn.f64 	%fd1889, %fd1888, 0dBFE62E42FEFA39EF, %fd67;
	fma.rn.f64 	%fd1890, %fd1888, 0dBC7ABC9E3B39803F, %fd1889;
	fma.rn.f64 	%fd1891, %fd1890, 0d3E5ADE1569CE2BDF, 0d3E928AF3FCA213EA;
	fma.rn.f64 	%fd1892, %fd1891, %fd1890, 0d3EC71DEE62401315;
	fma.rn.f64 	%fd1893, %fd1892, %fd1890, 0d3EFA01997C89EB71;
	fma.rn.f64 	%fd1894, %fd1893, %fd1890, 0d3F2A01A014761F65;
	fma.rn.f64 	%fd1895, %fd1894, %fd1890, 0d3F56C16C1852B7AF;
	fma.rn.f64 	%fd1896, %fd1895, %fd1890, 0d3F81111111122322;
	fma.rn.f64 	%fd1897, %fd1896, %fd1890, 0d3FA55555555502A1;
	fma.rn.f64 	%fd1898, %fd1897, %fd1890, 0d3FC5555555555511;
	fma.rn.f64 	%fd1899, %fd1898, %fd1890, 0d3FE000000000000B;
	fma.rn.f64 	%fd1900, %fd1899, %fd1890, 0d3FF0000000000000;
	fma.rn.f64 	%fd1901, %fd1900, %fd1890, 0d3FF0000000000000;
	{
	.reg .b32 %temp; 
	mov.b64 	{%r129, %temp}, %fd1901;
	}
	{
	.reg .b32 %temp; 
	mov.b64 	{%temp, %r130}, %fd1901;
	}
	shl.b32 	%r2154, %r128, 20;
	add.s32 	%r2155, %r2154, %r130;
	mov.b64 	%fd7694, {%r129, %r2155};
	{
	.reg .b32 %temp; 
	mov.b64 	{%temp, %r2156}, %fd67;
	}
	mov.b32 	%f120, %r2156;
	abs.f32 	%f6, %f120;
	setp.lt.f32 	%p205, %f6, 0f4086232B;
	@%p205 bra 	$L__BB1_183;
	setp.gt.f64 	%p206, %fd53, 0d0000000000000000;
	mov.f64 	%fd1902, 0d7FF0000000000000;
	sub.f64 	%fd1903, %fd1902, %fd53;
	selp.f64 	%fd7694, 0d0000000000000000, %fd1903, %p206;
	setp.geu.f32 	%p207, %f6, 0f40874800;
	@%p207 bra 	$L__BB1_183;
	shr.u32 	%r2157, %r128, 31;
	add.s32 	%r2158, %r128, %r2157;
	shr.s32 	%r2159, %r2158, 1;
	shl.b32 	%r2160, %r2159, 20;
	add.s32 	%r2161, %r130, %r2160;
	mov.b64 	%fd1904, {%r129, %r2161};
	sub.s32 	%r2162, %r128, %r2159;
	shl.b32 	%r2163, %r2162, 20;
	add.s32 	%r2164, %r2163, 1072693248;
	mov.b32 	%r2165, 0;
	mov.b64 	%fd1905, {%r2165, %r2164};
	mul.f64 	%fd7694, %fd1905, %fd1904;
$L__BB1_183:
	add.f64 	%fd7695, %fd7694, 0d3FF0000000000000;
	{
	.reg .b32 %temp; 
	mov.b64 	{%temp, %r7211}, %fd7695;
	}
	{
	.reg .b32 %temp; 
	mov.b64 	{%r7212, %temp}, %fd7695;
	}
	setp.gt.s32 	%p208, %r7211, 1048575;
	mov.b32 	%r7213, -1023;
	@%p208 bra 	$L__BB1_185;
	mul.f64 	%fd7695, %fd7695, 0d4350000000000000;
	{
	.reg .b32 %temp; 
	mov.b64 	{%temp, %r7211}, %fd7695;
	}
	{
	.reg .b32 %temp; 
	mov.b64 	{%r7212, %temp}, %fd7695;
	}
	mov.b32 	%r7213, -1077;
$L__BB1_185:
	add.s32 	%r2168, %r7211, -1;
	setp.gt.u32 	%p209, %r2168, 2146435070;
	@%p209 bra 	$L__BB1_189;
	shr.u32 	%r2171, %r7211, 20;
	add.s32 	%r7214, %r7213, %r2171;
	and.b32  	%r2172, %r7211, 1048575;
	or.b32  	%r2173, %r2172, 1072693248;
	mov.b64 	%fd7696, {%r7212, %r2173};
	setp.lt.u32 	%p211, %r2173, 1073127583;
	@%p211 bra 	$L__BB1_188;
	{
	.reg .b32 %temp; 
	mov.b64 	{%r2174, %temp}, %fd7696;
	}
	{
	.reg .b32 %temp; 
	mov.b64 	{%temp, %r2175}, %fd7696;
	}
	add.s32 	%r2176, %r2175, -1048576;
	mov.b64 	%fd7696, {%r2174, %r2176};
	add.s32 	%r7214, %r7214, 1;
$L__BB1_188:
	add.f64 	%fd1907, %fd7696, 0dBFF0000000000000;
	add.f64 	%fd1908, %fd7696, 0d3FF0000000000000;
	rcp.approx.ftz.f64 	%fd1909, %fd1908;
	neg.f64 	%fd1910, %fd1908;
	fma.rn.f64 	%fd1911, %fd1910, %fd1909, 0d3FF0000000000000;
	fma.rn.f64 	%fd1912, %fd1911, %fd1911, %fd1911;
	fma.rn.f64 	%fd1913, %fd1912, %fd1909, %fd1909;
	mul.f64 	%fd1914, %fd1907, %fd1913;
	fma.rn.f64 	%fd1915, %fd1907, %fd1913, %fd1914;
	mul.f64 	%fd1916, %fd1915, %fd1915;
	fma.rn.f64 	%fd1917, %fd1916, 0d3EB1380B3AE80F1E, 0d3ED0EE258B7A8B04;
	fma.rn.f64 	%fd1918, %fd1917, %fd1916, 0d3EF3B2669F02676F;
	fma.rn.f64 	%fd1919, %fd1918, %fd1916, 0d3F1745CBA9AB0956;
	fma.rn.f64 	%fd1920, %fd1919, %fd1916, 0d3F3C71C72D1B5154;
	fma.rn.f64 	%fd1921, %fd1920, %fd1916, 0d3F624924923BE72D;
	fma.rn.f64 	%fd1922, %fd1921, %fd1916, 0d3F8999999999A3C4;
	fma.rn.f64 	%fd1923, %fd1922, %fd1916, 0d3FB5555555555554;
	sub.f64 	%fd1924, %fd1907, %fd1915;
	add.f64 	%fd1925, %fd1924, %fd1924;
	neg.f64 	%fd1926, %fd1915;
	fma.rn.f64 	%fd1927, %fd1926, %fd1907, %fd1925;
	mul.f64 	%fd1928, %fd1913, %fd1927;
	mul.f64 	%fd1929, %fd1916, %fd1923;
	fma.rn.f64 	%fd1930, %fd1929, %fd1915, %fd1928;
	xor.b32  	%r2177, %r7214, -2147483648;
	mov.b32 	%r2178, 1127219200;
	mov.b64 	%fd1931, {%r2177, %r2178};
	sub.f64 	%fd1932, %fd1931, %fd1;
	fma.rn.f64 	%fd1933, %fd1932, 0d3FE62E42FEFA39EF, %fd1915;
	fma.rn.f64 	%fd1934, %fd1932, 0dBFE62E42FEFA39EF, %fd1933;
	sub.f64 	%fd1935, %fd1934, %fd1915;
	sub.f64 	%fd1936, %fd1930, %fd1935;
	fma.rn.f64 	%fd1937, %fd1932, 0d3C7ABC9E3B39803F, %fd1936;
	add.f64 	%fd7697, %fd1933, %fd1937;
	bra.uni 	$L__BB1_190;
$L__BB1_189:
	fma.rn.f64 	%fd1906, %fd7695, 0d7FF0000000000000, 0d7FF0000000000000;
	{
	.reg .b32 %temp; 
	mov.b64 	{%temp, %r2169}, %fd7695;
	}
	and.b32  	%r2170, %r2169, 2147483647;
	setp.eq.s32 	%p210, %r2170, 0;
	selp.f64 	%fd7697, 0dFFF0000000000000, %fd1906, %p210;
$L__BB1_190:
	sub.f64 	%fd1938, %fd7693, %fd7697;
	add.f64 	%fd7698, %fd7698, %fd1938;
$L__BB1_191:
	add.s64 	%rd6532, %rd6532, 1;
	setp.ne.s64 	%p212, %rd6532, %rd62;
	@%p212 bra 	$L__BB1_166;
$L__BB1_192:
	neg.f64 	%fd1939, %fd7698;
	fma.rn.f64 	%fd1940, %fd7698, 0dBFF71547652B82FE, 0d4338000000000000;
	{
	.reg .b32 %temp; 
	mov.b64 	{%r141, %temp}, %fd1940;
	}
	mov.f64 	%fd1941, 0dC338000000000000;
	add.rn.f64 	%fd1942, %fd1940, %fd1941;
	fma.rn.f64 	%fd1943, %fd1942, 0dBFE62E42FEFA39EF, %fd1939;
	fma.rn.f64 	%fd1944, %fd1942, 0dBC7ABC9E3B39803F, %fd1943;
	fma.rn.f64 	%fd1945, %fd1944, 0d3E5ADE1569CE2BDF, 0d3E928AF3FCA213EA;
	fma.rn.f64 	%fd1946, %fd1945, %fd1944, 0d3EC71DEE62401315;
	fma.rn.f64 	%fd1947, %fd1946, %fd1944, 0d3EFA01997C89EB71;
	fma.rn.f64 	%fd1948, %fd1947, %fd1944, 0d3F2A01A014761F65;
	fma.rn.f64 	%fd1949, %fd1948, %fd1944, 0d3F56C16C1852B7AF;
	fma.rn.f64 	%fd1950, %fd1949, %fd1944, 0d3F81111111122322;
	fma.rn.f64 	%fd1951, %fd1950, %fd1944, 0d3FA55555555502A1;
	fma.rn.f64 	%fd1952, %fd1951, %fd1944, 0d3FC5555555555511;
	fma.rn.f64 	%fd1953, %fd1952, %fd1944, 0d3FE000000000000B;
	fma.rn.f64 	%fd1954, %fd1953, %fd1944, 0d3FF0000000000000;
	fma.rn.f64 	%fd1955, %fd1954, %fd1944, 0d3FF0000000000000;
	{
	.reg .b32 %temp; 
	mov.b64 	{%r142, %temp}, %fd1955;
	}
	{
	.reg .b32 %temp; 
	mov.b64 	{%temp, %r143}, %fd1955;
	}
	shl.b32 	%r2179, %r141, 20;
	add.s32 	%r2180, %r2179, %r143;
	mov.b64 	%fd7700, {%r142, %r2180};
	{
	.reg .b32 %temp; 
	mov.b64 	{%temp, %r2181}, %fd1939;
	}
	mov.b32 	%f121, %r2181;
	abs.f32 	%f7, %f121;
	setp.lt.f32 	%p213, %f7, 0f4086232B;
	@%p213 bra 	$L__BB1_195;
	setp.gt.f64 	%p214, %fd7698, 0d0000000000000000;
	mov.f64 	%fd1956, 0d7FF0000000000000;
	sub.f64 	%fd1957, %fd1956, %fd7698;
	selp.f64 	%fd7700, 0d0000000000000000, %fd1957, %p214;
	setp.geu.f32 	%p215, %f7, 0f40874800;
	@%p215 bra 	$L__BB1_195;
	shr.u32 	%r2182, %r141, 31;
	add.s32 	%r2183, %r141, %r2182;
	shr.s32 	%r2184, %r2183, 1;
	shl.b32 	%r2185, %r2184, 20;
	add.s32 	%r2186, %r143, %r2185;
	mov.b64 	%fd1958, {%r142, %r2186};
	sub.s32 	%r2187, %r141, %r2184;
	shl.b32 	%r2188, %r2187, 20;
	add.s32 	%r2189, %r2188, 1072693248;
	mov.b32 	%r2190, 0;
	mov.b64 	%fd1959, {%r2190, %r2189};
	mul.f64 	%fd7700, %fd1959, %fd1958;
$L__BB1_195:
	sub.f64 	%fd7799, %fd7799, %fd7700;
$L__BB1_196:
	sub.s32 	%r2191, %r1826, %r1827;
	setp.eq.s32 	%p216, %r2191, 0;
	@%p216 bra 	$L__BB1_222;
	mov.b64 	%rd6533, 0;
	bra.uni 	$L__BB1_199;
$L__BB1_198:
	add.s64 	%rd6533, %rd6533, 1;
	setp.eq.s64 	%p234, %rd6533, %rd67;
	@%p234 bra 	$L__BB1_222;
$L__BB1_199:
	mov.b64 	%rd6536, 0;
	mov.b16 	%rs4047, 0;
	@%p125 bra 	$L__BB1_207;
	add.s64 	%rd2033, %rd62, -4;
	setp.lt.u64 	%p218, %rd2033, 12;
	mul.lo.s64 	%rd185, %rd6533, %rd62;
	mov.b16 	%rs4047, 0;
	mov.b64 	%rd6537, 0;
	@%p218 bra 	$L__BB1_203;
	mov.b16 	%rs4047, 0;
	mov.b64 	%rd6537, 0;
	mov.u64 	%rd6538, %rd6537;
$L__BB1_202:
	add.s64 	%rd2035, %rd40, %rd6537;
	ld.local.v4.b32 	{%r2192, %r2193, %r2194, %r2195}, [%rd2035];
	bfe.u32 	%r2196, %r2195, 24, 8;
	cvt.u16.u32 	%rs345, %r2196;
	bfe.u32 	%r2197, %r2195, 16, 8;
	cvt.u16.u32 	%rs346, %r2197;
	bfe.u32 	%r2198, %r2195, 8, 8;
	cvt.u16.u32 	%rs347, %r2198;
	bfe.u32 	%r2199, %r2195, 0, 8;
	cvt.u16.u32 	%rs348, %r2199;
	bfe.u32 	%r2200, %r2194, 24, 8;
	cvt.u16.u32 	%rs349, %r2200;
	bfe.u32 	%r2201, %r2194, 16, 8;
	cvt.u16.u32 	%rs350, %r2201;
	bfe.u32 	%r2202, %r2194, 8, 8;
	cvt.u16.u32 	%rs351, %r2202;
	bfe.u32 	%r2203, %r2194, 0, 8;
	cvt.u16.u32 	%rs352, %r2203;
	bfe.u32 	%r2204, %r2193, 24, 8;
	cvt.u16.u32 	%rs353, %r2204;
	bfe.u32 	%r2205, %r2193, 16, 8;
	cvt.u16.u32 	%rs354, %r2205;
	bfe.u32 	%r2206, %r2193, 8, 8;
	cvt.u16.u32 	%rs355, %r2206;
	bfe.u32 	%r2207, %r2193, 0, 8;
	cvt.u16.u32 	%rs356, %r2207;
	bfe.u32 	%r2208, %r2192, 24, 8;
	cvt.u16.u32 	%rs357, %r2208;
	bfe.u32 	%r2209, %r2192, 16, 8;
	cvt.u16.u32 	%rs358, %r2209;
	bfe.u32 	%r2210, %r2192, 8, 8;
	cvt.u16.u32 	%rs359, %r2210;
	bfe.u32 	%r2211, %r2192, 0, 8;
	cvt.u16.u32 	%rs360, %r2211;
	add.s64 	%rd2036, %rd6537, %rd185;
	mov.u64 	%rd2037, d_H_const;
	add.s64 	%rd2038, %rd2037, %rd2036;
	ld.const.u8 	%rs361, [%rd2038];
	ld.const.u8 	%rs362, [%rd2038+1];
	ld.const.u8 	%rs363, [%rd2038+2];
	ld.const.u8 	%rs364, [%rd2038+3];
	mul.lo.s16 	%rs365, %rs361, %rs360;
	mul.lo.s16 	%rs366, %rs362, %rs359;
	mul.lo.s16 	%rs367, %rs363, %rs358;
	mul.lo.s16 	%rs368, %rs364, %rs357;
	xor.b16  	%rs369, %rs365, %rs4047;
	xor.b16  	%rs370, %rs369, %rs366;
	xor.b16  	%rs371, %rs370, %rs367;
	xor.b16  	%rs372, %rs371, %rs368;
	ld.const.u8 	%rs373, [%rd2038+4];
	ld.const.u8 	%rs374, [%rd2038+5];
	ld.const.u8 	%rs375, [%rd2038+6];
	ld.const.u8 	%rs376, [%rd2038+7];
	mul.lo.s16 	%rs377, %rs373, %rs356;
	mul.lo.s16 	%rs378, %rs374, %rs355;
	mul.lo.s16 	%rs379, %rs375, %rs354;
	mul.lo.s16 	%rs380, %rs376, %rs353;
	xor.b16  	%rs381, %rs377, %rs372;
	xor.b16  	%rs382, %rs381, %rs378;
	xor.b16  	%rs383, %rs382, %rs379;
	xor.b16  	%rs384, %rs383, %rs380;
	ld.const.u8 	%rs385, [%rd2038+8];
	ld.const.u8 	%rs386, [%rd2038+9];
	ld.const.u8 	%rs387, [%rd2038+10];
	ld.const.u8 	%rs388, [%rd2038+11];
	mul.lo.s16 	%rs389, %rs385, %rs352;
	mul.lo.s16 	%rs390, %rs386, %rs351;
	mul.lo.s16 	%rs391, %rs387, %rs350;
	mul.lo.s16 	%rs392, %rs388, %rs349;
	xor.b16  	%rs393, %rs389, %rs384;
	xor.b16  	%rs394, %rs393, %rs390;
	xor.b16  	%rs395, %rs394, %rs391;
	xor.b16  	%rs396, %rs395, %rs392;
	ld.const.u8 	%rs397, [%rd2038+12];
	ld.const.u8 	%rs398, [%rd2038+13];
	ld.const.u8 	%rs399, [%rd2038+14];
	ld.const.u8 	%rs400, [%rd2038+15];
	mul.lo.s16 	%rs401, %rs397, %rs348;
	mul.lo.s16 	%rs402, %rs398, %rs347;
	mul.lo.s16 	%rs403, %rs399, %rs346;
	mul.lo.s16 	%rs404, %rs400, %rs345;
	xor.b16  	%rs405, %rs401, %rs396;
	xor.b16  	%rs406, %rs405, %rs402;
	xor.b16  	%rs407, %rs406, %rs403;
	xor.b16  	%rs4047, %rs407, %rs404;
	add.s64 	%rd6537, %rd6537, 16;
	add.s64 	%rd6538, %rd6538, 4;
	setp.eq.s64 	%p219, %rd6538, %rd76;
	@%p219 bra 	$L__BB1_203;
	bra.uni 	$L__BB1_202;
$L__BB1_203:
	setp.eq.s64 	%p220, %rd75, 0;
	mov.u64 	%rd6536, %rd6537;
	@%p220 bra 	$L__BB1_207;
	setp.eq.s64 	%p221, %rd75, 1;
	add.s64 	%rd188, %rd40, %rd6537;
	ld.local.u8 	%rs408, [%rd188];
	ld.local.u8 	%rs409, [%rd188+1];
	ld.local.u8 	%rs410, [%rd188+2];
	ld.local.u8 	%rs411, [%rd188+3];
	add.s64 	%rd2039, %rd6537, %rd185;
	mov.u64 	%rd2040, d_H_const;
	add.s64 	%rd189, %rd2040, %rd2039;
	ld.const.u8 	%rs412, [%rd189];
	ld.const.u8 	%rs413, [%rd189+1];
	ld.const.u8 	%rs414, [%rd189+2];
	ld.const.u8 	%rs415, [%rd189+3];
	mul.lo.s16 	%rs416, %rs412, %rs408;
	mul.lo.s16 	%rs417, %rs413, %rs409;
	mul.lo.s16 	%rs418, %rs414, %rs410;
	mul.lo.s16 	%rs419, %rs415, %rs411;
	xor.b16  	%rs420, %rs416, %rs4047;
	xor.b16  	%rs421, %rs420, %rs417;
	xor.b16  	%rs422, %rs421, %rs418;
	xor.b16  	%rs4047, %rs422, %rs419;
	add.s64 	%rd6536, %rd6537, 4;
	@%p221 bra 	$L__BB1_207;
	setp.eq.s64 	%p222, %rd75, 2;
	ld.local.u8 	%rs423, [%rd188+4];
	ld.local.u8 	%rs424, [%rd188+5];
	ld.local.u8 	%rs425, [%rd188+6];
	ld.local.u8 	%rs426, [%rd188+7];
	ld.const.u8 	%rs427, [%rd189+4];
	ld.const.u8 	%rs428, [%rd189+5];
	ld.const.u8 	%rs429, [%rd189+6];
	ld.const.u8 	%rs430, [%rd189+7];
	mul.lo.s16 	%rs431, %rs427, %rs423;
	mul.lo.s16 	%rs432, %rs428, %rs424;
	mul.lo.s16 	%rs433, %rs429, %rs425;
	mul.lo.s16 	%rs434, %rs430, %rs426;
	xor.b16  	%rs435, %rs431, %rs432;
	xor.b16  	%rs436, %rs435, %rs433;
	xor.b16  	%rs437, %rs436, %rs434;
	xor.b16  	%rs4047, %rs437, %rs4047;
	add.s64 	%rd6536, %rd6537, 8;
	@%p222 bra 	$L__BB1_207;
	ld.local.u8 	%rs438, [%rd188+8];
	ld.local.u8 	%rs439, [%rd188+9];
	ld.local.u8 	%rs440, [%rd188+10];
	ld.local.u8 	%rs441, [%rd188+11];
	ld.const.u8 	%rs442, [%rd189+8];
	ld.const.u8 	%rs443, [%rd189+9];
	ld.const.u8 	%rs444, [%rd189+10];
	ld.const.u8 	%rs445, [%rd189+11];
	mul.lo.s16 	%rs446, %rs442, %rs438;
	mul.lo.s16 	%rs447, %rs443, %rs439;
	mul.lo.s16 	%rs448, %rs444, %rs440;
	mul.lo.s16 	%rs449, %rs445, %rs441;
	xor.b16  	%rs450, %rs446, %rs447;
	xor.b16  	%rs451, %rs450, %rs448;
	xor.b16  	%rs452, %rs451, %rs449;
	xor.b16  	%rs4047, %rs452, %rs4047;
	add.s64 	%rd6536, %rd6537, 12;
$L__BB1_207:
	setp.ge.u64 	%p223, %rd6536, %rd62;
	@%p223 bra 	$L__BB1_221;
	mul.lo.s64 	%rd194, %rd6533, %rd62;
	sub.s64 	%rd195, %rd62, %rd6536;
	and.b64  	%rd196, %rd195, 15;
	sub.s64 	%rd2041, %rd6536, %rd62;
	setp.gt.u64 	%p224, %rd2041, -16;
	@%p224 bra 	$L__BB1_211;
	and.b64  	%rd197, %rd195, -16;
	mov.b64 	%rd6540, 0;
$L__BB1_210:
	.pragma "nounroll";
	add.s64 	%rd2043, %rd40, %rd6536;
	ld.local.u8 	%rs454, [%rd2043];
	add.s64 	%rd2044, %rd6536, %rd194;
	mov.u64 	%rd2045, d_H_const;
	add.s64 	%rd2046, %rd2045, %rd2044;
	ld.const.u8 	%rs455, [%rd2046];
	mul.lo.s16 	%rs456, %rs455, %rs454;
	xor.b16  	%rs457, %rs456, %rs4047;
	ld.local.u8 	%rs458, [%rd2043+1];
	ld.const.u8 	%rs459, [%rd2046+1];
	mul.lo.s16 	%rs460, %rs459, %rs458;
	xor.b16  	%rs461, %rs460, %rs457;
	ld.local.u8 	%rs462, [%rd2043+2];
	ld.const.u8 	%rs463, [%rd2046+2];
	mul.lo.s16 	%rs464, %rs463, %rs462;
	xor.b16  	%rs465, %rs464, %rs461;
	ld.local.u8 	%rs466, [%rd2043+3];
	ld.const.u8 	%rs467, [%rd2046+3];
	mul.lo.s16 	%rs468, %rs467, %rs466;
	xor.b16  	%rs469, %rs468, %rs465;
	ld.local.u8 	%rs470, [%rd2043+4];
	ld.const.u8 	%rs471, [%rd2046+4];
	mul.lo.s16 	%rs472, %rs471, %rs470;
	xor.b16  	%rs473, %rs472, %rs469;
	ld.local.u8 	%rs474, [%rd2043+5];
	ld.const.u8 	%rs475, [%rd2046+5];
	mul.lo.s16 	%rs476, %rs475, %rs474;
	xor.b16  	%rs477, %rs476, %rs473;
	ld.local.u8 	%rs478, [%rd2043+6];
	ld.const.u8 	%rs479, [%rd2046+6];
	mul.lo.s16 	%rs480, %rs479, %rs478;
	xor.b16  	%rs481, %rs480, %rs477;
	ld.local.u8 	%rs482, [%rd2043+7];
	ld.const.u8 	%rs483, [%rd2046+7];
	mul.lo.s16 	%rs484, %rs483, %rs482;
	xor.b16  	%rs485, %rs484, %rs481;
	ld.local.u8 	%rs486, [%rd2043+8];
	ld.const.u8 	%rs487, [%rd2046+8];
	mul.lo.s16 	%rs488, %rs487, %rs486;
	xor.b16  	%rs489, %rs488, %rs485;
	ld.local.u8 	%rs490, [%rd2043+9];
	ld.const.u8 	%rs491, [%rd2046+9];
	mul.lo.s16 	%rs492, %rs491, %rs490;
	xor.b16  	%rs493, %rs492, %rs489;
	ld.local.u8 	%rs494, [%rd2043+10];
	ld.const.u8 	%rs495, [%rd2046+10];
	mul.lo.s16 	%rs496, %rs495, %rs494;
	xor.b16  	%rs497, %rs496, %rs493;
	ld.local.u8 	%rs498, [%rd2043+11];
	ld.const.u8 	%rs499, [%rd2046+11];
	mul.lo.s16 	%rs500, %rs499, %rs498;
	xor.b16  	%rs501, %rs500, %rs497;
	ld.local.u8 	%rs502, [%rd2043+12];
	ld.const.u8 	%rs503, [%rd2046+12];
	mul.lo.s16 	%rs504, %rs503, %rs502;
	xor.b16  	%rs505, %rs504, %rs501;
	ld.local.u8 	%rs506, [%rd2043+13];
	ld.const.u8 	%rs507, [%rd2046+13];
	mul.lo.s16 	%rs508, %rs507, %rs506;
	xor.b16  	%rs509, %rs508, %rs505;
	ld.local.u8 	%rs510, [%rd2043+14];
	ld.const.u8 	%rs511, [%rd2046+14];
	mul.lo.s16 	%rs512, %rs511, %rs510;
	xor.b16  	%rs513, %rs512, %rs509;
	ld.local.u8 	%rs514, [%rd2043+15];
	ld.const.u8 	%rs515, [%rd2046+15];
	mul.lo.s16 	%rs516, %rs515, %rs514;
	xor.b16  	%rs4047, %rs516, %rs513;
	add.s64 	%rd6536, %rd6536, 16;
	add.s64 	%rd6540, %rd6540, 16;
	setp.ne.s64 	%p225, %rd6540, %rd197;
	@%p225 bra 	$L__BB1_210;
$L__BB1_211:
	setp.eq.s64 	%p226, %rd196, 0;
	@%p226 bra 	$L__BB1_221;
	and.b64  	%rd207, %rd195, 7;
	setp.lt.u64 	%p227, %rd196, 8;
	@%p227 bra 	$L__BB1_214;
	add.s64 	%rd2047, %rd40, %rd6536;
	ld.local.u8 	%rs518, [%rd2047];
	add.s64 	%rd2048, %rd6536, %rd194;
	mov.u64 	%rd2049, d_H_const;
	add.s64 	%rd2050, %rd2049, %rd2048;
	ld.const.u8 	%rs519, [%rd2050];
	mul.lo.s16 	%rs520, %rs519, %rs518;
	ld.local.u8 	%rs521, [%rd2047+1];
	ld.const.u8 	%rs522, [%rd2050+1];
	mul.lo.s16 	%rs523, %rs522, %rs521;
	xor.b16  	%rs524, %rs520, %rs523;
	ld.local.u8 	%rs525, [%rd2047+2];
	ld.const.u8 	%rs526, [%rd2050+2];
	mul.lo.s16 	%rs527, %rs526, %rs525;
	xor.b16  	%rs528, %rs524, %rs527;
	ld.local.u8 	%rs529, [%rd2047+3];
	ld.const.u8 	%rs530, [%rd2050+3];
	mul.lo.s16 	%rs531, %rs530, %rs529;
	xor.b16  	%rs532, %rs528, %rs531;
	ld.local.u8 	%rs533, [%rd2047+4];
	ld.const.u8 	%rs534, [%rd2050+4];
	mul.lo.s16 	%rs535, %rs534, %rs533;
	xor.b16  	%rs536, %rs532, %rs535;
	ld.local.u8 	%rs537, [%rd2047+5];
	ld.const.u8 	%rs538, [%rd2050+5];
	mul.lo.s16 	%rs539, %rs538, %rs537;
	xor.b16  	%rs540, %rs536, %rs539;
	ld.local.u8 	%rs541, [%rd2047+6];
	ld.const.u8 	%rs542, [%rd2050+6];
	mul.lo.s16 	%rs543, %rs542, %rs541;
	xor.b16  	%rs544, %rs540, %rs543;
	ld.local.u8 	%rs545, [%rd2047+7];
	ld.const.u8 	%rs546, [%rd2050+7];
	mul.lo.s16 	%rs547, %rs546, %rs545;
	xor.b16  	%rs548, %rs544, %rs547;
	xor.b16  	%rs4047, %rs548, %rs4047;
	add.s64 	%rd6536, %rd6536, 8;
$L__BB1_214:
	setp.eq.s64 	%p228, %rd207, 0;
	@%p228 bra 	$L__BB1_221;
	and.b64  	%rd210, %rd195, 3;
	setp.lt.u64 	%p229, %rd207, 4;
	@%p229 bra 	$L__BB1_217;
	add.s64 	%rd2051, %rd40, %rd6536;
	ld.local.u8 	%rs550, [%rd2051];
	add.s64 	%rd2052, %rd6536, %rd194;
	mov.u64 	%rd2053, d_H_const;
	add.s64 	%rd2054, %rd2053, %rd2052;
	ld.const.u8 	%rs551, [%rd2054];
	mul.lo.s16 	%rs552, %rs551, %rs550;
	ld.local.u8 	%rs553, [%rd2051+1];
	ld.const.u8 	%rs554, [%rd2054+1];
	mul.lo.s16 	%rs555, %rs554, %rs553;
	xor.b16  	%rs556, %rs552, %rs555;
	ld.local.u8 	%rs557, [%rd2051+2];
	ld.const.u8 	%rs558, [%rd2054+2];
	mul.lo.s16 	%rs559, %rs558, %rs557;
	xor.b16  	%rs560, %rs556, %rs559;
	ld.local.u8 	%rs561, [%rd2051+3];
	ld.const.u8 	%rs562, [%rd2054+3];
	mul.lo.s16 	%rs563, %rs562, %rs561;
	xor.b16  	%rs564, %rs560, %rs563;
	xor.b16  	%rs4047, %rs564, %rs4047;
	add.s64 	%rd6536, %rd6536, 4;
$L__BB1_217:
	setp.eq.s64 	%p230, %rd210, 0;
	@%p230 bra 	$L__BB1_221;
	add.s64 	%rd213, %rd40, %rd6536;
	ld.local.u8 	%rs565, [%rd213];
	add.s64 	%rd2055, %rd6536, %rd194;
	mov.u64 	%rd2056, d_H_const;
	add.s64 	%rd214, %rd2056, %rd2055;
	ld.const.u8 	%rs566, [%rd214];
	mul.lo.s16 	%rs567, %rs566, %rs565;
	xor.b16  	%rs4047, %rs567, %rs4047;
	setp.eq.s64 	%p231, %rd210, 1;
	@%p231 bra 	$L__BB1_221;
	ld.local.u8 	%rs568, [%rd213+1];
	ld.const.u8 	%rs569, [%rd214+1];
	mul.lo.s16 	%rs570, %rs569, %rs568;
	xor.b16  	%rs4047, %rs570, %rs4047;
	setp.eq.s64 	%p232, %rd210, 2;
	@%p232 bra 	$L__BB1_221;
	ld.local.u8 	%rs571, [%rd213+2];
	ld.const.u8 	%rs572, [%rd214+2];
	mul.lo.s16 	%rs573, %rs572, %rs571;
	xor.b16  	%rs4047, %rs573, %rs4047;
$L__BB1_221:
	and.b16  	%rs574, %rs4047, 255;
	setp.eq.s16 	%p233, %rs574, 1;
	mov.b64 	%rd6606, 0;
	mov.f64 	%fd7759, 0d0000000000000000;
	@%p233 bra 	$L__BB1_268;
	bra.uni 	$L__BB1_198;
$L__BB1_222:
	mov.b64 	%rd2058, 0;
	st.local.u64 	[%rd45], %rd2058;
	mov.f64 	%fd7711, %fd7688;
	@%p141 bra 	$L__BB1_250;
	mov.b64 	%rd6544, 0;
	mov.f64 	%fd7711, %fd7688;
$L__BB1_224:
	add.s64 	%rd2060, %rd39, %rd6544;
	ld.local.u8 	%rs575, [%rd2060];
	setp.ne.s16 	%p236, %rs575, 1;
	@%p236 bra 	$L__BB1_249;
	add.u64 	%rd2062, %SPL, 4096;
	shl.b64 	%rd2063, %rd6544, 3;
	add.s64 	%rd2064, %rd2062, %rd2063;
	ld.local.f64 	%fd92, [%rd2064];
	setp.gt.f64 	%p237, %fd92, 0d4049000000000000;
	mov.f64 	%fd7706, %fd92;
	@%p237 bra 	$L__BB1_237;
	setp.lt.f64 	%p238, %fd92, 0dC049000000000000;
	mov.f64 	%fd7706, 0d0000000000000000;
	@%p238 bra 	$L__BB1_237;
	fma.rn.f64 	%fd1962, %fd92, 0d3FF71547652B82FE, 0d4338000000000000;
	{
	.reg .b32 %temp; 
	mov.b64 	{%r144, %temp}, %fd1962;
	}
	mov.f64 	%fd1963, 0dC338000000000000;
	add.rn.f64 	%fd1964, %fd1962, %fd1963;
	fma.rn.f64 	%fd1965, %fd1964, 0dBFE62E42FEFA39EF, %fd92;
	fma.rn.f64 	%fd1966, %fd1964, 0dBC7ABC9E3B39803F, %fd1965;
	fma.rn.f64 	%fd1967, %fd1966, 0d3E5ADE1569CE2BDF, 0d3E928AF3FCA213EA;
	fma.rn.f64 	%fd1968, %fd1967, %fd1966, 0d3EC71DEE62401315;
	fma.rn.f64 	%fd1969, %fd1968, %fd1966, 0d3EFA01997C89EB71;
	fma.rn.f64 	%fd1970, %fd1969, %fd1966, 0d3F2A01A014761F65;
	fma.rn.f64 	%fd1971, %fd1970, %fd1966, 0d3F56C16C1852B7AF;
	fma.rn.f64 	%fd1972, %fd1971, %fd1966, 0d3F81111111122322;
	fma.rn.f64 	%fd1973, %fd1972, %fd1966, 0d3FA55555555502A1;
	fma.rn.f64 	%fd1974, %fd1973, %fd1966, 0d3FC5555555555511;
	fma.rn.f64 	%fd1975, %fd1974, %fd1966, 0d3FE000000000000B;
	fma.rn.f64 	%fd1976, %fd1975, %fd1966, 0d3FF0000000000000;
	fma.rn.f64 	%fd1977, %fd1976, %fd1966, 0d3FF0000000000000;
	{
	.reg .b32 %temp; 
	mov.b64 	{%r145, %temp}, %fd1977;
	}
	{
	.reg .b32 %temp; 
	mov.b64 	{%temp, %r146}, %fd1977;
	}
	shl.b32 	%r2212, %r144, 20;
	add.s32 	%r2213, %r2212, %r146;
	mov.b64 	%fd7703, {%r145, %r2213};
	{
	.reg .b32 %temp; 
	mov.b64 	{%temp, %r2214}, %fd92;
	}
	mov.b32 	%f122, %r2214;
	abs.f32 	%f8, %f122;
	setp.lt.f32 	%p239, %f8, 0f4086232B;
	@%p239 bra 	$L__BB1_230;
	setp.lt.f64 	%p240, %fd92, 0d0000000000000000;
	add.f64 	%fd1978, %fd92, 0d7FF0000000000000;
	selp.f64 	%fd7703, 0d0000000000000000, %fd1978, %p240;
	setp.geu.f32 	%p241, %f8, 0f40874800;
	@%p241 bra 	$L__BB1_230;
	shr.u32 	%r2215, %r144, 31;
	add.s32 	%r2216, %r144, %r2215;
	shr.s32 	%r2217, %r2216, 1;
	shl.b32 	%r2218, %r2217, 20;
	add.s32 	%r2219, %r146, %r2218;
	mov.b64 	%fd1979, {%r145, %r2219};
	sub.s32 	%r2220, %r144, %r2217;
	shl.b32 	%r2221, %r2220, 20;
	add.s32 	%r2222, %r2221, 1072693248;
	mov.b32 	%r2223, 0;
	mov.b64 	%fd1980, {%r2223, %r2222};
	mul.f64 	%fd7703, %fd1980, %fd1979;
$L__BB1_230:
	add.f64 	%fd7704, %fd7703, 0d3FF0000000000000;
	{
	.reg .b32 %temp; 
	mov.b64 	{%temp, %r7215}, %fd7704;
	}
	{
	.reg .b32 %temp; 
	mov.b64 	{%r7216, %temp}, %fd7704;
	}
	setp.gt.s32 	%p242, %r7215, 1048575;
	mov.b32 	%r7217, -1023;
	@%p242 bra 	$L__BB1_232;
	mul.f64 	%fd7704, %fd7704, 0d4350000000000000;
	{
	.reg .b32 %temp; 
	mov.b64 	{%temp, %r7215}, %fd7704;
	}
	{
	.reg .b32 %temp; 
	mov.b64 	{%r7216, %temp}, %fd7704;
	}
	mov.b32 	%r7217, -1077;
$L__BB1_232:
	add.s32 	%r2226, %r7215, -1;
	setp.gt.u32 	%p243, %r2226, 2146435070;
	@%p243 bra 	$L__BB1_236;
	shr.u32 	%r2229, %r7215, 20;
	add.s32 	%r7218, %r7217, %r2229;
	and.b32  	%r2230, %r7215, 1048575;
	or.b32  	%r2231, %r2230, 1072693248;
	mov.b64 	%fd7705, {%r7216, %r2231};
	setp.lt.u32 	%p245, %r2231, 1073127583;
	@%p245 bra 	$L__BB1_235;
	{
	.reg .b32 %temp; 
	mov.b64 	{%r2232, %temp}, %fd7705;
	}
	{
	.reg .b32 %temp; 
	mov.b64 	{%temp, %r2233}, %fd7705;
	}
	add.s32 	%r2234, %r2233, -1048576;
	mov.b64 	%fd7705, {%r2232, %r2234};
	add.s32 	%r7218, %r7218, 1;
$L__BB1_235:
	add.f64 	%fd1982, %fd7705, 0dBFF0000000000000;
	add.f64 	%fd1983, %fd7705, 0d3FF0000000000000;
	rcp.approx.ftz.f64 	%fd1984, %fd1983;
	neg.f64 	%fd1985, %fd1983;
	fma.rn.f64 	%fd1986, %fd1985, %fd1984, 0d3FF0000000000000;
	fma.rn.f64 	%fd1987, %fd1986, %fd1986, %fd1986;
	fma.rn.f64 	%fd1988, %fd1987, %fd1984, %fd1984;
	mul.f64 	%fd1989, %fd1982, %fd1988;
	fma.rn.f64 	%fd1990, %fd1982, %fd1988, %fd1989;
	mul.f64 	%fd1991, %fd1990, %fd1990;
	fma.rn.f64 	%fd1992, %fd1991, 0d3EB1380B3AE80F1E, 0d3ED0EE258B7A8B04;
	fma.rn.f64 	%fd1993, %fd1992, %fd1991, 0d3EF3B2669F02676F;
	fma.rn.f64 	%fd1994, %fd1993, %fd1991, 0d3F1745CBA9AB0956;
	fma.rn.f64 	%fd1995, %fd1994, %fd1991, 0d3F3C71C72D1B5154;
	fma.rn.f64 	%fd1996, %fd1995, %fd1991, 0d3F624924923BE72D;
	fma.rn.f64 	%fd1997, %fd1996, %fd1991, 0d3F8999999999A3C4;
	fma.rn.f64 	%fd1998, %fd1997, %fd1991, 0d3FB5555555555554;
	sub.f64 	%fd1999, %fd1982, %fd1990;
	add.f64 	%fd2000, %fd1999, %fd1999;
	neg.f64 	%fd2001, %fd1990;
	fma.rn.f64 	%fd2002, %fd2001, %fd1982, %fd2000;
	mul.f64 	%fd2003, %fd1988, %fd2002;
	mul.f64 	%fd2004, %fd1991, %fd1998;
	fma.rn.f64 	%fd2005, %fd2004, %fd1990, %fd2003;
	xor.b32  	%r2235, %r7218, -2147483648;
	mov.b32 	%r2236, 1127219200;
	mov.b64 	%fd2006, {%r2235, %r2236};
	sub.f64 	%fd2007, %fd2006, %fd1;
	fma.rn.f64 	%fd2008, %fd2007, 0d3FE62E42FEFA39EF, %fd1990;
	fma.rn.f64 	%fd2009, %fd2007, 0dBFE62E42FEFA39EF, %fd2008;
	sub.f64 	%fd2010, %fd2009, %fd1990;
	sub.f64 	%fd2011, %fd2005, %fd2010;
	fma.rn.f64 	%fd2012, %fd2007, 0d3C7ABC9E3B39803F, %fd2011;
	add.f64 	%fd7706, %fd2008, %fd2012;
	bra.uni 	$L__BB1_237;
$L__BB1_236:
	fma.rn.f64 	%fd1981, %fd7704, 0d7FF0000000000000, 0d7FF0000000000000;
	{
	.reg .b32 %temp; 
	mov.b64 	{%temp, %r2227}, %fd7704;
	}
	and.b32  	%r2228, %r2227, 2147483647;
	setp.eq.s32 	%p244, %r2228, 0;
	selp.f64 	%fd7706, 0dFFF0000000000000, %fd1981, %p244;
$L__BB1_237:
	neg.f64 	%fd106, %fd92;
	setp.lt.f64 	%p247, %fd92, 0dC049000000000000;
	or.pred  	%p248, %p247, %p237;
	selp.f64 	%fd7710, %fd106, 0d0000000000000000, %p247;
	@%p248 bra 	$L__BB1_248;
	fma.rn.f64 	%fd2013, %fd106, 0d3FF71547652B82FE, 0d4338000000000000;
	{
	.reg .b32 %temp; 
	mov.b64 	{%r157, %temp}, %fd2013;
	}
	mov.f64 	%fd2014, 0dC338000000000000;
	add.rn.f64 	%fd2015, %fd2013, %fd2014;
	fma.rn.f64 	%fd2016, %fd2015, 0dBFE62E42FEFA39EF, %fd106;
	fma.rn.f64 	%fd2017, %fd2015, 0dBC7ABC9E3B39803F, %fd2016;
	fma.rn.f64 	%fd2018, %fd2017, 0d3E5ADE1569CE2BDF, 0d3E928AF3FCA213EA;
	fma.rn.f64 	%fd2019, %fd2018, %fd2017, 0d3EC71DEE62401315;
	fma.rn.f64 	%fd2020, %fd2019, %fd2017, 0d3EFA01997C89EB71;
	fma.rn.f64 	%fd2021, %fd2020, %fd2017, 0d3F2A01A014761F65;
	fma.rn.f64 	%fd2022, %fd2021, %fd2017, 0d3F56C16C1852B7AF;
	fma.rn.f64 	%fd2023, %fd2022, %fd2017, 0d3F81111111122322;
	fma.rn.f64 	%fd2024, %fd2023, %fd2017, 0d3FA55555555502A1;
	fma.rn.f64 	%fd2025, %fd2024, %fd2017, 0d3FC5555555555511;
	fma.rn.f64 	%fd2026, %fd2025, %fd2017, 0d3FE000000000000B;
	fma.rn.f64 	%fd2027, %fd2026, %fd2017, 0d3FF0000000000000;
	fma.rn.f64 	%fd2028, %fd2027, %fd2017, 0d3FF0000000000000;
	{
	.reg .b32 %temp; 
	mov.b64 	{%r158, %temp}, %fd2028;
	}
	{
	.reg .b32 %temp; 
	mov.b64 	{%temp, %r159}, %fd2028;
	}
	shl.b32 	%r2237, %r157, 20;
	add.s32 	%r2238, %r2237, %r159;
	mov.b64 	%fd7707, {%r158, %r2238};
	{
	.reg .b32 %temp; 
	mov.b64 	{%temp, %r2239}, %fd106;
	}
	mov.b32 	%f123, %r2239;
	abs.f32 	%f9, %f123;
	setp.lt.f32 	%p249, %f9, 0f4086232B;
	@%p249 bra 	$L__BB1_241;
	setp.gt.f64 	%p250, %fd92, 0d0000000000000000;
	mov.f64 	%fd2029, 0d7FF0000000000000;
	sub.f64 	%fd2030, %fd2029, %fd92;
	selp.f64 	%fd7707, 0d0000000000000000, %fd2030, %p250;
	setp.geu.f32 	%p251, %f9, 0f40874800;
	@%p251 bra 	$L__BB1_241;
	shr.u32 	%r2240, %r157, 31;
	add.s32 	%r2241, %r157, %r2240;
	shr.s32 	%r2242, %r2241, 1;
	shl.b32 	%r2243, %r2242, 20;
	add.s32 	%r2244, %r159, %r2243;
	mov.b64 	%fd2031, {%r158, %r2244};
	sub.s32 	%r2245, %r157, %r2242;
	shl.b32 	%r2246, %r2245, 20;
	add.s32 	%r2247, %r2246, 1072693248;
	mov.b32 	%r2248, 0;
	mov.b64 	%fd2032, {%r2248, %r2247};
	mul.f64 	%fd7707, %fd2032, %fd2031;
$L__BB1_241:
	add.f64 	%fd7708, %fd7707, 0d3FF0000000000000;
	{
	.reg .b32 %temp; 
	mov.b64 	{%temp, %r7219}, %fd7708;
	}
	{
	.reg .b32 %temp; 
	mov.b64 	{%r7220, %temp}, %fd7708;
	}
	setp.gt.s32 	%p252, %r7219, 1048575;
	mov.b32 	%r7221, -1023;
	@%p252 bra 	$L__BB1_243;
	mul.f64 	%fd7708, %fd7708, 0d4350000000000000;
	{
	.reg .b32 %temp; 
	mov.b64 	{%temp, %r7219}, %fd7708;
	}
	{
	.reg .b32 %temp; 
	mov.b64 	{%r7220, %temp}, %fd7708;
	}
	mov.b32 	%r7221, -1077;
$L__BB1_243:
	add.s32 	%r2251, %r7219, -1;
	setp.gt.u32 	%p253, %r2251, 2146435070;
	@%p253 bra 	$L__BB1_247;
	shr.u32 	%r2254, %r7219, 20;
	add.s32 	%r7222, %r7221, %r2254;
	and.b32  	%r2255, %r7219, 1048575;
	or.b32  	%r2256, %r2255, 1072693248;
	mov.b64 	%fd7709, {%r7220, %r2256};
	setp.lt.u32 	%p255, %r2256, 1073127583;
	@%p255 bra 	$L__BB1_246;
	{
	.reg .b32 %temp; 
	mov.b64 	{%r2257, %temp}, %fd7709;
	}
	{
	.reg .b32 %temp; 
	mov.b64 	{%temp, %r2258}, %fd7709;
	}
	add.s32 	%r2259, %r2258, -1048576;
	mov.b64 	%fd7709, {%r2257, %r2259};
	add.s32 	%r7222, %r7222, 1;
$L__BB1_246:
	add.f64 	%fd2034, %fd7709, 0dBFF0000000000000;
	add.f64 	%fd2035, %fd7709, 0d3FF0000000000000;
	rcp.approx.ftz.f64 	%fd2036, %fd2035;
	neg.f64 	%fd2037, %fd2035;
	fma.rn.f64 	%fd2038, %fd2037, %fd2036, 0d3FF0000000000000;
	fma.rn.f64 	%fd2039, %fd2038, %fd2038, %fd2038;
	fma.rn.f64 	%fd2040, %fd2039, %fd2036, %fd2036;
	mul.f64 	%fd2041, %fd2034, %fd2040;
	fma.rn.f64 	%fd2042, %fd2034, %fd2040, %fd2041;
	mul.f64 	%fd2043, %fd2042, %fd2042;
	fma.rn.f64 	%fd2044, %fd2043, 0d3EB1380B3AE80F1E, 0d3ED0EE258B7A8B04;
	fma.rn.f64 	%fd2045, %fd2044, %fd2043, 0d3EF3B2669F02676F;
	fma.rn.f64 	%fd2046, %fd2045, %fd2043, 0d3F1745CBA9AB0956;
	fma.rn.f64 	%fd2047, %fd2046, %fd2043, 0d3F3C71C72D1B5154;
	fma.rn.f64 	%fd2048, %fd2047, %fd2043, 0d3F624924923BE72D;
	fma.rn.f64 	%fd2049, %fd2048, %fd2043, 0d3F8999999999A3C4;
	fma.rn.f64 	%fd2050, %fd2049, %fd2043, 0d3FB5555555555554;
	sub.f64 	%fd2051, %fd2034, %fd2042;
	add.f64 	%fd2052, %fd2051, %fd2051;
	neg.f64 	%fd2053, %fd2042;
	fma.rn.f64 	%fd2054, %fd2053, %fd2034, %fd2052;
	mul.f64 	%fd2055, %fd2040, %fd2054;
	mul.f64 	%fd2056, %fd2043, %fd2050;
	fma.rn.f64 	%fd2057, %fd2056, %fd2042, %fd2055;
	xor.b32  	%r2260, %r7222, -2147483648;
	mov.b32 	%r2261, 1127219200;
	mov.b64 	%fd2058, {%r2260, %r2261};
	sub.f64 	%fd2059, %fd2058, %fd1;
	fma.rn.f64 	%fd2060, %fd2059, 0d3FE62E42FEFA39EF, %fd2042;
	fma.rn.f64 	%fd2061, %fd2059, 0dBFE62E42FEFA39EF, %fd2060;
	sub.f64 	%fd2062, %fd2061, %fd2042;
	sub.f64 	%fd2063, %fd2057, %fd2062;
	fma.rn.f64 	%fd2064, %fd2059, 0d3C7ABC9E3B39803F, %fd2063;
	add.f64 	%fd7710, %fd2060, %fd2064;
	bra.uni 	$L__BB1_248;
$L__BB1_247:
	fma.rn.f64 	%fd2033, %fd7708, 0d7FF0000000000000, 0d7FF0000000000000;
	{
	.reg .b32 %temp; 
	mov.b64 	{%temp, %r2252}, %fd7708;
	}
	and.b32  	%r2253, %r2252, 2147483647;
	setp.eq.s32 	%p254, %r2253, 0;
	selp.f64 	%fd7710, 0dFFF0000000000000, %fd2033, %p254;
$L__BB1_248:
	sub.f64 	%fd2065, %fd7706, %fd7710;
	add.f64 	%fd7711, %fd7711, %fd2065;
$L__BB1_249:
	add.s64 	%rd6544, %rd6544, 1;
	setp.ne.s64 	%p256, %rd6544, %rd62;
	@%p256 bra 	$L__BB1_224;
$L__BB1_250:
	setp.eq.s32 	%p257, %r1826, 0;
	st.local.f64 	[%rd45+8], %fd7711;
	@%p257 bra 	$L__BB1_264;
	add.s64 	%rd2066, %rd62, -1;
	setp.lt.u64 	%p258, %rd2066, 15;
	mov.b64 	%rd6547, 0;
	@%p258 bra 	$L__BB1_254;
	mov.b64 	%rd6545, 0;
$L__BB1_253:
	.pragma "nounroll";
	add.s64 	%rd2068, %rd40, %rd6545;
	ld.local.v4.b32 	{%r2262, %r2263, %r2264, %r2265}, [%rd2068];
	bfe.u32 	%r2266, %r2265, 24, 8;
	cvt.u16.u32 	%rs576, %r2266;
	bfe.u32 	%r2267, %r2265, 16, 8;
	cvt.u16.u32 	%rs577, %r2267;
	bfe.u32 	%r2268, %r2265, 8, 8;
	cvt.u16.u32 	%rs578, %r2268;
	bfe.u32 	%r2269, %r2265, 0, 8;
	cvt.u16.u32 	%rs579, %r2269;
	bfe.u32 	%r2270, %r2264, 24, 8;
	cvt.u16.u32 	%rs580, %r2270;
	bfe.u32 	%r2271, %r2264, 16, 8;
	cvt.u16.u32 	%rs581, %r2271;
	bfe.u32 	%r2272, %r2264, 8, 8;
	cvt.u16.u32 	%rs582, %r2272;
	bfe.u32 	%r2273, %r2264, 0, 8;
	cvt.u16.u32 	%rs583, %r2273;
	bfe.u32 	%r2274, %r2263, 24, 8;
	cvt.u16.u32 	%rs584, %r2274;
	bfe.u32 	%r2275, %r2263, 16, 8;
	cvt.u16.u32 	%rs585, %r2275;
	bfe.u32 	%r2276, %r2263, 8, 8;
	cvt.u16.u32 	%rs586, %r2276;
	bfe.u32 	%r2277, %r2263, 0, 8;
	cvt.u16.u32 	%rs587, %r2277;
	bfe.u32 	%r2278, %r2262, 24, 8;
	cvt.u16.u32 	%rs588, %r2278;
	bfe.u32 	%r2279, %r2262, 16, 8;
	cvt.u16.u32 	%rs589, %r2279;
	bfe.u32 	%r2280, %r2262, 8, 8;
	cvt.u16.u32 	%rs590, %r2280;
	bfe.u32 	%r2281, %r2262, 0, 8;
	cvt.u16.u32 	%rs591, %r2281;
	and.b16  	%rs592, %rs591, 255;
	and.b16  	%rs593, %rs590, 255;
	and.b16  	%rs594, %rs589, 255;
	and.b16  	%rs595, %rs588, 255;
	and.b16  	%rs596, %rs587, 255;
	and.b16  	%rs597, %rs586, 255;
	and.b16  	%rs598, %rs585, 255;
	and.b16  	%rs599, %rs584, 255;
	and.b16  	%rs600, %rs583, 255;
	and.b16  	%rs601, %rs582, 255;
	and.b16  	%rs602, %rs581, 255;
	and.b16  	%rs603, %rs580, 255;
	and.b16  	%rs604, %rs579, 255;
	and.b16  	%rs605, %rs578, 255;
	and.b16  	%rs606, %rs577, 255;
	and.b16  	%rs607, %rs576, 255;
	cvt.rn.f64.u16 	%fd2066, %rs592;
	shl.b64 	%rd2069, %rd6545, 3;
	add.s64 	%rd2070, %rd44, %rd2069;
	cvt.rn.f64.u16 	%fd2067, %rs593;
	st.local.v2.f64 	[%rd2070], {%fd2066, %fd2067};
	cvt.rn.f64.u16 	%fd2068, %rs594;
	cvt.rn.f64.u16 	%fd2069, %rs595;
	st.local.v2.f64 	[%rd2070+16], {%fd2068, %fd2069};
	cvt.rn.f64.u16 	%fd2070, %rs596;
	cvt.rn.f64.u16 	%fd2071, %rs597;
	st.local.v2.f64 	[%rd2070+32], {%fd2070, %fd2071};
	cvt.rn.f64.u16 	%fd2072, %rs598;
	cvt.rn.f64.u16 	%fd2073, %rs599;
	st.local.v2.f64 	[%rd2070+48], {%fd2072, %fd2073};
	cvt.rn.f64.u16 	%fd2074, %rs600;
	cvt.rn.f64.u16 	%fd2075, %rs601;
	st.local.v2.f64 	[%rd2070+64], {%fd2074, %fd2075};
	cvt.rn.f64.u16 	%fd2076, %rs602;
	cvt.rn.f64.u16 	%fd2077, %rs603;
	st.local.v2.f64 	[%rd2070+80], {%fd2076, %fd2077};
	cvt.rn.f64.u16 	%fd2078, %rs604;
	cvt.rn.f64.u16 	%fd2079, %rs605;
	st.local.v2.f64 	[%rd2070+96], {%fd2078, %fd2079};
	cvt.rn.f64.u16 	%fd2080, %rs606;
	cvt.rn.f64.u16 	%fd2081, %rs607;
	st.local.v2.f64 	[%rd2070+112], {%fd2080, %fd2081};
	add.s64 	%rd6545, %rd6545, 16;
	setp.ne.s64 	%p259, %rd6545, %rd71;
	mov.u64 	%rd6547, %rd71;
	@%p259 bra 	$L__BB1_253;
$L__BB1_254:
	setp.eq.s32 	%p260, %r17, 0;
	@%p260 bra 	$L__BB1_264;
	setp.lt.u64 	%p261, %rd68, 7;
	@%p261 bra 	$L__BB1_257;
	add.s64 	%rd2071, %rd40, %rd6547;
	ld.local.u8 	%rs608, [%rd2071];
	cvt.rn.f64.u16 	%fd2082, %rs608;
	shl.b64 	%rd2072, %rd6547, 3;
	add.s64 	%rd2073, %rd44, %rd2072;
	st.local.f64 	[%rd2073], %fd2082;
	ld.local.u8 	%rs609, [%rd2071+1];
	cvt.rn.f64.u16 	%fd2083, %rs609;
	st.local.f64 	[%rd2073+8], %fd2083;
	ld.local.u8 	%rs610, [%rd2071+2];
	cvt.rn.f64.u16 	%fd2084, %rs610;
	st.local.f64 	[%rd2073+16], %fd2084;
	ld.local.u8 	%rs611, [%rd2071+3];
	cvt.rn.f64.u16 	%fd2085, %rs611;
	st.local.f64 	[%rd2073+24], %fd2085;
	ld.local.u8 	%rs612, [%rd2071+4];
	cvt.rn.f64.u16 	%fd2086, %rs612;
	st.local.f64 	[%rd2073+32], %fd2086;
	ld.local.u8 	%rs613, [%rd2071+5];
	cvt.rn.f64.u16 	%fd2087, %rs613;
	st.local.f64 	[%rd2073+40], %fd2087;
	ld.local.u8 	%rs614, [%rd2071+6];
	cvt.rn.f64.u16 	%fd2088, %rs614;
	st.local.f64 	[%rd2073+48], %fd2088;
	ld.local.u8 	%rs615, [%rd2071+7];
	cvt.rn.f64.u16 	%fd2089, %rs615;
	st.local.f64 	[%rd2073+56], %fd2089;
	add.s64 	%rd6547, %rd6547, 8;
$L__BB1_257:
	setp.eq.s64 	%p262, %rd82, 0;
	@%p262 bra 	$L__BB1_264;
	and.b32  	%r2282, %r1826, 7;
	cvt.u64.u32 	%rd2074, %r2282;
	add.s64 	%rd2075, %rd2074, -1;
	setp.lt.u64 	%p263, %rd2075, 3;
	@%p263 bra 	$L__BB1_260;
	add.s64 	%rd2076, %rd40, %rd6547;
	ld.local.u8 	%rs616, [%rd2076];
	cvt.rn.f64.u16 	%fd2090, %rs616;
	shl.b64 	%rd2077, %rd6547, 3;
	add.s64 	%rd2078, %rd44, %rd2077;
	st.local.f64 	[%rd2078], %fd2090;
	ld.local.u8 	%rs617, [%rd2076+1];
	cvt.rn.f64.u16 	%fd2091, %rs617;
	st.local.f64 	[%rd2078+8], %fd2091;
	ld.local.u8 	%rs618, [%rd2076+2];
	cvt.rn.f64.u16 	%fd2092, %rs618;
	st.local.f64 	[%rd2078+16], %fd2092;
	ld.local.u8 	%rs619, [%rd2076+3];
	cvt.rn.f64.u16 	%fd2093, %rs619;
	st.local.f64 	[%rd2078+24], %fd2093;
	add.s64 	%rd6547, %rd6547, 4;
$L__BB1_260:
	setp.eq.s64 	%p264, %rd72, 0;
	@%p264 bra 	$L__BB1_264;
	setp.eq.s64 	%p265, %rd72, 1;
	add.s64 	%rd224, %rd40, %rd6547;
	ld.local.u8 	%rs620, [%rd224];
	cvt.rn.f64.u16 	%fd2094, %rs620;
	shl.b64 	%rd2079, %rd6547, 3;
	add.s64 	%rd225, %rd44, %rd2079;
	st.local.f64 	[%rd225], %fd2094;
	@%p265 bra 	$L__BB1_264;
	setp.eq.s64 	%p266, %rd72, 2;
	ld.local.u8 	%rs621, [%rd224+1];
	cvt.rn.f64.u16 	%fd2095, %rs621;
	st.local.f64 	[%rd225+8], %fd2095;
	@%p266 bra 	$L__BB1_264;
	ld.local.u8 	%rs622, [%rd224+2];
	cvt.rn.f64.u16 	%fd2096, %rs622;
	st.local.f64 	[%rd225+16], %fd2096;
$L__BB1_264:
	mov.b64 	%rd2080, 4607182418800017408;
	st.local.u64 	[%rd45+16], %rd2080;
	neg.f64 	%fd2097, %fd7711;
	fma.rn.f64 	%fd2098, %fd7711, 0dBFF71547652B82FE, 0d4338000000000000;
	{
	.reg .b32 %temp; 
	mov.b64 	{%r170, %temp}, %fd2098;
	}
	mov.f64 	%fd2099, 0dC338000000000000;
	add.rn.f64 	%fd2100, %fd2098, %fd2099;
	fma.rn.f64 	%fd2101, %fd2100, 0dBFE62E42FEFA39EF, %fd2097;
	fma.rn.f64 	%fd2102, %fd2100, 0dBC7ABC9E3B39803F, %fd2101;
	fma.rn.f64 	%fd2103, %fd2102, 0d3E5ADE1569CE2BDF, 0d3E928AF3FCA213EA;
	fma.rn.f64 	%fd2104, %fd2103, %fd2102, 0d3EC71DEE62401315;
	fma.rn.f64 	%fd2105, %fd2104, %fd2102, 0d3EFA01997C89EB71;
	fma.rn.f64 	%fd2106, %fd2105, %fd2102, 0d3F2A01A014761F65;
	fma.rn.f64 	%fd2107, %fd2106, %fd2102, 0d3F56C16C1852B7AF;
	fma.rn.f64 	%fd2108, %fd2107, %fd2102, 0d3F81111111122322;
	fma.rn.f64 	%fd2109, %fd2108, %fd2102, 0d3FA55555555502A1;
	fma.rn.f64 	%fd2110, %fd2109, %fd2102, 0d3FC5555555555511;
	fma.rn.f64 	%fd2111, %fd2110, %fd2102, 0d3FE000000000000B;
	fma.rn.f64 	%fd2112, %fd2111, %fd2102, 0d3FF0000000000000;
	fma.rn.f64 	%fd2113, %fd2112, %fd2102, 0d3FF0000000000000;
	{
	.reg .b32 %temp; 
	mov.b64 	{%r171, %temp}, %fd2113;
	}
	{
	.reg .b32 %temp; 
	mov.b64 	{%temp, %r172}, %fd2113;
	}
	shl.b32 	%r2283, %r170, 20;
	add.s32 	%r2284, %r2283, %r172;
	mov.b64 	%fd7713, {%r171, %r2284};
	{
	.reg .b32 %temp; 
	mov.b64 	{%temp, %r2285}, %fd2097;
	}
	mov.b32 	%f124, %r2285;
	abs.f32 	%f10, %f124;
	setp.lt.f32 	%p267, %f10, 0f4086232B;
	@%p267 bra 	$L__BB1_267;
	setp.gt.f64 	%p268, %fd7711, 0d0000000000000000;
	mov.f64 	%fd2114, 0d7FF0000000000000;
	sub.f64 	%fd2115, %fd2114, %fd7711;
	selp.f64 	%fd7713, 0d0000000000000000, %fd2115, %p268;
	setp.geu.f32 	%p269, %f10, 0f40874800;
	@%p269 bra 	$L__BB1_267;
	shr.u32 	%r2286, %r170, 31;
	add.s32 	%r2287, %r170, %r2286;
	shr.s32 	%r2288, %r2287, 1;
	shl.b32 	%r2289, %r2288, 20;
	add.s32 	%r2290, %r172, %r2289;
	mov.b64 	%fd2116, {%r171, %r2290};
	sub.s32 	%r2291, %r170, %r2288;
	shl.b32 	%r2292, %r2291, 20;
	add.s32 	%r2293, %r2292, 1072693248;
	mov.b32 	%r2294, 0;
	mov.b64 	%fd2117, {%r2294, %r2293};
	mul.f64 	%fd7713, %fd2117, %fd2116;
$L__BB1_267:
	ld.param.u32 	%r7154, [_Z33unified_sogrand_iterations_kernelPKdPdS1_S1_PiS2_S1_iiimdiii_param_12];
	ld.param.f64 	%fd7662, [_Z33unified_sogrand_iterations_kernelPKdPdS1_S1_PiS2_S1_iiimdiii_param_11];
	ld.param.u32 	%r7132, [_Z33unified_sogrand_iterations_kernelPKdPdS1_S1_PiS2_S1_iiimdiii_param_9];
	setp.eq.s32 	%p270, %r7132, 1;
	and.b32  	%r2295, %r7154, 255;
	setp.eq.s32 	%p271, %r2295, 1;
	selp.s64 	%rd2082, -1, 0, %p271;
	sub.s32 	%r2296, %r1826, %r1827;
	cvt.s64.s32 	%rd2083, %r2296;
	add.s64 	%rd2084, %rd2082, %rd2083;
	setp.eq.s64 	%p272, %rd2084, 0;
	add.f64 	%fd2119, %fd7713, 0d0000000000000000;
	{ // callseq 2, 0
	.param .b64 param0;
	st.param.f64 	[param0], 0d4000000000000000;
	.param .b64 param1;
	st.param.f64 	[param1], %fd1510;
	.param .b64 retval0;
	call.uni (retval0), 
	__internal_accurate_pow, 
	(
	param0, 
	param1
	);
	ld.param.f64 	%fd2120, [retval0];
	} // callseq 2
	neg.f64 	%fd2122, %fd2120;
	selp.f64 	%fd2123, %fd2122, %fd2120, %p1;
	selp.f64 	%fd2124, 0dFFF8000000000000, %fd2123, %p2;
	selp.f64 	%fd2125, 0d3FF0000000000000, %fd2124, %p272;
	mul.f64 	%fd7759, %fd7799, %fd2125;
	add.f64 	%fd2126, %fd2119, %fd7759;
	setp.gt.f64 	%p273, %fd2126, 0d37A16C262777579C;
	div.rn.f64 	%fd2127, %fd2119, %fd2126;
	selp.f64 	%fd2128, %fd2127, 0d3FF0000000000000, %p273;
	st.local.f64 	[%rd45+24], %fd2128;
	setp.gt.f64 	%p274, %fd2128, %fd7662;
	or.pred  	%p275, %p270, %p274;
	mov.b64 	%rd6606, 1;
	mov.f64 	%fd7758, 0d3FF0000000000000;
	mov.f64 	%fd7802, %fd7758;
	@%p275 bra 	$L__BB1_702;
$L__BB1_268:
	ld.param.u64 	%rd6486, [_Z33unified_sogrand_iterations_kernelPKdPdS1_S1_PiS2_S1_iiimdiii_param_10];
	ld.param.u32 	%r7133, [_Z33unified_sogrand_iterations_kernelPKdPdS1_S1_PiS2_S1_iiimdiii_param_9];
	setp.eq.s64 	%p276, %rd6486, 0;
	selp.b64 	%rd2085, 2147483647, %rd6486, %p276;
	setp.lt.u64 	%p277, %rd2085, 2;
	mad.lo.s32 	%r2298, %r113, %r1826, %r16;
	cvt.rn.f64.u32 	%fd2130, %r113;
	cvt.rn.f64.s32 	%fd2131, %r1826;
	add.f64 	%fd2132, %fd2131, %fd2130;
	fma.rn.f64 	%fd131, %fd2132, 0d4000000000000000, 0d3FF0000000000000;
	cvt.s64.s32 	%rd2086, %r7133;
	setp.ge.u64 	%p278, %rd6606, %rd2086;
	or.pred  	%p279, %p278, %p277;
	setp.ge.s32 	%p280, %r113, %r2298;
	mov.f64 	%fd7802, 0d3FF0000000000000;
	or.pred  	%p281, %p279, %p280;
	@%p281 bra 	$L__BB1_702;
	and.b32  	%r2300, %r15, 2146435072;
	setp.eq.s32 	%p282, %r2300, 1062207488;
	setp.lt.s32 	%p283, %r15, 0;
	{
	.reg .b32 %temp; 
	mov.b64 	{%temp, %r2301}, %fd131;
	}
	abs.f64 	%fd2134, %fd131;
	{ // callseq 3, 0
	.param .b64 param0;
	st.param.f64 	[param0], %fd2134;
	.param .b64 param1;
	st.param.f64 	[param1], 0d4000000000000000;
	.param .b64 retval0;
	call.uni (retval0), 
	__internal_accurate_pow, 
	(
	param0, 
	param1
	);
	ld.param.f64 	%fd2136, [retval0];
	} // callseq 3
	setp.lt.s32 	%p284, %r2301, 0;
	neg.f64 	%fd2138, %fd2136;
	selp.f64 	%fd2139, %fd2138, %fd2136, %p282;
	selp.f64 	%fd2140, %fd2139, %fd2136, %p284;
	setp.eq.f64 	%p285, %fd131, 0d0000000000000000;
	selp.b32 	%r2302, %r2301, 0, %p282;
	or.b32  	%r2303, %r2302, 2146435072;
	selp.b32 	%r2304, %r2303, %r2302, %p283;
	mov.b32 	%r2305, 0;
	mov.b64 	%fd2141, {%r2305, %r2304};
	add.f64 	%fd2142, %fd131, 0d4000000000000000;
	{
	.reg .b32 %temp; 
	mov.b64 	{%temp, %r2306}, %fd2142;
	}
	and.b32  	%r2307, %r2306, 2146435072;
	setp.eq.s32 	%p286, %r2307, 2146435072;
	setp.eq.f64 	%p287, %fd2134, 0d7FF0000000000000;
	and.b32  	%r2308, %r15, 2147483647;
	setp.ne.s32 	%p288, %r2308, 1071644672;
	selp.b32 	%r2309, 0, 2146435072, %p283;
	or.b32  	%r2310, %r2309, -2147483648;
	selp.b32 	%r2311, %r2310, %r2309, %p288;
	selp.b32 	%r2312, %r2311, %r2309, %p282;
	selp.b32 	%r2313, %r2312, %r2309, %p284;
	mov.b64 	%fd2143, {%r2305, %r2313};
	setp.eq.f64 	%p289, %fd131, 0d3FF0000000000000;
	selp.f64 	%fd2144, %fd2141, %fd2140, %p285;
	selp.f64 	%fd2145, %fd2143, %fd2144, %p287;
	selp.f64 	%fd2146, %fd2145, %fd2144, %p286;
	selp.f64 	%fd132, 0d3FF0000000000000, %fd2146, %p289;
	mov.f64 	%fd7802, 0d3FF0000000000000;
	mov.u32 	%r7223, %r113;
$L__BB1_270:
	ld.param.u32 	%r7155, [_Z33unified_sogrand_iterations_kernelPKdPdS1_S1_PiS2_S1_iiimdiii_param_12];
	setp.eq.s32 	%p290, %r7155, 1;
	add.s32 	%r7223, %r7223, 1;
	shl.b32 	%r2314, %r7223, 3;
	cvt.rn.f64.u32 	%fd2147, %r2314;
	sub.f64 	%fd2148, %fd132, %fd2147;
	sqrt.rn.f64 	%fd2149, %fd2148;
	sub.f64 	%fd2150, %fd131, %fd2149;
	mul.f64 	%fd2151, %fd2150, 0d3FE0000000000000;
	cvt.rpi.f64.f64 	%fd2152, %fd2151;
	cvt.rzi.s32.f64 	%r2315, %fd2152;
	max.s32 	%r2316, %r2315, 1;
	and.b32  	%r2317, %r2316, 1;
	setp.ne.s32 	%p291, %r2317, %r114;
	and.pred  	%p292, %p290, %p291;
	selp.u32 	%r2318, 1, 0, %p292;
	add.s32 	%r7224, %r2316, %r2318;
	setp.gt.s32 	%p293, %r7224, %r1826;
	@%p293 bra 	$L__BB1_701;
$L__BB1_271:
	mul.lo.s32 	%r2319, %r7224, %r113;
	sub.s32 	%r177, %r7223, %r2319;
	mad.lo.s32 	%r178, %r7224, %r7224, %r7224;
	shr.u32 	%r2320, %r178, 1;
	setp.lt.s32 	%p294, %r177, %r2320;
	@%p294 bra 	$L__BB1_701;
	shr.u32 	%r2321, %r178, 31;
	add.s32 	%r2322, %r178, %r2321;
	shr.s32 	%r2323, %r2322, 1;
	sub.s32 	%r179, %r177, %r2323;
	sub.s32 	%r180, %r1826, %r7224;
	cvt.u64.u32 	%rd229, %r7224;
	and.b64  	%rd230, %rd229, 15;
	setp.lt.u32 	%p295, %r7224, 16;
	mov.b64 	%rd6552, 0;
	@%p295 bra 	$L__BB1_275;
	and.b64  	%rd6552, %rd229, 2147483632;
	mov.b64 	%rd6555, 0;
$L__BB1_274:
	.pragma "nounroll";
	shl.b64 	%rd2089, %rd6555, 2;
	add.s64 	%rd2090, %rd41, %rd2089;
	mov.b32 	%r2324, 0;
	st.local.v4.u32 	[%rd2090], {%r2324, %r2324, %r2324, %r2324};
	st.local.v4.u32 	[%rd2090+16], {%r2324, %r2324, %r2324, %r2324};
	st.local.v4.u32 	[%rd2090+32], {%r2324, %r2324, %r2324, %r2324};
	st.local.v4.u32 	[%rd2090+48], {%r2324, %r2324, %r2324, %r2324};
	add.s64 	%rd6555, %rd6555, 16;
	setp.eq.s64 	%p296, %rd6555, %rd6552;
	@%p296 bra 	$L__BB1_275;
	bra.uni 	$L__BB1_274;
$L__BB1_275:
	and.b32  	%r2325, %r7224, 15;
	setp.eq.s32 	%p297, %r2325, 0;
	@%p297 bra 	$L__BB1_285;
	add.s64 	%rd2091, %rd230, -1;
	setp.lt.u64 	%p298, %rd2091, 7;
	@%p298 bra 	$L__BB1_278;
	shl.b64 	%rd2092, %rd6552, 2;
	add.s64 	%rd2093, %rd41, %rd2092;
	mov.b32 	%r2326, 0;
	st.local.u32 	[%rd2093], %r2326;
	st.local.u32 	[%rd2093+4], %r2326;
	st.local.u32 	[%rd2093+8], %r2326;
	st.local.u32 	[%rd2093+12], %r2326;
	st.local.u32 	[%rd2093+16], %r2326;
	st.local.u32 	[%rd2093+20], %r2326;
	st.local.u32 	[%rd2093+24], %r2326;
	st.local.u32 	[%rd2093+28], %r2326;
	add.s64 	%rd6552, %rd6552, 8;
$L__BB1_278:
	and.b32  	%r2327, %r7224, 7;
	setp.eq.s32 	%p299, %r2327, 0;
	@%p299 bra 	$L__BB1_285;
	and.b64  	%rd2094, %rd229, 7;
	add.s64 	%rd2095, %rd2094, -1;
	setp.lt.u64 	%p300, %rd2095, 3;
	@%p300 bra 	$L__BB1_281;
	shl.b64 	%rd2096, %rd6552, 2;
	add.s64 	%rd2097, %rd41, %rd2096;
	mov.b32 	%r2328, 0;
	st.local.u32 	[%rd2097], %r2328;
	st.local.u32 	[%rd2097+4], %r2328;
	st.local.u32 	[%rd2097+8], %r2328;
	st.local.u32 	[%rd2097+12], %r2328;
	add.s64 	%rd6552, %rd6552, 4;
$L__BB1_281:
	and.b32  	%r181, %r7224, 3;
	setp.eq.s32 	%p301, %r181, 0;
	@%p301 bra 	$L__BB1_285;
	shl.b64 	%rd2098, %rd6552, 2;
	add.s64 	%rd237, %rd41, %rd2098;
	mov.b32 	%r2329, 0;
	st.local.u32 	[%rd237], %r2329;
	setp.eq.s32 	%p302, %r181, 1;
	@%p302 bra 	$L__BB1_285;
	mov.b32 	%r2330, 0;
	st.local.u32 	[%rd237+4], %r2330;
	setp.eq.s32 	%p303, %r181, 2;
	@%p303 bra 	$L__BB1_285;
	mov.b32 	%r2331, 0;
	st.local.u32 	[%rd237+8], %r2331;
$L__BB1_285:
	setp.lt.u32 	%p304, %r7224, 2;
	@%p304 bra 	$L__BB1_299;
	ld.local.u32 	%r182, [%rd41];
	add.s64 	%rd238, %rd229, -1;
	and.b64  	%rd239, %rd238, 15;
	add.s32 	%r2332, %r7224, -2;
	setp.lt.u32 	%p305, %r2332, 15;
	mov.b64 	%rd6558, 1;
	@%p305 bra 	$L__BB1_289;
	and.b64  	%rd240, %rd238, -16;
	mov.b64 	%rd6556, 1;
$L__BB1_288:
	.pragma "nounroll";
	shl.b64 	%rd2101, %rd6556, 2;
	add.s64 	%rd2102, %rd41, %rd2101;
	st.local.u32 	[%rd2102], %r182;
	st.local.v2.u32 	[%rd2102+4], {%r182, %r182};
	st.local.v4.u32 	[%rd2102+12], {%r182, %r182, %r182, %r182};
	st.local.v4.u32 	[%rd2102+28], {%r182, %r182, %r182, %r182};
	st.local.v4.u32 	[%rd2102+44], {%r182, %r182, %r182, %r182};
	st.local.u32 	[%rd2102+60], %r182;
	add.s64 	%rd6558, %rd6556, 16;
	add.s64 	%rd2103, %rd6556, 15;
	setp.ne.s64 	%p306, %rd2103, %rd240;
	mov.u64 	%rd6556, %rd6558;
	@%p306 bra 	$L__BB1_288;
$L__BB1_289:
	setp.eq.s64 	%p307, %rd239, 0;
	@%p307 bra 	$L__BB1_299;
	and.b64  	%rd246, %rd238, 7;
	setp.lt.u64 	%p308, %rd239, 8;
	@%p308 bra 	$L__BB1_292;
	shl.b64 	%rd2104, %rd6558, 2;
	add.s64 	%rd2105, %rd41, %rd2104;
	st.local.u32 	[%rd2105], %r182;
	st.local.u32 	[%rd2105+4], %r182;
	st.local.u32 	[%rd2105+8], %r182;
	st.local.u32 	[%rd2105+12], %r182;
	st.local.u32 	[%rd2105+16], %r182;
	st.local.u32 	[%rd2105+20], %r182;
	st.local.u32 	[%rd2105+24], %r182;
	st.local.u32 	[%rd2105+28], %r182;
	add.s64 	%rd6558, %rd6558, 8;
$L__BB1_292:
	setp.eq.s64 	%p309, %rd246, 0;
	@%p309 bra 	$L__BB1_299;
	and.b64  	%rd249, %rd238, 3;
	setp.lt.u64 	%p310, %rd246, 4;
	@%p310 bra 	$L__BB1_295;
	shl.b64 	%rd2106, %rd6558, 2;
	add.s64 	%rd2107, %rd41, %rd2106;
	st.local.u32 	[%rd2107], %r182;
	st.local.u32 	[%rd2107+4], %r182;
	st.local.u32 	[%rd2107+8], %r182;
	st.local.u32 	[%rd2107+12], %r182;
	add.s64 	%rd6558, %rd6558, 4;
$L__BB1_295:
	setp.eq.s64 	%p311, %rd249, 0;
	@%p311 bra 	$L__BB1_299;
	shl.b64 	%rd2108, %rd6558, 2;
	add.s64 	%rd252, %rd41, %rd2108;
	st.local.u32 	[%rd252], %r182;
	setp.eq.s64 	%p312, %rd249, 1;
	@%p312 bra 	$L__BB1_299;
	st.local.u32 	[%rd252+4], %r182;
	setp.eq.s64 	%p313, %rd249, 2;
	@%p313 bra 	$L__BB1_299;
	st.local.u32 	[%rd252+8], %r182;
$L__BB1_299:
	cvt.s64.s32 	%rd253, %r179;
	mov.b64 	%rd6566, 0;
	mov.u64 	%rd6571, %rd253;
	@%p295 bra 	$L__BB1_302;
	and.b64  	%rd6566, %rd229, 2147483632;
	mov.b64 	%rd6560, 0;
	mov.u64 	%rd6571, %rd253;
$L__BB1_301:
	.pragma "nounroll";
	shl.b64 	%rd2112, %rd6560, 2;
	add.s64 	%rd2113, %rd41, %rd2112;
	ld.local.v4.u32 	{%r2333, %r2334, %r2335, %r2336}, [%rd2113];
	cvt.s64.s32 	%rd2114, %r2333;
	cvt.s64.s32 	%rd2115, %r2334;
	add.s64 	%rd2116, %rd2114, %rd2115;
	cvt.s64.s32 	%rd2117, %r2335;
	add.s64 	%rd2118, %rd2116, %rd2117;
	cvt.s64.s32 	%rd2119, %r2336;
	add.s64 	%rd2120, %rd2118, %rd2119;
	ld.local.v4.u32 	{%r2337, %r2338, %r2339, %r2340}, [%rd2113+16];
	cvt.s64.s32 	%rd2121, %r2337;
	add.s64 	%rd2122, %rd2120, %rd2121;
	cvt.s64.s32 	%rd2123, %r2338;
	add.s64 	%rd2124, %rd2122, %rd2123;
	cvt.s64.s32 	%rd2125, %r2339;
	add.s64 	%rd2126, %rd2124, %rd2125;
	cvt.s64.s32 	%rd2127, %r2340;
	add.s64 	%rd2128, %rd2126, %rd2127;
	ld.local.v4.u32 	{%r2341, %r2342, %r2343, %r2344}, [%rd2113+32];
	cvt.s64.s32 	%rd2129, %r2341;
	add.s64 	%rd2130, %rd2128, %rd2129;
	cvt.s64.s32 	%rd2131, %r2342;
	add.s64 	%rd2132, %rd2130, %rd2131;
	cvt.s64.s32 	%rd2133, %r2343;
	add.s64 	%rd2134, %rd2132, %rd2133;
	cvt.s64.s32 	%rd2135, %r2344;
	add.s64 	%rd2136, %rd2134, %rd2135;
	ld.local.v4.u32 	{%r2345, %r2346, %r2347, %r2348}, [%rd2113+48];
	cvt.s64.s32 	%rd2137, %r2345;
	add.s64 	%rd2138, %rd2136, %rd2137;
	cvt.s64.s32 	%rd2139, %r2346;
	add.s64 	%rd2140, %rd2138, %rd2139;
	cvt.s64.s32 	%rd2141, %r2347;
	add.s64 	%rd2142, %rd2140, %rd2141;
	cvt.s64.s32 	%rd2143, %r2348;
	add.s64 	%rd2144, %rd2142, %rd2143;
	sub.s64 	%rd6571, %rd6571, %rd2144;
	add.s64 	%rd6560, %rd6560, 16;
	setp.ne.s64 	%p315, %rd6560, %rd6566;
	@%p315 bra 	$L__BB1_301;
$L__BB1_302:
	and.b32  	%r2349, %r7224, 15;
	setp.eq.s32 	%p316, %r2349, 0;
	@%p316 bra 	$L__BB1_312;
	add.s64 	%rd2146, %rd230, -1;
	setp.lt.u64 	%p317, %rd2146, 7;
	@%p317 bra 	$L__BB1_305;
	shl.b64 	%rd2147, %rd6566, 2;
	add.s64 	%rd2148, %rd41, %rd2147;
	ld.local.s32 	%rd2149, [%rd2148];
	ld.local.s32 	%rd2150, [%rd2148+4];
	add.s64 	%rd2151, %rd2149, %rd2150;
	ld.local.s32 	%rd2152, [%rd2148+8];
	add.s64 	%rd2153, %rd2151, %rd2152;
	ld.local.s32 	%rd2154, [%rd2148+12];
	add.s64 	%rd2155, %rd2153, %rd2154;
	ld.local.s32 	%rd2156, [%rd2148+16];
	add.s64 	%rd2157, %rd2155, %rd2156;
	ld.local.s32 	%rd2158, [%rd2148+20];
	add.s64 	%rd2159, %rd2157, %rd2158;
	ld.local.s32 	%rd2160, [%rd2148+24];
	add.s64 	%rd2161, %rd2159, %rd2160;
	ld.local.s32 	%rd2162, [%rd2148+28];
	add.s64 	%rd2163, %rd2161, %rd2162;
	sub.s64 	%rd6571, %rd6571, %rd2163;
	add.s64 	%rd6566, %rd6566, 8;
$L__BB1_305:
	and.b32  	%r2350, %r7224, 7;
	setp.eq.s32 	%p318, %r2350, 0;
	@%p318 bra 	$L__BB1_312;
	and.b64  	%rd2165, %rd229, 7;
	add.s64 	%rd2166, %rd2165, -1;
	setp.lt.u64 	%p319, %rd2166, 3;
	@%p319 bra 	$L__BB1_308;
	shl.b64 	%rd2167, %rd6566, 2;
	add.s64 	%rd2168, %rd41, %rd2167;
	ld.local.s32 	%rd2169, [%rd2168];
	ld.local.s32 	%rd2170, [%rd2168+4];
	add.s64 	%rd2171, %rd2169, %rd2170;
	ld.local.s32 	%rd2172, [%rd2168+8];
	add.s64 	%rd2173, %rd2171, %rd2172;
	ld.local.s32 	%rd2174, [%rd2168+12];
	add.s64 	%rd2175, %rd2173, %rd2174;
	sub.s64 	%rd6571, %rd6571, %rd2175;
	add.s64 	%rd6566, %rd6566, 4;
$L__BB1_308:
	and.b32  	%r183, %r7224, 3;
	setp.eq.s32 	%p320, %r183, 0;
	@%p320 bra 	$L__BB1_312;
	shl.b64 	%rd2176, %rd6566, 2;
	add.s64 	%rd272, %rd41, %rd2176;
	ld.local.s32 	%rd2177, [%rd272];
	sub.s64 	%rd6571, %rd6571, %rd2177;
	setp.eq.s32 	%p321, %r183, 1;
	@%p321 bra 	$L__BB1_312;
	ld.local.s32 	%rd2178, [%rd272+4];
	sub.s64 	%rd6571, %rd6571, %rd2178;
	setp.eq.s32 	%p322, %r183, 2;
	@%p322 bra 	$L__BB1_312;
	ld.local.s32 	%rd2179, [%rd272+8];
	sub.s64 	%rd6571, %rd6571, %rd2179;
$L__BB1_312:
	cvt.rn.f64.u64 	%fd2153, %rd6571;
	ld.local.u32 	%r2351, [%rd41];
	sub.s32 	%r2352, %r180, %r2351;
	cvt.rn.f64.s32 	%fd2154, %r2352;
	div.rn.f64 	%fd2155, %fd2153, %fd2154;
	cvt.rmi.f64.f64 	%fd2156, %fd2155;
	cvt.rzi.u64.f64 	%rd277, %fd2156;
	cvt.u64.u32 	%rd2180, %r2352;
	mul.lo.s64 	%rd2181, %rd277, %rd2180;
	sub.s64 	%rd278, %rd6571, %rd2181;
	sub.s64 	%rd6574, %rd229, %rd277;
	add.s64 	%rd2182, %rd277, -1;
	setp.ge.u64 	%p323, %rd2182, %rd229;
	@%p323 bra 	$L__BB1_326;
	sub.s64 	%rd2183, %rd229, %rd277;
	add.s64 	%rd2184, %rd2183, 1;
	max.u64 	%rd2185, %rd2184, %rd229;
	add.s64 	%rd2186, %rd277, %rd2185;
	sub.s64 	%rd280, %rd2186, %rd229;
	and.b64  	%rd281, %rd280, 15;
	sub.s64 	%rd2187, %rd229, %rd2186;
	setp.gt.u64 	%p324, %rd2187, -16;
	@%p324 bra 	$L__BB1_316;
	and.b64  	%rd282, %rd280, -16;
	mov.b64 	%rd6573, 0;
$L__BB1_315:
	.pragma "nounroll";
	shl.b64 	%rd2189, %rd6574, 2;
	add.s64 	%rd2190, %rd41, %rd2189;
	st.local.u32 	[%rd2190], %r180;
	st.local.u32 	[%rd2190+4], %r180;
	st.local.u32 	[%rd2190+8], %r180;
	st.local.u32 	[%rd2190+12], %r180;
	st.local.u32 	[%rd2190+16], %r180;
	st.local.u32 	[%rd2190+20], %r180;
	st.local.u32 	[%rd2190+24], %r180;
	st.local.u32 	[%rd2190+28], %r180;
	st.local.u32 	[%rd2190+32], %r180;
	st.local.u32 	[%rd2190+36], %r180;
	st.local.u32 	[%rd2190+40], %r180;
	st.local.u32 	[%rd2190+44], %r180;
	st.local.u32 	[%rd2190+48], %r180;
	st.local.u32 	[%rd2190+52], %r180;
	st.local.u32 	[%rd2190+56], %r180;
	st.local.u32 	[%rd2190+60], %r180;
	add.s64 	%rd6574, %rd6574, 16;
	add.s64 	%rd6573, %rd6573, 16;
	setp.ne.s64 	%p325, %rd6573, %rd282;
	@%p325 bra 	$L__BB1_315;
$L__BB1_316:
	setp.eq.s64 	%p326, %rd281, 0;
	@%p326 bra 	$L__BB1_326;
	and.b64  	%rd288, %rd280, 7;
	setp.lt.u64 	%p327, %rd281, 8;
	@%p327 bra 	$L__BB1_319;
	shl.b64 	%rd2191, %rd6574, 2;
	add.s64 	%rd2192, %rd41, %rd2191;
	st.local.u32 	[%rd2192], %r180;
	st.local.u32 	[%rd2192+4], %r180;
	st.local.u32 	[%rd2192+8], %r180;
	st.local.u32 	[%rd2192+12], %r180;
	st.local.u32 	[%rd2192+16], %r180;
	st.local.u32 	[%rd2192+20], %r180;
	st.local.u32 	[%rd2192+24], %r180;
	st.local.u32 	[%rd2192+28], %r180;
	add.s64 	%rd6574, %rd6574, 8;
$L__BB1_319:
	setp.eq.s64 	%p328, %rd288, 0;
	@%p328 bra 	$L__BB1_326;
	and.b64  	%rd291, %rd280, 3;
	setp.lt.u64 	%p329, %rd288, 4;
	@%p329 bra 	$L__BB1_322;
	shl.b64 	%rd2193, %rd6574, 2;
	add.s64 	%rd2194, %rd41, %rd2193;
	st.local.u32 	[%rd2194], %r180;
	st.local.u32 	[%rd2194+4], %r180;
	st.local.u32 	[%rd2194+8], %r180;
	st.local.u32 	[%rd2194+12], %r180;
	add.s64 	%rd6574, %rd6574, 4;
$L__BB1_322:
	setp.eq.s64 	%p330, %rd291, 0;
	@%p330 bra 	$L__BB1_326;
	shl.b64 	%rd2195, %rd6574, 2;
	add.s64 	%rd294, %rd41, %rd2195;
	st.local.u32 	[%rd294], %r180;
	setp.eq.s64 	%p331, %rd291, 1;
	@%p331 bra 	$L__BB1_326;
	st.local.u32 	[%rd294+4], %r180;
	setp.eq.s64 	%p332, %rd291, 2;
	@%p332 bra 	$L__BB1_326;
	st.local.u32 	[%rd294+8], %r180;
$L__BB1_326:
	setp.le.u64 	%p333, %rd229, %rd277;
	@%p333 bra 	$L__BB1_328;
	not.b64 	%rd2196, %rd277;
	add.s64 	%rd2197, %rd2196, %rd229;
	shl.b64 	%rd2198, %rd2197, 2;
	add.s64 	%rd2199, %rd41, %rd2198;
	ld.local.u32 	%r2353, [%rd2199];
	cvt.u32.u64 	%r2354, %rd278;
	add.s32 	%r2355, %r2353, %r2354;
	st.local.u32 	[%rd2199], %r2355;
$L__BB1_328:
	add.s64 	%rd295, %rd62, -1;
	setp.eq.s32 	%p334, %r1826, 0;
	@%p334 bra 	$L__BB1_342;
	setp.lt.u64 	%p335, %rd295, 15;
	mov.b64 	%rd6578, 0;
	@%p335 bra 	$L__BB1_332;
	mov.b64 	%rd6580, 0;
$L__BB1_331:
	.pragma "nounroll";
	add.s64 	%rd2202, %rd39, %rd6580;
	mov.b32 	%r2356, 0;
	st.local.v4.b32 	[%rd2202], {%r2356, %r2356, %r2356, %r2356};
	add.s64 	%rd6580, %rd6580, 16;
	setp.eq.s64 	%p336, %rd6580, %rd71;
	mov.u64 	%rd6578, %rd71;
	@%p336 bra 	$L__BB1_332;
	bra.uni 	$L__BB1_331;
$L__BB1_332:
	setp.eq.s32 	%p337, %r17, 0;
	@%p337 bra 	$L__BB1_342;
	setp.lt.u64 	%p338, %rd68, 7;
	@%p338 bra 	$L__BB1_335;
	add.s64 	%rd2203, %rd39, %rd6578;
	mov.b16 	%rs623, 0;
	st.local.u8 	[%rd2203], %rs623;
	st.local.u8 	[%rd2203+1], %rs623;
	st.local.u8 	[%rd2203+2], %rs623;
	st.local.u8 	[%rd2203+3], %rs623;
	st.local.u8 	[%rd2203+4], %rs623;
	st.local.u8 	[%rd2203+5], %rs623;
	st.local.u8 	[%rd2203+6], %rs623;
	st.local.u8 	[%rd2203+7], %rs623;
	add.s64 	%rd6578, %rd6578, 8;
$L__BB1_335:
	cvt.u64.u32 	%rd2204, %r17;
	and.b64  	%rd2205, %rd2204, 7;
	setp.eq.s64 	%p339, %rd2205, 0;
	@%p339 bra 	$L__BB1_342;
	and.b32  	%r2357, %r1826, 7;
	cvt.u64.u32 	%rd2206, %r2357;
	add.s64 	%rd2207, %rd2206, -1;
	setp.lt.u64 	%p340, %rd2207, 3;
	@%p340 bra 	$L__BB1_338;
	add.s64 	%rd2208, %rd39, %rd6578;
	mov.b16 	%rs624, 0;
	st.local.u8 	[%rd2208], %rs624;
	st.local.u8 	[%rd2208+1], %rs624;
	st.local.u8 	[%rd2208+2], %rs624;
	st.local.u8 	[%rd2208+3], %rs624;
	add.s64 	%rd6578, %rd6578, 4;
$L__BB1_338:
	setp.eq.s64 	%p341, %rd72, 0;
	@%p341 bra 	$L__BB1_342;
	setp.eq.s64 	%p342, %rd72, 1;
	add.s64 	%rd301, %rd39, %rd6578;
	mov.b16 	%rs625, 0;
	st.local.u8 	[%rd301], %rs625;
	@%p342 bra 	$L__BB1_342;
	setp.eq.s64 	%p343, %rd72, 2;
	mov.b16 	%rs626, 0;
	st.local.u8 	[%rd301+1], %rs626;
	@%p343 bra 	$L__BB1_342;
	mov.b16 	%rs627, 0;
	st.local.u8 	[%rd301+2], %rs627;
$L__BB1_342:
	setp.lt.u32 	%p344, %r7224, 4;
	mov.b64 	%rd6581, 0;
	@%p344 bra 	$L__BB1_345;
	and.b64  	%rd6581, %rd229, 2147483644;
	mov.b64 	%rd6582, 0;
$L__BB1_344:
	shl.b64 	%rd2211, %rd6582, 2;
	add.s64 	%rd2212, %rd41, %rd2211;
	ld.local.v4.u32 	{%r2358, %r2359, %r2360, %r2361}, [%rd2212];
	cvt.s64.s32 	%rd2213, %r2358;
	add.s64 	%rd2214, %rd6582, %rd2213;
	add.s64 	%rd2215, %rd39, %rd2214;
	mov.b16 	%rs628, 1;
	st.local.u8 	[%rd2215], %rs628;
	cvt.s64.s32 	%rd2216, %r2359;
	add.s64 	%rd2217, %rd6582, %rd2216;
	add.s64 	%rd2218, %rd39, %rd2217;
	st.local.u8 	[%rd2218+1], %rs628;
	cvt.s64.s32 	%rd2219, %r2360;
	add.s64 	%rd2220, %rd6582, %rd2219;
	add.s64 	%rd2221, %rd39, %rd2220;
	st.local.u8 	[%rd2221+2], %rs628;
	cvt.s64.s32 	%rd2222, %r2361;
	add.s64 	%rd2223, %rd6582, %rd2222;
	add.s64 	%rd2224, %rd39, %rd2223;
	st.local.u8 	[%rd2224+3], %rs628;
	add.s64 	%rd6582, %rd6582, 4;
	setp.eq.s64 	%p345, %rd6582, %rd6581;
	@%p345 bra 	$L__BB1_345;
	bra.uni 	$L__BB1_344;
$L__BB1_345:
	and.b32  	%r184, %r7224, 3;
	setp.eq.s32 	%p346, %r184, 0;
	@%p346 bra 	$L__BB1_349;
	shl.b64 	%rd2225, %rd6581, 2;
	add.s64 	%rd306, %rd41, %rd2225;
	ld.local.s32 	%rd2226, [%rd306];
	add.s64 	%rd2227, %rd6581, %rd2226;
	add.s64 	%rd2228, %rd39, %rd2227;
	mov.b16 	%rs629, 1;
	st.local.u8 	[%rd2228], %rs629;
	setp.eq.s32 	%p347, %r184, 1;
	@%p347 bra 	$L__BB1_349;
	ld.local.s32 	%rd2229, [%rd306+4];
	add.s64 	%rd2230, %rd6581, %rd2229;
	add.s64 	%rd2231, %rd39, %rd2230;
	mov.b16 	%rs630, 1;
	st.local.u8 	[%rd2231+1], %rs630;
	setp.eq.s32 	%p348, %r184, 2;
	@%p348 bra 	$L__BB1_349;
	ld.local.s32 	%rd2232, [%rd306+8];
	add.s64 	%rd2233, %rd6581, %rd2232;
	add.s64 	%rd2234, %rd39, %rd2233;
	mov.b16 	%rs631, 1;
	st.local.u8 	[%rd2234+2], %rs631;
$L__BB1_349:
	@%p334 bra 	$L__BB1_363;
	setp.lt.u64 	%p350, %rd295, 15;
	mov.b64 	%rd6585, 0;
	@%p350 bra 	$L__BB1_353;
	mov.b64 	%rd6583, 0;
$L__BB1_352:
	.pragma "nounroll";
	add.u64 	%rd2238, %SPL, 8192;
	shl.b64 	%rd2239, %rd6583, 3;
	add.s64 	%rd2240, %rd2238, %rd2239;
	ld.local.v2.u64 	{%rd2241, %rd2242}, [%rd2240];
	add.s64 	%rd2243, %rd38, %rd2241;
	ld.local.u8 	%rs632, [%rd2243];
	add.s64 	%rd2244, %rd39, %rd6583;
	ld.local.v4.b32 	{%r2362, %r2363, %r2364, %r2365}, [%rd2244];
	bfe.u32 	%r2366, %r2365, 24, 8;
	cvt.u16.u32 	%rs633, %r2366;
	bfe.u32 	%r2367, %r2365, 16, 8;
	cvt.u16.u32 	%rs634, %r2367;
	bfe.u32 	%r2368, %r2365, 8, 8;
	cvt.u16.u32 	%rs635, %r2368;
	bfe.u32 	%r2369, %r2365, 0, 8;
	cvt.u16.u32 	%rs636, %r2369;
	bfe.u32 	%r2370, %r2364, 24, 8;
	cvt.u16.u32 	%rs637, %r2370;
	bfe.u32 	%r2371, %r2364, 16, 8;
	cvt.u16.u32 	%rs638, %r2371;
	bfe.u32 	%r2372, %r2364, 8, 8;
	cvt.u16.u32 	%rs639, %r2372;
	bfe.u32 	%r2373, %r2364, 0, 8;
	cvt.u16.u32 	%rs640, %r2373;
	bfe.u32 	%r2374, %r2363, 24, 8;
	cvt.u16.u32 	%rs641, %r2374;
	bfe.u32 	%r2375, %r2363, 16, 8;
	cvt.u16.u32 	%rs642, %r2375;
	bfe.u32 	%r2376, %r2363, 8, 8;
	cvt.u16.u32 	%rs643, %r2376;
	bfe.u32 	%r2377, %r2363, 0, 8;
	cvt.u16.u32 	%rs644, %r2377;
	bfe.u32 	%r2378, %r2362, 24, 8;
	cvt.u16.u32 	%rs645, %r2378;
	bfe.u32 	%r2379, %r2362, 16, 8;
	cvt.u16.u32 	%rs646, %r2379;
	bfe.u32 	%r2380, %r2362, 8, 8;
	cvt.u16.u32 	%rs647, %r2380;
	bfe.u32 	%r2381, %r2362, 0, 8;
	cvt.u16.u32 	%rs648, %r2381;
	xor.b16  	%rs649, %rs648, %rs632;
	add.s64 	%rd2245, %rd40, %rd2241;
	st.local.u8 	[%rd2245], %rs649;
	add.s64 	%rd2246, %rd38, %rd2242;
	ld.local.u8 	%rs650, [%rd2246];
	xor.b16  	%rs651, %rs647, %rs650;
	add.s64 	%rd2247, %rd40, %rd2242;
	st.local.u8 	[%rd2247], %rs651;
	ld.local.v2.u64 	{%rd2248, %rd2249}, [%rd2240+16];
	add.s64 	%rd2250, %rd38, %rd2248;
	ld.local.u8 	%rs652, [%rd2250];
	xor.b16  	%rs653, %rs646, %rs652;
	add.s64 	%rd2251, %rd40, %rd2248;
	st.local.u8 	[%rd2251], %rs653;
	add.s64 	%rd2252, %rd38, %rd2249;
	ld.local.u8 	%rs654, [%rd2252];
	xor.b16  	%rs655, %rs645, %rs654;
	add.s64 	%rd2253, %rd40, %rd2249;
	st.local.u8 	[%rd2253], %rs655;
	ld.local.v2.u64 	{%rd2254, %rd2255}, [%rd2240+32];
	add.s64 	%rd2256, %rd38, %rd2254;
	ld.local.u8 	%rs656, [%rd2256];
	xor.b16  	%rs657, %rs644, %rs656;
	add.s64 	%rd2257, %rd40, %rd2254;
	st.local.u8 	[%rd2257], %rs657;
	add.s64 	%rd2258, %rd38, %rd2255;
	ld.local.u8 	%rs658, [%rd2258];
	xor.b16  	%rs659, %rs643, %rs658;
	add.s64 	%rd2259, %rd40, %rd2255;
	st.local.u8 	[%rd2259], %rs659;
	ld.local.v2.u64 	{%rd2260, %rd2261}, [%rd2240+48];
	add.s64 	%rd2262, %rd38, %rd2260;
	ld.local.u8 	%rs660, [%rd2262];
	xor.b16  	%rs661, %rs642, %rs660;
	add.s64 	%rd2263, %rd40, %rd2260;
	st.local.u8 	[%rd2263], %rs661;
	add.s64 	%rd2264, %rd38, %rd2261;
	ld.local.u8 	%rs662, [%rd2264];
	xor.b16  	%rs663, %rs641, %rs662;
	add.s64 	%rd2265, %rd40, %rd2261;
	st.local.u8 	[%rd2265], %rs663;
	ld.local.v2.u64 	{%rd2266, %rd2267}, [%rd2240+64];
	add.s64 	%rd2268, %rd38, %rd2266;
	ld.local.u8 	%rs664, [%rd2268];
	xor.b16  	%rs665, %rs640, %rs664;
	add.s64 	%rd2269, %rd40, %rd2266;
	st.local.u8 	[%rd2269], %rs665;
	add.s64 	%rd2270, %rd38, %rd2267;
	ld.local.u8 	%rs666, [%rd2270];
	xor.b16  	%rs667, %rs639, %rs666;
	add.s64 	%rd2271, %rd40, %rd2267;
	st.local.u8 	[%rd2271], %rs667;
	ld.local.v2.u64 	{%rd2272, %rd2273}, [%rd2240+80];
	add.s64 	%rd2274, %rd38, %rd2272;
	ld.local.u8 	%rs668, [%rd2274];
	xor.b16  	%rs669, %rs638, %rs668;
	add.s64 	%rd2275, %rd40, %rd2272;
	st.local.u8 	[%rd2275], %rs669;
	add.s64 	%rd2276, %rd38, %rd2273;
	ld.local.u8 	%rs670, [%rd2276];
	xor.b16  	%rs671, %rs637, %rs670;
	add.s64 	%rd2277, %rd40, %rd2273;
	st.local.u8 	[%rd2277], %rs671;
	ld.local.v2.u64 	{%rd2278, %rd2279}, [%rd2240+96];
	add.s64 	%rd2280, %rd38, %rd2278;
	ld.local.u8 	%rs672, [%rd2280];
	xor.b16  	%rs673, %rs636, %rs672;
	add.s64 	%rd2281, %rd40, %rd2278;
	st.local.u8 	[%rd2281], %rs673;
	add.s64 	%rd2282, %rd38, %rd2279;
	ld.local.u8 	%rs674, [%rd2282];
	xor.b16  	%rs675, %rs635, %rs674;
	add.s64 	%rd2283, %rd40, %rd2279;
	st.local.u8 	[%rd2283], %rs675;
	ld.local.v2.u64 	{%rd2284, %rd2285}, [%rd2240+112];
	add.s64 	%rd2286, %rd38, %rd2284;
	ld.local.u8 	%rs676, [%rd2286];
	xor.b16  	%rs677, %rs634, %rs676;
	add.s64 	%rd2287, %rd40, %rd2284;
	st.local.u8 	[%rd2287], %rs677;
	add.s64 	%rd2288, %rd38, %rd2285;
	ld.local.u8 	%rs678, [%rd2288];
	xor.b16  	%rs679, %rs633, %rs678;
	add.s64 	%rd2289, %rd40, %rd2285;
	st.local.u8 	[%rd2289], %rs679;
	add.s64 	%rd6583, %rd6583, 16;
	setp.ne.s64 	%p351, %rd6583, %rd71;
	mov.u64 	%rd6585, %rd71;
	@%p351 bra 	$L__BB1_352;
$L__BB1_353:
	setp.eq.s32 	%p352, %r17, 0;
	@%p352 bra 	$L__BB1_363;
	setp.lt.u64 	%p353, %rd68, 7;
	@%p353 bra 	$L__BB1_356;
	add.u64 	%rd2291, %SPL, 8192;
	shl.b64 	%rd2292, %rd6585, 3;
	add.s64 	%rd2293, %rd2291, %rd2292;
	ld.local.u64 	%rd2294, [%rd2293];
	add.s64 	%rd2295, %rd38, %rd2294;
	ld.local.u8 	%rs680, [%rd2295];
	add.s64 	%rd2296, %rd39, %rd6585;
	ld.local.u8 	%rs681, [%rd2296];
	xor.b16  	%rs682, %rs681, %rs680;
	add.s64 	%rd2297, %rd40, %rd2294;
	st.local.u8 	[%rd2297], %rs682;
	ld.local.u64 	%rd2298, [%rd2293+8];
	add.s64 	%rd2299, %rd38, %rd2298;
	ld.local.u8 	%rs683, [%rd2299];
	ld.local.u8 	%rs684, [%rd2296+1];
	xor.b16  	%rs685, %rs684, %rs683;
	add.s64 	%rd2300, %rd40, %rd2298;
	st.local.u8 	[%rd2300], %rs685;
	ld.local.u64 	%rd2301, [%rd2293+16];
	add.s64 	%rd2302, %rd38, %rd2301;
	ld.local.u8 	%rs686, [%rd2302];
	ld.local.u8 	%rs687, [%rd2296+2];
	xor.b16  	%rs688, %rs687, %rs686;
	add.s64 	%rd2303, %rd40, %rd2301;
	st.local.u8 	[%rd2303], %rs688;
	ld.local.u64 	%rd2304, [%rd2293+24];
	add.s64 	%rd2305, %rd38, %rd2304;
	ld.local.u8 	%rs689, [%rd2305];
	ld.local.u8 	%rs690, [%rd2296+3];
	xor.b16  	%rs691, %rs690, %rs689;
	add.s64 	%rd2306, %rd40, %rd2304;
	st.local.u8 	[%rd2306], %rs691;
	ld.local.u64 	%rd2307, [%rd2293+32];
	add.s64 	%rd2308, %rd38, %rd2307;
	ld.local.u8 	%rs692, [%rd2308];
	ld.local.u8 	%rs693, [%rd2296+4];
	xor.b16  	%rs694, %rs693, %rs692;
	add.s64 	%rd2309, %rd40, %rd2307;
	st.local.u8 	[%rd2309], %rs694;
	ld.local.u64 	%rd2310, [%rd2293+40];
	add.s64 	%rd2311, %rd38, %rd2310;
	ld.local.u8 	%rs695, [%rd2311];
	ld.local.u8 	%rs696, [%rd2296+5];
	xor.b16  	%rs697, %rs696, %rs695;
	add.s64 	%rd2312, %rd40, %rd2310;
	st.local.u8 	[%rd2312], %rs697;
	ld.local.u64 	%rd2313, [%rd2293+48];
	add.s64 	%rd2314, %rd38, %rd2313;
	ld.local.u8 	%rs698, [%rd2314];
	ld.local.u8 	%rs699, [%rd2296+6];
	xor.b16  	%rs700, %rs699, %rs698;
	add.s64 	%rd2315, %rd40, %rd2313;
	st.local.u8 	[%rd2315], %rs700;
	ld.local.u64 	%rd2316, [%rd2293+56];
	add.s64 	%rd2317, %rd38, %rd2316;
	ld.local.u8 	%rs701, [%rd2317];
	ld.local.u8 	%rs702, [%rd2296+7];
	xor.b16  	%rs703, %rs702, %rs701;
	add.s64 	%rd2318, %rd40, %rd2316;
	st.local.u8 	[%rd2318], %rs703;
	add.s64 	%rd6585, %rd6585, 8;
$L__BB1_356:
	cvt.u64.u32 	%rd2319, %r17;
	and.b64  	%rd2320, %rd2319, 7;
	setp.eq.s64 	%p354, %rd2320, 0;
	@%p354 bra 	$L__BB1_363;
	and.b32  	%r2382, %r1826, 7;
	cvt.u64.u32 	%rd2321, %r2382;
	add.s64 	%rd2322, %rd2321, -1;
	setp.lt.u64 	%p355, %rd2322, 3;
	@%p355 bra 	$L__BB1_359;
	add.u64 	%rd2324, %SPL, 8192;
	shl.b64 	%rd2325, %rd6585, 3;
	add.s64 	%rd2326, %rd2324, %rd2325;
	ld.local.u64 	%rd2327, [%rd2326];
	add.s64 	%rd2328, %rd38, %rd2327;
	ld.local.u8 	%rs704, [%rd2328];
	add.s64 	%rd2329, %rd39, %rd6585;
	ld.local.u8 	%rs705, [%rd2329];
	xor.b16  	%rs706, %rs705, %rs704;
	add.s64 	%rd2330, %rd40, %rd2327;
	st.local.u8 	[%rd2330], %rs706;
	ld.local.u64 	%rd2331, [%rd2326+8];
	add.s64 	%rd2332, %rd38, %rd2331;
	ld.local.u8 	%rs707, [%rd2332];
	ld.local.u8 	%rs708, [%rd2329+1];
	xor.b16  	%rs709, %rs708, %rs707;
	add.s64 	%rd2333, %rd40, %rd2331;
	st.local.u8 	[%rd2333], %rs709;
	ld.local.u64 	%rd2334, [%rd2326+16];
	add.s64 	%rd2335, %rd38, %rd2334;
	ld.local.u8 	%rs710, [%rd2335];
	ld.local.u8 	%rs711, [%rd2329+2];
	xor.b16  	%rs712, %rs711, %rs710;
	add.s64 	%rd2336, %rd40, %rd2334;
	st.local.u8 	[%rd2336], %rs712;
	ld.local.u64 	%rd2337, [%rd2326+24];
	add.s64 	%rd2338, %rd38, %rd2337;
	ld.local.u8 	%rs713, [%rd2338];
	ld.local.u8 	%rs714, [%rd2329+3];
	xor.b16  	%rs715, %rs714, %rs713;
	add.s64 	%rd2339, %rd40, %rd2337;
	st.local.u8 	[%rd2339], %rs715;
	add.s64 	%rd6585, %rd6585, 4;
$L__BB1_359:
	setp.eq.s64 	%p356, %rd72, 0;
	@%p356 bra 	$L__BB1_363;
	setp.eq.s64 	%p357, %rd72, 1;
	add.u64 	%rd2341, %SPL, 8192;
	shl.b64 	%rd2342, %rd6585, 3;
	add.s64 	%rd316, %rd2341, %rd2342;
	ld.local.u64 	%rd2343, [%rd316];
	add.s64 	%rd2344, %rd38, %rd2343;
	ld.local.u8 	%rs716, [%rd2344];
	add.s64 	%rd317, %rd39, %rd6585;
	ld.local.u8 	%rs717, [%rd317];
	xor.b16  	%rs718, %rs717, %rs716;
	add.s64 	%rd2345, %rd40, %rd2343;
	st.local.u8 	[%rd2345], %rs718;
	@%p357 bra 	$L__BB1_363;
	setp.eq.s64 	%p358, %rd72, 2;
	ld.local.u64 	%rd2346, [%rd316+8];
	add.s64 	%rd2347, %rd38, %rd2346;
	ld.local.u8 	%rs719, [%rd2347];
	ld.local.u8 	%rs720, [%rd317+1];
	xor.b16  	%rs721, %rs720, %rs719;
	add.s64 	%rd2348, %rd40, %rd2346;
	st.local.u8 	[%rd2348], %rs721;
	@%p358 bra 	$L__BB1_363;
	ld.local.u64 	%rd2349, [%rd316+16];
	add.s64 	%rd2350, %rd38, %rd2349;
	ld.local.u8 	%rs722, [%rd2350];
	ld.local.u8 	%rs723, [%rd317+2];
	xor.b16  	%rs724, %rs723, %rs722;
	add.s64 	%rd2351, %rd40, %rd2349;
	st.local.u8 	[%rd2351], %rs724;
$L__BB1_363:
	add.f64 	%fd7802, %fd7802, 0d3FF0000000000000;
	mov.f64 	%fd7733, %fd7688;
	@%p334 bra 	$L__BB1_391;
	mov.b64 	%rd6587, 0;
	mov.f64 	%fd7733, %fd7688;
$L__BB1_365:
	add.s64 	%rd2353, %rd39, %rd6587;
	ld.local.u8 	%rs725, [%rd2353];
	setp.ne.s16 	%p360, %rs725, 1;
	@%p360 bra 	$L__BB1_390;
	add.u64 	%rd2355, %SPL, 4096;
	shl.b64 	%rd2356, %rd6587, 3;
	add.s64 	%rd2357, %rd2355, %rd2356;
	ld.local.f64 	%fd143, [%rd2357];
	setp.gt.f64 	%p361, %fd143, 0d4049000000000000;
	mov.f64 	%fd7728, %fd143;
	@%p361 bra 	$L__BB1_378;
	setp.lt.f64 	%p362, %fd143, 0dC049000000000000;
	mov.f64 	%fd7728, 0d0000000000000000;
	@%p362 bra 	$L__BB1_378;
	fma.rn.f64 	%fd2158, %fd143, 0d3FF71547652B82FE, 0d4338000000000000;
	{
	.reg .b32 %temp; 
	mov.b64 	{%r185, %temp}, %fd2158;
	}
	mov.f64 	%fd2159, 0dC338000000000000;
	add.rn.f64 	%fd2160, %fd2158, %fd2159;
	fma.rn.f64 	%fd2161, %fd2160, 0dBFE62E42FEFA39EF, %fd143;
	fma.rn.f64 	%fd2162, %fd2160, 0dBC7ABC9E3B39803F, %fd2161;
	fma.rn.f64 	%fd2163, %fd2162, 0d3E5ADE1569CE2BDF, 0d3E928AF3FCA213EA;
	fma.rn.f64 	%fd2164, %fd2163, %fd2162, 0d3EC71DEE62401315;
	fma.rn.f64 	%fd2165, %fd2164, %fd2162, 0d3EFA01997C89EB71;
	fma.rn.f64 	%fd2166, %fd2165, %fd2162, 0d3F2A01A014761F65;
	fma.rn.f64 	%fd2167, %fd2166, %fd2162, 0d3F56C16C1852B7AF;
	fma.rn.f64 	%fd2168, %fd2167, %fd2162, 0d3F81111111122322;
	fma.rn.f64 	%fd2169, %fd2168, %fd2162, 0d3FA55555555502A1;
	fma.rn.f64 	%fd2170, %fd2169, %fd2162, 0d3FC5555555555511;
	fma.rn.f64 	%fd2171, %fd2170, %fd2162, 0d3FE000000000000B;
	fma.rn.f64 	%fd2172, %fd2171, %fd2162, 0d3FF0000000000000;
	fma.rn.f64 	%fd2173, %fd2172, %fd2162, 0d3FF0000000000000;
	{
	.reg .b32 %temp; 
	mov.b64 	{%r186, %temp}, %fd2173;
	}
	{
	.reg .b32 %temp; 
	mov.b64 	{%temp, %r187}, %fd2173;
	}
	shl.b32 	%r2383, %r185, 20;
	add.s32 	%r2384, %r2383, %r187;
	mov.b64 	%fd7725, {%r186, %r2384};
	{
	.reg .b32 %temp; 
	mov.b64 	{%temp, %r2385}, %fd143;
	}
	mov.b32 	%f125, %r2385;
	abs.f32 	%f11, %f125;
	setp.lt.f32 	%p363, %f11, 0f4086232B;
	@%p363 bra 	$L__BB1_371;
	setp.lt.f64 	%p364, %fd143, 0d0000000000000000;
	add.f64 	%fd2174, %fd143, 0d7FF0000000000000;
	selp.f64 	%fd7725, 0d0000000000000000, %fd2174, %p364;
	setp.geu.f32 	%p365, %f11, 0f40874800;
	@%p365 bra 	$L__BB1_371;
	shr.u32 	%r2386, %r185, 31;
	add.s32 	%r2387, %r185, %r2386;
	shr.s32 	%r2388, %r2387, 1;
	shl.b32 	%r2389, %r2388, 20;
	add.s32 	%r2390, %r187, %r2389;
	mov.b64 	%fd2175, {%r186, %r2390};
	sub.s32 	%r2391, %r185, %r2388;
	shl.b32 	%r2392, %r2391, 20;
	add.s32 	%r2393, %r2392, 1072693248;
	mov.b32 	%r2394, 0;
	mov.b64 	%fd2176, {%r2394, %r2393};
	mul.f64 	%fd7725, %fd2176, %fd2175;
$L__BB1_371:
	add.f64 	%fd7726, %fd7725, 0d3FF0000000000000;
	{
	.reg .b32 %temp; 
	mov.b64 	{%temp, %r7225}, %fd7726;
	}
	{
	.reg .b32 %temp; 
	mov.b64 	{%r7226, %temp}, %fd7726;
	}
	setp.gt.s32 	%p366, %r7225, 1048575;
	mov.b32 	%r7227, -1023;
	@%p366 bra 	$L__BB1_373;
	mul.f64 	%fd7726, %fd7726, 0d4350000000000000;
	{
	.reg .b32 %temp; 
	mov.b64 	{%temp, %r7225}, %fd7726;
	}
	{
	.reg .b32 %temp; 
	mov.b64 	{%r7226, %temp}, %fd7726;
	}
	mov.b32 	%r7227, -1077;
$L__BB1_373:
	add.s32 	%r2397, %r7225, -1;
	setp.gt.u32 	%p367, %r2397, 2146435070;
	@%p367 bra 	$L__BB1_377;
	shr.u32 	%r2400, %r7225, 20;
	add.s32 	%r7228, %r7227, %r2400;
	and.b32  	%r2401, %r7225, 1048575;
	or.b32  	%r2402, %r2401, 1072693248;
	mov.b64 	%fd7727, {%r7226, %r2402};
	setp.lt.u32 	%p369, %r2402, 1073127583;
	@%p369 bra 	$L__BB1_376;
	{
	.reg .b32 %temp; 
	mov.b64 	{%r2403, %temp}, %fd7727;
	}
	{
	.reg .b32 %temp; 
	mov.b64 	{%temp, %r2404}, %fd7727;
	}
	add.s32 	%r2405, %r2404, -1048576;
	mov.b64 	%fd7727, {%r2403, %r2405};
	add.s32 	%r7228, %r7228, 1;
$L__BB1_376:
	add.f64 	%fd2178, %fd7727, 0dBFF0000000000000;
	add.f64 	%fd2179, %fd7727, 0d3FF0000000000000;
	rcp.approx.ftz.f64 	%fd2180, %fd2179;
	neg.f64 	%fd2181, %fd2179;
	fma.rn.f64 	%fd2182, %fd2181, %fd2180, 0d3FF0000000000000;
	fma.rn.f64 	%fd2183, %fd2182, %fd2182, %fd2182;
	fma.rn.f64 	%fd2184, %fd2183, %fd2180, %fd2180;
	mul.f64 	%fd2185, %fd2178, %fd2184;
	fma.rn.f64 	%fd2186, %fd2178, %fd2184, %fd2185;
	mul.f64 	%fd2187, %fd2186, %fd2186;
	fma.rn.f64 	%fd2188, %fd2187, 0d3EB1380B3AE80F1E, 0d3ED0EE258B7A8B04;
	fma.rn.f64 	%fd2189, %fd2188, %fd2187, 0d3EF3B2669F02676F;
	fma.rn.f64 	%fd2190, %fd2189, %fd2187, 0d3F1745CBA9AB0956;
	fma.rn.f64 	%fd2191, %fd2190, %fd2187, 0d3F3C71C72D1B5154;
	fma.rn.f64 	%fd2192, %fd2191, %fd2187, 0d3F624924923BE72D;
	fma.rn.f64 	%fd2193, %fd2192, %fd2187, 0d3F8999999999A3C4;
	fma.rn.f64 	%fd2194, %fd2193, %fd2187, 0d3FB5555555555554;
	sub.f64 	%fd2195, %fd2178, %fd2186;
	add.f64 	%fd2196, %fd2195, %fd2195;
	neg.f64 	%fd2197, %fd2186;
	fma.rn.f64 	%fd2198, %fd2197, %fd2178, %fd2196;
	mul.f64 	%fd2199, %fd2184, %fd2198;
	mul.f64 	%fd2200, %fd2187, %fd2194;
	fma.rn.f64 	%fd2201, %fd2200, %fd2186, %fd2199;
	xor.b32  	%r2406, %r7228, -2147483648;
	mov.b32 	%r2407, 1127219200;
	mov.b64 	%fd2202, {%r2406, %r2407};
	sub.f64 	%fd2203, %fd2202, %fd1;
	fma.rn.f64 	%fd2204, %fd2203, 0d3FE62E42FEFA39EF, %fd2186;
	fma.rn.f64 	%fd2205, %fd2203, 0dBFE62E42FEFA39EF, %fd2204;
	sub.f64 	%fd2206, %fd2205, %fd2186;
	sub.f64 	%fd2207, %fd2201, %fd2206;
	fma.rn.f64 	%fd2208, %fd2203, 0d3C7ABC9E3B39803F, %fd2207;
	add.f64 	%fd7728, %fd2204, %fd2208;
	bra.uni 	$L__BB1_378;
$L__BB1_377:
	fma.rn.f64 	%fd2177, %fd7726, 0d7FF0000000000000, 0d7FF0000000000000;
	{
	.reg .b32 %temp; 
	mov.b64 	{%temp, %r2398}, %fd7726;
	}
	and.b32  	%r2399, %r2398, 2147483647;
	setp.eq.s32 	%p368, %r2399, 0;
	selp.f64 	%fd7728, 0dFFF0000000000000, %fd2177, %p368;
$L__BB1_378:
	neg.f64 	%fd157, %fd143;
	setp.lt.f64 	%p371, %fd143, 0dC049000000000000;
	or.pred  	%p372, %p371, %p361;
	selp.f64 	%fd7732, %fd157, 0d0000000000000000, %p371;
	@%p372 bra 	$L__BB1_389;
	fma.rn.f64 	%fd2209, %fd157, 0d3FF71547652B82FE, 0d4338000000000000;
	{
	.reg .b32 %temp; 
	mov.b64 	{%r198, %temp}, %fd2209;
	}
	mov.f64 	%fd2210, 0dC338000000000000;
	add.rn.f64 	%fd2211, %fd2209, %fd2210;
	fma.rn.f64 	%fd2212, %fd2211, 0dBFE62E42FEFA39EF, %fd157;
	fma.rn.f64 	%fd2213, %fd2211, 0dBC7ABC9E3B39803F, %fd2212;
	fma.rn.f64 	%fd2214, %fd2213, 0d3E5ADE1569CE2BDF, 0d3E928AF3FCA213EA;
	fma.rn.f64 	%fd2215, %fd2214, %fd2213, 0d3EC71DEE62401315;
	fma.rn.f64 	%fd2216, %fd2215, %fd2213, 0d3EFA01997C89EB71;
	fma.rn.f64 	%fd2217, %fd2216, %fd2213, 0d3F2A01A014761F65;
	fma.rn.f64 	%fd2218, %fd2217, %fd2213, 0d3F56C16C1852B7AF;
	fma.rn.f64 	%fd2219, %fd2218, %fd2213, 0d3F81111111122322;
	fma.rn.f64 	%fd2220, %fd2219, %fd2213, 0d3FA55555555502A1;
	fma.rn.f64 	%fd2221, %fd2220, %fd2213, 0d3FC5555555555511;
	fma.rn.f64 	%fd2222, %fd2221, %fd2213, 0d3FE000000000000B;
	fma.rn.f64 	%fd2223, %fd2222, %fd2213, 0d3FF0000000000000;
	fma.rn.f64 	%fd2224, %fd2223, %fd2213, 0d3FF0000000000000;
	{
	.reg .b32 %temp; 
	mov.b64 	{%r199, %temp}, %fd2224;
	}
	{
	.reg .b32 %temp; 
	mov.b64 	{%temp, %r200}, %fd2224;
	}
	shl.b32 	%r2408, %r198, 20;
	add.s32 	%r2409, %r2408, %r200;
	mov.b64 	%fd7729, {%r199, %r2409};
	{
	.reg .b32 %temp; 
	mov.b64 	{%temp, %r2410}, %fd157;
	}
	mov.b32 	%f126, %r2410;
	abs.f32 	%f12, %f126;
	setp.lt.f32 	%p373, %f12, 0f4086232B;
	@%p373 bra 	$L__BB1_382;
	setp.gt.f64 	%p374, %fd143, 0d0000000000000000;
	mov.f64 	%fd2225, 0d7FF0000000000000;
	sub.f64 	%fd2226, %fd2225, %fd143;
	selp.f64 	%fd7729, 0d0000000000000000, %fd2226, %p374;
	setp.geu.f32 	%p375, %f12, 0f40874800;
	@%p375 bra 	$L__BB1_382;
	shr.u32 	%r2411, %r198, 31;
	add.s32 	%r2412, %r198, %r2411;
	shr.s32 	%r2413, %r2412, 1;
	shl.b32 	%r2414, %r2413, 20;
	add.s32 	%r2415, %r200, %r2414;
	mov.b64 	%fd2227, {%r199, %r2415};
	sub.s32 	%r2416, %r198, %r2413;
	shl.b32 	%r2417, %r2416, 20;
	add.s32 	%r2418, %r2417, 1072693248;
	mov.b32 	%r2419, 0;
	mov.b64 	%fd2228, {%r2419, %r2418};
	mul.f64 	%fd7729, %fd2228, %fd2227;
$L__BB1_382:
	add.f64 	%fd7730, %fd7729, 0d3FF0000000000000;
	{
	.reg .b32 %temp; 
	mov.b64 	{%temp, %r7229}, %fd7730;
	}
	{
	.reg .b32 %temp; 
	mov.b64 	{%r7230, %temp}, %fd7730;
	}
	setp.gt.s32 	%p376, %r7229, 1048575;
	mov.b32 	%r7231, -1023;
	@%p376 bra 	$L__BB1_384;
	mul.f64 	%fd7730, %fd7730, 0d4350000000000000;
	{
	.reg .b32 %temp; 
	mov.b64 	{%temp, %r7229}, %fd7730;
	}
	{
	.reg .b32 %temp; 
	mov.b64 	{%r7230, %temp}, %fd7730;
	}
	mov.b32 	%r7231, -1077;
$L__BB1_384:
	add.s32 	%r2422, %r7229, -1;
	setp.gt.u32 	%p377, %r2422, 2146435070;
	@%p377 bra 	$L__BB1_388;
	shr.u32 	%r2425, %r7229, 20;
	add.s32 	%r7232, %r7231, %r2425;
	and.b32  	%r2426, %r7229, 1048575;
	or.b32  	%r2427, %r2426, 1072693248;
	mov.b64 	%fd7731, {%r7230, %r2427};
	setp.lt.u32 	%p379, %r2427, 1073127583;
	@%p379 bra 	$L__BB1_387;
	{
	.reg .b32 %temp; 
	mov.b64 	{%r2428, %temp}, %fd7731;
	}
	{
	.reg .b32 %temp; 
	mov.b64 	{%temp, %r2429}, %fd7731;
	}
	add.s32 	%r2430, %r2429, -1048576;
	mov.b64 	%fd7731, {%r2428, %r2430};
	add.s32 	%r7232, %r7232, 1;
$L__BB1_387:
	add.f64 	%fd2230, %fd7731, 0dBFF0000000000000;
	add.f64 	%fd2231, %fd7731, 0d3FF0000000000000;
	rcp.approx.ftz.f64 	%fd2232, %fd2231;
	neg.f64 	%fd2233, %fd2231;
	fma.rn.f64 	%fd2234, %fd2233, %fd2232, 0d3FF0000000000000;
	fma.rn.f64 	%fd2235, %fd2234, %fd2234, %fd2234;
	fma.rn.f64 	%fd2236, %fd2235, %fd2232, %fd2232;
	mul.f64 	%fd2237, %fd2230, %fd2236;
	fma.rn.f64 	%fd2238, %fd2230, %fd2236, %fd2237;
	mul.f64 	%fd2239, %fd2238, %fd2238;
	fma.rn.f64 	%fd2240, %fd2239, 0d3EB1380B3AE80F1E, 0d3ED0EE258B7A8B04;
	fma.rn.f64 	%fd2241, %fd2240, %fd2239, 0d3EF3B2669F02676F;
	fma.rn.f64 	%fd2242, %fd2241, %fd2239, 0d3F1745CBA9AB0956;
	fma.rn.f64 	%fd2243, %fd2242, %fd2239, 0d3F3C71C72D1B5154;
	fma.rn.f64 	%fd2244, %fd2243, %fd2239, 0d3F624924923BE72D;
	fma.rn.f64 	%fd2245, %fd2244, %fd2239, 0d3F8999999999A3C4;
	fma.rn.f64 	%fd2246, %fd2245, %fd2239, 0d3FB5555555555554;
	sub.f64 	%fd2247, %fd2230, %fd2238;
	add.f64 	%fd2248, %fd2247, %fd2247;
	neg.f64 	%fd2249, %fd2238;
	fma.rn.f64 	%fd2250, %fd2249, %fd2230, %fd2248;
	mul.f64 	%fd2251, %fd2236, %fd2250;
	mul.f64 	%fd2252, %fd2239, %fd2246;
	fma.rn.f64 	%fd2253, %fd2252, %fd2238, %fd2251;
	xor.b32  	%r2431, %r7232, -2147483648;
	mov.b32 	%r2432, 1127219200;
	mov.b64 	%fd2254, {%r2431, %r2432};
	sub.f64 	%fd2255, %fd2254, %fd1;
	fma.rn.f64 	%fd2256, %fd2255, 0d3FE62E42FEFA39EF, %fd2238;
	fma.rn.f64 	%fd2257, %fd2255, 0dBFE62E42FEFA39EF, %fd2256;
	sub.f64 	%fd2258, %fd2257, %fd2238;
	sub.f64 	%fd2259, %fd2253, %fd2258;
	fma.rn.f64 	%fd2260, %fd2255, 0d3C7ABC9E3B39803F, %fd2259;
	add.f64 	%fd7732, %fd2256, %fd2260;
	bra.uni 	$L__BB1_389;
$L__BB1_388:
	fma.rn.f64 	%fd2229, %fd7730, 0d7FF0000000000000, 0d7FF0000000000000;
	{
	.reg .b32 %temp; 
	mov.b64 	{%temp, %r2423}, %fd7730;
	}
	and.b32  	%r2424, %r2423, 2147483647;
	setp.eq.s32 	%p378, %r2424, 0;
	selp.f64 	%fd7732, 0dFFF0000000000000, %fd2229, %p378;
$L__BB1_389:
	sub.f64 	%fd2261, %fd7728, %fd7732;
	add.f64 	%fd7733, %fd7733, %fd2261;
$L__BB1_390:
	add.s64 	%rd6587, %rd6587, 1;
	setp.ne.s64 	%p380, %rd6587, %rd62;
	@%p380 bra 	$L__BB1_365;
$L__BB1_391:
	neg.f64 	%fd2262, %fd7733;
	fma.rn.f64 	%fd2263, %fd7733, 0dBFF71547652B82FE, 0d4338000000000000;
	{
	.reg .b32 %temp; 
	mov.b64 	{%r211, %temp}, %fd2263;
	}
	mov.f64 	%fd2264, 0dC338000000000000;
	add.rn.f64 	%fd2265, %fd2263, %fd2264;
	fma.rn.f64 	%fd2266, %fd2265, 0dBFE62E42FEFA39EF, %fd2262;
	fma.rn.f64 	%fd2267, %fd2265, 0dBC7ABC9E3B39803F, %fd2266;
	fma.rn.f64 	%fd2268, %fd2267, 0d3E5ADE1569CE2BDF, 0d3E928AF3FCA213EA;
	fma.rn.f64 	%fd2269, %fd2268, %fd2267, 0d3EC71DEE62401315;
	fma.rn.f64 	%fd2270, %fd2269, %fd2267, 0d3EFA01997C89EB71;
	fma.rn.f64 	%fd2271, %fd2270, %fd2267, 0d3F2A01A014761F65;
	fma.rn.f64 	%fd2272, %fd2271, %fd2267, 0d3F56C16C1852B7AF;
	fma.rn.f64 	%fd2273, %fd2272, %fd2267, 0d3F81111111122322;
	fma.rn.f64 	%fd2274, %fd2273, %fd2267, 0d3FA55555555502A1;
	fma.rn.f64 	%fd2275, %fd2274, %fd2267, 0d3FC5555555555511;
	fma.rn.f64 	%fd2276, %fd2275, %fd2267, 0d3FE000000000000B;
	fma.rn.f64 	%fd2277, %fd2276, %fd2267, 0d3FF0000000000000;
	fma.rn.f64 	%fd2278, %fd2277, %fd2267, 0d3FF0000000000000;
	{
	.reg .b32 %temp; 
	mov.b64 	{%r212, %temp}, %fd2278;
	}
	{
	.reg .b32 %temp; 
	mov.b64 	{%temp, %r213}, %fd2278;
	}
	shl.b32 	%r2433, %r211, 20;
	add.s32 	%r2434, %r2433, %r213;
	mov.b64 	%fd7735, {%r212, %r2434};
	{
	.reg .b32 %temp; 
	mov.b64 	{%temp, %r2435}, %fd2262;
	}
	mov.b32 	%f127, %r2435;
	abs.f32 	%f13, %f127;
	setp.lt.f32 	%p381, %f13, 0f4086232B;
	@%p381 bra 	$L__BB1_394;
	setp.gt.f64 	%p382, %fd7733, 0d0000000000000000;
	mov.f64 	%fd2279, 0d7FF0000000000000;
	sub.f64 	%fd2280, %fd2279, %fd7733;
	selp.f64 	%fd7735, 0d0000000000000000, %fd2280, %p382;
	setp.geu.f32 	%p383, %f13, 0f40874800;
	@%p383 bra 	$L__BB1_394;
	shr.u32 	%r2436, %r211, 31;
	add.s32 	%r2437, %r211, %r2436;
	shr.s32 	%r2438, %r2437, 1;
	shl.b32 	%r2439, %r2438, 20;
	add.s32 	%r2440, %r213, %r2439;
	mov.b64 	%fd2281, {%r212, %r2440};
	sub.s32 	%r2441, %r211, %r2438;
	shl.b32 	%r2442, %r2441, 20;
	add.s32 	%r2443, %r2442, 1072693248;
	mov.b32 	%r2444, 0;
	mov.b64 	%fd2282, {%r2444, %r2443};
	mul.f64 	%fd7735, %fd2282, %fd2281;
$L__BB1_394:
	sub.s32 	%r2445, %r1826, %r1827;
	setp.eq.s32 	%p384, %r2445, 0;
	sub.f64 	%fd7799, %fd7799, %fd7735;
	@%p384 bra 	$L__BB1_420;
	mov.b64 	%rd6588, 0;
	bra.uni 	$L__BB1_397;
$L__BB1_396:
	add.s64 	%rd6588, %rd6588, 1;
	setp.eq.s64 	%p402, %rd6588, %rd67;
	@%p402 bra 	$L__BB1_420;
$L__BB1_397:
	setp.lt.u32 	%p385, %r1826, 4;
	mov.b64 	%rd6591, 0;
	mov.b16 	%rs4059, 0;
	@%p385 bra 	$L__BB1_405;
	add.s64 	%rd2362, %rd62, -4;
	setp.lt.u64 	%p386, %rd2362, 12;
	mul.lo.s64 	%rd322, %rd6588, %rd62;
	mov.b16 	%rs4059, 0;
	mov.b64 	%rd6592, 0;
	@%p386 bra 	$L__BB1_401;
	mov.b16 	%rs4059, 0;
	mov.b64 	%rd6592, 0;
	mov.u64 	%rd6593, %rd6592;
$L__BB1_400:
	add.s64 	%rd2364, %rd40, %rd6592;
	ld.local.v4.b32 	{%r2446, %r2447, %r2448, %r2449}, [%rd2364];
	bfe.u32 	%r2450, %r2449, 24, 8;
	cvt.u16.u32 	%rs730, %r2450;
	bfe.u32 	%r2451, %r2449, 16, 8;
	cvt.u16.u32 	%rs731, %r2451;
	bfe.u32 	%r2452, %r2449, 8, 8;
	cvt.u16.u32 	%rs732, %r2452;
	bfe.u32 	%r2453, %r2449, 0, 8;
	cvt.u16.u32 	%rs733, %r2453;
	bfe.u32 	%r2454, %r2448, 24, 8;
	cvt.u16.u32 	%rs734, %r2454;
	bfe.u32 	%r2455, %r2448, 16, 8;
	cvt.u16.u32 	%rs735, %r2455;
	bfe.u32 	%r2456, %r2448, 8, 8;
	cvt.u16.u32 	%rs736, %r2456;
	bfe.u32 	%r2457, %r2448, 0, 8;
	cvt.u16.u32 	%rs737, %r2457;
	bfe.u32 	%r2458, %r2447, 24, 8;
	cvt.u16.u32 	%rs738, %r2458;
	bfe.u32 	%r2459, %r2447, 16, 8;
	cvt.u16.u32 	%rs739, %r2459;
	bfe.u32 	%r2460, %r2447, 8, 8;
	cvt.u16.u32 	%rs740, %r2460;
	bfe.u32 	%r2461, %r2447, 0, 8;
	cvt.u16.u32 	%rs741, %r2461;
	bfe.u32 	%r2462, %r2446, 24, 8;
	cvt.u16.u32 	%rs742, %r2462;
	bfe.u32 	%r2463, %r2446, 16, 8;
	cvt.u16.u32 	%rs743, %r2463;
	bfe.u32 	%r2464, %r2446, 8, 8;
	cvt.u16.u32 	%rs744, %r2464;
	bfe.u32 	%r2465, %r2446, 0, 8;
	cvt.u16.u32 	%rs745, %r2465;
	add.s64 	%rd2365, %rd6592, %rd322;
	mov.u64 	%rd2366, d_H_const;
	add.s64 	%rd2367, %rd2366, %rd2365;
	ld.const.u8 	%rs746, [%rd2367];
	ld.const.u8 	%rs747, [%rd2367+1];
	ld.const.u8 	%rs748, [%rd2367+2];
	ld.const.u8 	%rs749, [%rd2367+3];
	mul.lo.s16 	%rs750, %rs746, %rs745;
	mul.lo.s16 	%rs751, %rs747, %rs744;
	mul.lo.s16 	%rs752, %rs748, %rs743;
	mul.lo.s16 	%rs753, %rs749, %rs742;
	xor.b16  	%rs754, %rs750, %rs4059;
	xor.b16  	%rs755, %rs754, %rs751;
	xor.b16  	%rs756, %rs755, %rs752;
	xor.b16  	%rs757, %rs756, %rs753;
	ld.const.u8 	%rs758, [%rd2367+4];
	ld.const.u8 	%rs759, [%rd2367+5];
	ld.const.u8 	%rs760, [%rd2367+6];
	ld.const.u8 	%rs761, [%rd2367+7];
	mul.lo.s16 	%rs762, %rs758, %rs741;
	mul.lo.s16 	%rs763, %rs759, %rs740;
	mul.lo.s16 	%rs764, %rs760, %rs739;
	mul.lo.s16 	%rs765, %rs761, %rs738;
	xor.b16  	%rs766, %rs762, %rs757;
	xor.b16  	%rs767, %rs766, %rs763;
	xor.b16  	%rs768, %rs767, %rs764;
	xor.b16  	%rs769, %rs768, %rs765;
	ld.const.u8 	%rs770, [%rd2367+8];
	ld.const.u8 	%rs771, [%rd2367+9];
	ld.const.u8 	%rs772, [%rd2367+10];
	ld.const.u8 	%rs773, [%rd2367+11];
	mul.lo.s16 	%rs774, %rs770, %rs737;
	mul.lo.s16 	%rs775, %rs771, %rs736;
	mul.lo.s16 	%rs776, %rs772, %rs735;
	mul.lo.s16 	%rs777, %rs773, %rs734;
	xor.b16  	%rs778, %rs774, %rs769;
	xor.b16  	%rs779, %rs778, %rs775;
	xor.b16  	%rs780, %rs779, %rs776;
	xor.b16  	%rs781, %rs780, %rs777;
	ld.const.u8 	%rs782, [%rd2367+12];
	ld.const.u8 	%rs783, [%rd2367+13];
	ld.const.u8 	%rs784, [%rd2367+14];
	ld.const.u8 	%rs785, [%rd2367+15];
	mul.lo.s16 	%rs786, %rs782, %rs733;
	mul.lo.s16 	%rs787, %rs783, %rs732;
	mul.lo.s16 	%rs788, %rs784, %rs731;
	mul.lo.s16 	%rs789, %rs785, %rs730;
	xor.b16  	%rs790, %rs786, %rs781;
	xor.b16  	%rs791, %rs790, %rs787;
	xor.b16  	%rs792, %rs791, %rs788;
	xor.b16  	%rs4059, %rs792, %rs789;
	add.s64 	%rd6592, %rd6592, 16;
	add.s64 	%rd6593, %rd6593, 4;
	setp.eq.s64 	%p387, %rd6593, %rd76;
	@%p387 bra 	$L__BB1_401;
	bra.uni 	$L__BB1_400;
$L__BB1_401:
	setp.eq.s64 	%p388, %rd75, 0;
	mov.u64 	%rd6591, %rd6592;
	@%p388 bra 	$L__BB1_405;
	setp.eq.s64 	%p389, %rd75, 1;
	add.s64 	%rd325, %rd40, %rd6592;
	ld.local.u8 	%rs793, [%rd325];
	ld.local.u8 	%rs794, [%rd325+1];
	ld.local.u8 	%rs795, [%rd325+2];
	ld.local.u8 	%rs796, [%rd325+3];
	add.s64 	%rd2368, %rd6592, %rd322;
	mov.u64 	%rd2369, d_H_const;
	add.s64 	%rd326, %rd2369, %rd2368;
	ld.const.u8 	%rs797, [%rd326];
	ld.const.u8 	%rs798, [%rd326+1];
	ld.const.u8 	%rs799, [%rd326+2];
	ld.const.u8 	%rs800, [%rd326+3];
	mul.lo.s16 	%rs801, %rs797, %rs793;
	mul.lo.s16 	%rs802, %rs798, %rs794;
	mul.lo.s16 	%rs803, %rs799, %rs795;
	mul.lo.s16 	%rs804, %rs800, %rs796;
	xor.b16  	%rs805, %rs801, %rs4059;
	xor.b16  	%rs806, %rs805, %rs802;
	xor.b16  	%rs807, %rs806, %rs803;
	xor.b16  	%rs4059, %rs807, %rs804;
	add.s64 	%rd6591, %rd6592, 4;
	@%p389 bra 	$L__BB1_405;
	setp.eq.s64 	%p390, %rd75, 2;
	ld.local.u8 	%rs808, [%rd325+4];
	ld.local.u8 	%rs809, [%rd325+5];
	ld.local.u8 	%rs810, [%rd325+6];
	ld.local.u8 	%rs811, [%rd325+7];
	ld.const.u8 	%rs812, [%rd326+4];
	ld.const.u8 	%rs813, [%rd326+5];
	ld.const.u8 	%rs814, [%rd326+6];
	ld.const.u8 	%rs815, [%rd326+7];
	mul.lo.s16 	%rs816, %rs812, %rs808;
	mul.lo.s16 	%rs817, %rs813, %rs809;
	mul.lo.s16 	%rs818, %rs814, %rs810;
	mul.lo.s16 	%rs819, %rs815, %rs811;
	xor.b16  	%rs820, %rs816, %rs817;
	xor.b16  	%rs821, %rs820, %rs818;
	xor.b16  	%rs822, %rs821, %rs819;
	xor.b16  	%rs4059, %rs822, %rs4059;
	add.s64 	%rd6591, %rd6592, 8;
	@%p390 bra 	$L__BB1_405;
	ld.local.u8 	%rs823, [%rd325+8];
	ld.local.u8 	%rs824, [%rd325+9];
	ld.local.u8 	%rs825, [%rd325+10];
	ld.local.u8 	%rs826, [%rd325+11];
	ld.const.u8 	%rs827, [%rd326+8];
	ld.const.u8 	%rs828, [%rd326+9];
	ld.const.u8 	%rs829, [%rd326+10];
	ld.const.u8 	%rs830, [%rd326+11];
	mul.lo.s16 	%rs831, %rs827, %rs823;
	mul.lo.s16 	%rs832, %rs828, %rs824;
	mul.lo.s16 	%rs833, %rs829, %rs825;
	mul.lo.s16 	%rs834, %rs830, %rs826;
	xor.b16  	%rs835, %rs831, %rs832;
	xor.b16  	%rs836, %rs835, %rs833;
	xor.b16  	%rs837, %rs836, %rs834;
	xor.b16  	%rs4059, %rs837, %rs4059;
	add.s64 	%rd6591, %rd6592, 12;
$L__BB1_405:
	setp.ge.u64 	%p391, %rd6591, %rd62;
	@%p391 bra 	$L__BB1_419;
	mul.lo.s64 	%rd331, %rd6588, %rd62;
	sub.s64 	%rd332, %rd62, %rd6591;
	and.b64  	%rd333, %rd332, 15;
	sub.s64 	%rd2370, %rd6591, %rd62;
	setp.gt.u64 	%p392, %rd2370, -16;
	@%p392 bra 	$L__BB1_409;
	and.b64  	%rd334, %rd332, -16;
	mov.b64 	%rd6595, 0;
$L__BB1_408:
	.pragma "nounroll";
	add.s64 	%rd2372, %rd40, %rd6591;
	ld.local.u8 	%rs839, [%rd2372];
	add.s64 	%rd2373, %rd6591, %rd331;
	mov.u64 	%rd2374, d_H_const;
	add.s64 	%rd2375, %rd2374, %rd2373;
	ld.const.u8 	%rs840, [%rd2375];
	mul.lo.s16 	%rs841, %rs840, %rs839;
	xor.b16  	%rs842, %rs841, %rs4059;
	ld.local.u8 	%rs843, [%rd2372+1];
	ld.const.u8 	%rs844, [%rd2375+1];
	mul.lo.s16 	%rs845, %rs844, %rs843;
	xor.b16  	%rs846, %rs845, %rs842;
	ld.local.u8 	%rs847, [%rd2372+2];
	ld.const.u8 	%rs848, [%rd2375+2];
	mul.lo.s16 	%rs849, %rs848, %rs847;
	xor.b16  	%rs850, %rs849, %rs846;
	ld.local.u8 	%rs851, [%rd2372+3];
	ld.const.u8 	%rs852, [%rd2375+3];
	mul.lo.s16 	%rs853, %rs852, %rs851;
	xor.b16  	%rs854, %rs853, %rs850;
	ld.local.u8 	%rs855, [%rd2372+4];
	ld.const.u8 	%rs856, [%rd2375+4];
	mul.lo.s16 	%rs857, %rs856, %rs855;
	xor.b16  	%rs858, %rs857, %rs854;
	ld.local.u8 	%rs859, [%rd2372+5];
	ld.const.u8 	%rs860, [%rd2375+5];
	mul.lo.s16 	%rs861, %rs860, %rs859;
	xor.b16  	%rs862, %rs861, %rs858;
	ld.local.u8 	%rs863, [%rd2372+6];
	ld.const.u8 	%rs864, [%rd2375+6];
	mul.lo.s16 	%rs865, %rs864, %rs863;
	xor.b16  	%rs866, %rs865, %rs862;
	ld.local.u8 	%rs867, [%rd2372+7];
	ld.const.u8 	%rs868, [%rd2375+7];
	mul.lo.s16 	%rs869, %rs868, %rs867;
	xor.b16  	%rs870, %rs869, %rs866;
	ld.local.u8 	%rs871, [%rd2372+8];
	ld.const.u8 	%rs872, [%rd2375+8];
	mul.lo.s16 	%rs873, %rs872, %rs871;
	xor.b16  	%rs874, %rs873, %rs870;
	ld.local.u8 	%rs875, [%rd2372+9];
	ld.const.u8 	%rs876, [%rd2375+9];
	mul.lo.s16 	%rs877, %rs876, %rs875;
	xor.b16  	%rs878, %rs877, %rs874;
	ld.local.u8 	%rs879, [%rd2372+10];
	ld.const.u8 	%rs880, [%rd2375+10];
	mul.lo.s16 	%rs881, %rs880, %rs879;
	xor.b16  	%rs882, %rs881, %rs878;
	ld.local.u8 	%rs883, [%rd2372+11];
	ld.const.u8 	%rs884, [%rd2375+11];
	mul.lo.s16 	%rs885, %rs884, %rs883;
	xor.b16  	%rs886, %rs885, %rs882;
	ld.local.u8 	%rs887, [%rd2372+12];
	ld.const.u8 	%rs888, [%rd2375+12];
	mul.lo.s16 	%rs889, %rs888, %rs887;
	xor.b16  	%rs890, %rs889, %rs886;
	ld.local.u8 	%rs891, [%rd2372+13];
	ld.const.u8 	%rs892, [%rd2375+13];
	mul.lo.s16 	%rs893, %rs892, %rs891;
	xor.b16  	%rs894, %rs893, %rs890;
	ld.local.u8 	%rs895, [%rd2372+14];
	ld.const.u8 	%rs896, [%rd2375+14];
	mul.lo.s16 	%rs897, %rs896, %rs895;
	xor.b16  	%rs898, %rs897, %rs894;
	ld.local.u8 	%rs899, [%rd2372+15];
	ld.const.u8 	%rs900, [%rd2375+15];
	mul.lo.s16 	%rs901, %rs900, %rs899;
	xor.b16  	%rs4059, %rs901, %rs898;
	add.s64 	%rd6591, %rd6591, 16;
	add.s64 	%rd6595, %rd6595, 16;
	setp.ne.s64 	%p393, %rd6595, %rd334;
	@%p393 bra 	$L__BB1_408;
$L__BB1_409:
	setp.eq.s64 	%p394, %rd333, 0;
	@%p394 bra 	$L__BB1_419;
	and.b64  	%rd344, %rd332, 7;
	setp.lt.u64 	%p395, %rd333, 8;
	@%p395 bra 	$L__BB1_412;
	add.s64 	%rd2376, %rd40, %rd6591;
	ld.local.u8 	%rs903, [%rd2376];
	add.s64 	%rd2377, %rd6591, %rd331;
	mov.u64 	%rd2378, d_H_const;
	add.s64 	%rd2379, %rd2378, %rd2377;
	ld.const.u8 	%rs904, [%rd2379];
	mul.lo.s16 	%rs905, %rs904, %rs903;
	ld.local.u8 	%rs906, [%rd2376+1];
	ld.const.u8 	%rs907, [%rd2379+1];
	mul.lo.s16 	%rs908, %rs907, %rs906;
	xor.b16  	%rs909, %rs905, %rs908;
	ld.local.u8 	%rs910, [%rd2376+2];
	ld.const.u8 	%rs911, [%rd2379+2];
	mul.lo.s16 	%rs912, %rs911, %rs910;
	xor.b16  	%rs913, %rs909, %rs912;
	ld.local.u8 	%rs914, [%rd2376+3];
	ld.const.u8 	%rs915, [%rd2379+3];
	mul.lo.s16 	%rs916, %rs915, %rs914;
	xor.b16  	%rs917, %rs913, %rs916;
	ld.local.u8 	%rs918, [%rd2376+4];
	ld.const.u8 	%rs919, [%rd2379+4];
	mul.lo.s16 	%rs920, %rs919, %rs918;
	xor.b16  	%rs921, %rs917, %rs920;
	ld.local.u8 	%rs922, [%rd2376+5];
	ld.const.u8 	%rs923, [%rd2379+5];
	mul.lo.s16 	%rs924, %rs923, %rs922;
	xor.b16  	%rs925, %rs921, %rs924;
	ld.local.u8 	%rs926, [%rd2376+6];
	ld.const.u8 	%rs927, [%rd2379+6];
	mul.lo.s16 	%rs928, %rs927, %rs926;
	xor.b16  	%rs929, %rs925, %rs928;
	ld.local.u8 	%rs930, [%rd2376+7];
	ld.const.u8 	%rs931, [%rd2379+7];
	mul.lo.s16 	%rs932, %rs931, %rs930;
	xor.b16  	%rs933, %rs929, %rs932;
	xor.b16  	%rs4059, %rs933, %rs4059;
	add.s64 	%rd6591, %rd6591, 8;
$L__BB1_412:
	setp.eq.s64 	%p396, %rd344, 0;
	@%p396 bra 	$L__BB1_419;
	and.b64  	%rd347, %rd332, 3;
	setp.lt.u64 	%p397, %rd344, 4;
	@%p397 bra 	$L__BB1_415;
	add.s64 	%rd2380, %rd40, %rd6591;
	ld.local.u8 	%rs935, [%rd2380];
	add.s64 	%rd2381, %rd6591, %rd331;
	mov.u64 	%rd2382, d_H_const;
	add.s64 	%rd2383, %rd2382, %rd2381;
	ld.const.u8 	%rs936, [%rd2383];
	mul.lo.s16 	%rs937, %rs936, %rs935;
	ld.local.u8 	%rs938, [%rd2380+1];
	ld.const.u8 	%rs939, [%rd2383+1];
	mul.lo.s16 	%rs940, %rs939, %rs938;
	xor.b16  	%rs941, %rs937, %rs940;
	ld.local.u8 	%rs942, [%rd2380+2];
	ld.const.u8 	%rs943, [%rd2383+2];
	mul.lo.s16 	%rs944, %rs943, %rs942;
	xor.b16  	%rs945, %rs941, %rs944;
	ld.local.u8 	%rs946, [%rd2380+3];
	ld.const.u8 	%rs947, [%rd2383+3];
	mul.lo.s16 	%rs948, %rs947, %rs946;
	xor.b16  	%rs949, %rs945, %rs948;
	xor.b16  	%rs4059, %rs949, %rs4059;
	add.s64 	%rd6591, %rd6591, 4;
$L__BB1_415:
	setp.eq.s64 	%p398, %rd347, 0;
	@%p398 bra 	$L__BB1_419;
	add.s64 	%rd350, %rd40, %rd6591;
	ld.local.u8 	%rs950, [%rd350];
	add.s64 	%rd2384, %rd6591, %rd331;
	mov.u64 	%rd2385, d_H_const;
	add.s64 	%rd351, %rd2385, %rd2384;
	ld.const.u8 	%rs951, [%rd351];
	mul.lo.s16 	%rs952, %rs951, %rs950;
	xor.b16  	%rs4059, %rs952, %rs4059;
	setp.eq.s64 	%p399, %rd347, 1;
	@%p399 bra 	$L__BB1_419;
	ld.local.u8 	%rs953, [%rd350+1];
	ld.const.u8 	%rs954, [%rd351+1];
	mul.lo.s16 	%rs955, %rs954, %rs953;
	xor.b16  	%rs4059, %rs955, %rs4059;
	setp.eq.s64 	%p400, %rd347, 2;
	@%p400 bra 	$L__BB1_419;
	ld.local.u8 	%rs956, [%rd350+2];
	ld.const.u8 	%rs957, [%rd351+2];
	mul.lo.s16 	%rs958, %rs957, %rs956;
	xor.b16  	%rs4059, %rs958, %rs4059;
$L__BB1_419:
	and.b16  	%rs959, %rs4059, 255;
	setp.eq.s16 	%p401, %rs959, 1;
	@%p401 bra 	$L__BB1_478;
	bra.uni 	$L__BB1_396;
$L__BB1_420:
	setp.eq.s32 	%p403, %r1826, 0;
	shl.b64 	%rd2386, %rd6606, 5;
	add.s64 	%rd352, %rd45, %rd2386;
	cvt.rn.f64.u32 	%fd2283, %r7223;
	st.local.f64 	[%rd352], %fd2283;
	mov.f64 	%fd7745, %fd7688;
	@%p403 bra 	$L__BB1_448;
	mov.b64 	%rd6599, 0;
	mov.f64 	%fd7745, %fd7688;
$L__BB1_422:
	add.s64 	%rd2388, %rd39, %rd6599;
	ld.local.u8 	%rs960, [%rd2388];
	setp.ne.s16 	%p404, %rs960, 1;
	@%p404 bra 	$L__BB1_447;
	add.u64 	%rd2390, %SPL, 4096;
	shl.b64 	%rd2391, %rd6599, 3;
	add.s64 	%rd2392, %rd2390, %rd2391;
	ld.local.f64 	%fd181, [%rd2392];
	setp.gt.f64 	%p405, %fd181, 0d4049000000000000;
	mov.f64 	%fd7740, %fd181;
	@%p405 bra 	$L__BB1_435;
	setp.lt.f64 	%p406, %fd181, 0dC049000000000000;
	mov.f64 	%fd7740, 0d0000000000000000;
	@%p406 bra 	$L__BB1_435;
	fma.rn.f64 	%fd2285, %fd181, 0d3FF71547652B82FE, 0d4338000000000000;
	{
	.reg .b32 %temp; 
	mov.b64 	{%r214, %temp}, %fd2285;
	}
	mov.f64 	%fd2286, 0dC338000000000000;
	add.rn.f64 	%fd2287, %fd2285, %fd2286;
	fma.rn.f64 	%fd2288, %fd2287, 0dBFE62E42FEFA39EF, %fd181;
	fma.rn.f64 	%fd2289, %fd2287, 0dBC7ABC9E3B39803F, %fd2288;
	fma.rn.f64 	%fd2290, %fd2289, 0d3E5ADE1569CE2BDF, 0d3E928AF3FCA213EA;
	fma.rn.f64 	%fd2291, %fd2290, %fd2289, 0d3EC71DEE62401315;
	fma.rn.f64 	%fd2292, %fd2291, %fd2289, 0d3EFA01997C89EB71;
	fma.rn.f64 	%fd2293, %fd2292, %fd2289, 0d3F2A01A014761F65;
	fma.rn.f64 	%fd2294, %fd2293, %fd2289, 0d3F56C16C1852B7AF;
	fma.rn.f64 	%fd2295, %fd2294, %fd2289, 0d3F81111111122322;
	fma.rn.f64 	%fd2296, %fd2295, %fd2289, 0d3FA55555555502A1;
	fma.rn.f64 	%fd2297, %fd2296, %fd2289, 0d3FC5555555555511;
	fma.rn.f64 	%fd2298, %fd2297, %fd2289, 0d3FE000000000000B;
	fma.rn.f64 	%fd2299, %fd2298, %fd2289, 0d3FF0000000000000;
	fma.rn.f64 	%fd2300, %fd2299, %fd2289, 0d3FF0000000000000;
	{
	.reg .b32 %temp; 
	mov.b64 	{%r215, %temp}, %fd2300;
	}
	{
	.reg .b32 %temp; 
	mov.b64 	{%temp, %r216}, %fd2300;
	}
	shl.b32 	%r2466, %r214, 20;
	add.s32 	%r2467, %r2466, %r216;
	mov.b64 	%fd7737, {%r215, %r2467};
	{
	.reg .b32 %temp; 
	mov.b64 	{%temp, %r2468}, %fd181;
	}
	mov.b32 	%f128, %r2468;
	abs.f32 	%f14, %f128;
	setp.lt.f32 	%p407, %f14, 0f4086232B;
	@%p407 bra 	$L__BB1_428;
	setp.lt.f64 	%p408, %fd181, 0d0000000000000000;
	add.f64 	%fd2301, %fd181, 0d7FF0000000000000;
	selp.f64 	%fd7737, 0d0000000000000000, %fd2301, %p408;
	setp.geu.f32 	%p409, %f14, 0f40874800;
	@%p409 bra 	$L__BB1_428;
	shr.u32 	%r2469, %r214, 31;
	add.s32 	%r2470, %r214, %r2469;
	shr.s32 	%r2471, %r2470, 1;
	shl.b32 	%r2472, %r2471, 20;
	add.s32 	%r2473, %r216, %r2472;
	mov.b64 	%fd2302, {%r215, %r2473};
	sub.s32 	%r2474, %r214, %r2471;
	shl.b32 	%r2475, %r2474, 20;
	add.s32 	%r2476, %r2475, 1072693248;
	mov.b32 	%r2477, 0;
	mov.b64 	%fd2303, {%r2477, %r2476};
	mul.f64 	%fd7737, %fd2303, %fd2302;
$L__BB1_428:
	add.f64 	%fd7738, %fd7737, 0d3FF0000000000000;
	{
	.reg .b32 %temp; 
	mov.b64 	{%temp, %r7233}, %fd7738;
	}
	{
	.reg .b32 %temp; 
	mov.b64 	{%r7234, %temp}, %fd7738;
	}
	setp.gt.s32 	%p410, %r7233, 1048575;
	mov.b32 	%r7235, -1023;
	@%p410 bra 	$L__BB1_430;
	mul.f64 	%fd7738, %fd7738, 0d4350000000000000;
	{
	.reg .b32 %temp; 
	mov.b64 	{%temp, %r7233}, %fd7738;
	}
	{
	.reg .b32 %temp; 
	mov.b64 	{%r7234, %temp}, %fd7738;
	}
	mov.b32 	%r7235, -1077;
$L__BB1_430:
	add.s32 	%r2480, %r7233, -1;
	setp.gt.u32 	%p411, %r2480, 2146435070;
	@%p411 bra 	$L__BB1_434;
	shr.u32 	%r2483, %r7233, 20;
	add.s32 	%r7236, %r7235, %r2483;
	and.b32  	%r2484, %r7233, 1048575;
	or.b32  	%r2485, %r2484, 1072693248;
	mov.b64 	%fd7739, {%r7234, %r2485};
	setp.lt.u32 	%p413, %r2485, 1073127583;
	@%p413 bra 	$L__BB1_433;
	{
	.reg .b32 %temp; 
	mov.b64 	{%r2486, %temp}, %fd7739;
	}
	{
	.reg .b32 %temp; 
	mov.b64 	{%temp, %r2487}, %fd7739;
	}
	add.s32 	%r2488, %r2487, -1048576;
	mov.b64 	%fd7739, {%r2486, %r2488};
	add.s32 	%r7236, %r7236, 1;
$L__BB1_433:
	add.f64 	%fd2305, %fd7739, 0dBFF0000000000000;
	add.f64 	%fd2306, %fd7739, 0d3FF0000000000000;
	rcp.approx.ftz.f64 	%fd2307, %fd2306;
	neg.f64 	%fd2308, %fd2306;
	fma.rn.f64 	%fd2309, %fd2308, %fd2307, 0d3FF0000000000000;
	fma.rn.f64 	%fd2310, %fd2309, %fd2309, %fd2309;
	fma.rn.f64 	%fd2311, %fd2310, %fd2307, %fd2307;
	mul.f64 	%fd2312, %fd2305, %fd2311;
	fma.rn.f64 	%fd2313, %fd2305, %fd2311, %fd2312;
	mul.f64 	%fd2314, %fd2313, %fd2313;
	fma.rn.f64 	%fd2315, %fd2314, 0d3EB1380B3AE80F1E, 0d3ED0EE258B7A8B04;
	fma.rn.f64 	%fd2316, %fd2315, %fd2314, 0d3EF3B2669F02676F;
	fma.rn.f64 	%fd2317, %fd2316, %fd2314, 0d3F1745CBA9AB0956;
	fma.rn.f64 	%fd2318, %fd2317, %fd2314, 0d3F3C71C72D1B5154;
	fma.rn.f64 	%fd2319, %fd2318, %fd2314, 0d3F624924923BE72D;
	fma.rn.f64 	%fd2320, %fd2319, %fd2314, 0d3F8999999999A3C4;
	fma.rn.f64 	%fd2321, %fd2320, %fd2314, 0d3FB5555555555554;
	sub.f64 	%fd2322, %fd2305, %fd2313;
	add.f64 	%fd2323, %fd2322, %fd2322;
	neg.f64 	%fd2324, %fd2313;
	fma.rn.f64 	%fd2325, %fd2324, %fd2305, %fd2323;
	mul.f64 	%fd2326, %fd2311, %fd2325;
	mul.f64 	%fd2327, %fd2314, %fd2321;
	fma.rn.f64 	%fd2328, %fd2327, %fd2313, %fd2326;
	xor.b32  	%r2489, %r7236, -2147483648;
	mov.b32 	%r2490, 1127219200;
	mov.b64 	%fd2329, {%r2489, %r2490};
	sub.f64 	%fd2330, %fd2329, %fd1;
	fma.rn.f64 	%fd2331, %fd2330, 0d3FE62E42FEFA39EF, %fd2313;
	fma.rn.f64 	%fd2332, %fd2330, 0dBFE62E42FEFA39EF, %fd2331;
	sub.f64 	%fd2333, %fd2332, %fd2313;
	sub.f64 	%fd2334, %fd2328, %fd2333;
	fma.rn.f64 	%fd2335, %fd2330, 0d3C7ABC9E3B39803F, %fd2334;
	add.f64 	%fd7740, %fd2331, %fd2335;
	bra.uni 	$L__BB1_435;
$L__BB1_434:
	fma.rn.f64 	%fd2304, %fd7738, 0d7FF0000000000000, 0d7FF0000000000000;
	{
	.reg .b32 %temp; 
	mov.b64 	{%temp, %r2481}, %fd7738;
	}
	and.b32  	%r2482, %r2481, 2147483647;
	setp.eq.s32 	%p412, %r2482, 0;
	selp.f64 	%fd7740, 0dFFF0000000000000, %fd2304, %p412;
$L__BB1_435:
	neg.f64 	%fd195, %fd181;
	setp.lt.f64 	%p415, %fd181, 0dC049000000000000;
	or.pred  	%p416, %p415, %p405;
	selp.f64 	%fd7744, %fd195, 0d0000000000000000, %p415;
	@%p416 bra 	$L__BB1_446;
	fma.rn.f64 	%fd2336, %fd195, 0d3FF71547652B82FE, 0d4338000000000000;
	{
	.reg .b32 %temp; 
	mov.b64 	{%r227, %temp}, %fd2336;
	}
	mov.f64 	%fd2337, 0dC338000000000000;
	add.rn.f64 	%fd2338, %fd2336, %fd2337;
	fma.rn.f64 	%fd2339, %fd2338, 0dBFE62E42FEFA39EF, %fd195;
	fma.rn.f64 	%fd2340, %fd2338, 0dBC7ABC9E3B39803F, %fd2339;
	fma.rn.f64 	%fd2341, %fd2340, 0d3E5ADE1569CE2BDF, 0d3E928AF3FCA213EA;
	fma.rn.f64 	%fd2342, %fd2341, %fd2340, 0d3EC71DEE62401315;
	fma.rn.f64 	%fd2343, %fd2342, %fd2340, 0d3EFA01997C89EB71;
	fma.rn.f64 	%fd2344, %fd2343, %fd2340, 0d3F2A01A014761F65;
	fma.rn.f64 	%fd2345, %fd2344, %fd2340, 0d3F56C16C1852B7AF;
	fma.rn.f64 	%fd2346, %fd2345, %fd2340, 0d3F81111111122322;
	fma.rn.f64 	%fd2347, %fd2346, %fd2340, 0d3FA55555555502A1;
	fma.rn.f64 	%fd2348, %fd2347, %fd2340, 0d3FC5555555555511;
	fma.rn.f64 	%fd2349, %fd2348, %fd2340, 0d3FE000000000000B;
	fma.rn.f64 	%fd2350, %fd2349, %fd2340, 0d3FF0000000000000;
	fma.rn.f64 	%fd2351, %fd2350, %fd2340, 0d3FF0000000000000;
	{
	.reg .b32 %temp; 
	mov.b64 	{%r228, %temp}, %fd2351;
	}
	{
	.reg .b32 %temp; 
	mov.b64 	{%temp, %r229}, %fd2351;
	}
	shl.b32 	%r2491, %r227, 20;
	add.s32 	%r2492, %r2491, %r229;
	mov.b64 	%fd7741, {%r228, %r2492};
	{
	.reg .b32 %temp; 
	mov.b64 	{%temp, %r2493}, %fd195;
	}
	mov.b32 	%f129, %r2493;
	abs.f32 	%f15, %f129;
	setp.lt.f32 	%p417, %f15, 0f4086232B;
	@%p417 bra 	$L__BB1_439;
	setp.gt.f64 	%p418, %fd181, 0d0000000000000000;
	mov.f64 	%fd2352, 0d7FF0000000000000;
	sub.f64 	%fd2353, %fd2352, %fd181;
	selp.f64 	%fd7741, 0d0000000000000000, %fd2353, %p418;
	setp.geu.f32 	%p419, %f15, 0f40874800;
	@%p419 bra 	$L__BB1_439;
	shr.u32 	%r2494, %r227, 31;
	add.s32 	%r2495, %r227, %r2494;
	shr.s32 	%r2496, %r2495, 1;
	shl.b32 	%r2497, %r2496, 20;
	add.s32 	%r2498, %r229, %r2497;
	mov.b64 	%fd2354, {%r228, %r2498};
	sub.s32 	%r2499, %r227, %r2496;
	shl.b32 	%r2500, %r2499, 20;
	add.s32 	%r2501, %r2500, 1072693248;
	mov.b32 	%r2502, 0;
	mov.b64 	%fd2355, {%r2502, %r2501};
	mul.f64 	%fd7741, %fd2355, %fd2354;
$L__BB1_439:
	add.f64 	%fd7742, %fd7741, 0d3FF0000000000000;
	{
	.reg .b32 %temp; 
	mov.b64 	{%temp, %r7237}, %fd7742;
	}
	{
	.reg .b32 %temp; 
	mov.b64 	{%r7238, %temp}, %fd7742;
	}
	setp.gt.s32 	%p420, %r7237, 1048575;
	mov.b32 	%r7239, -1023;
	@%p420 bra 	$L__BB1_441;
	mul.f64 	%fd7742, %fd7742, 0d4350000000000000;
	{
	.reg .b32 %temp; 
	mov.b64 	{%temp, %r7237}, %fd7742;
	}
	{
	.reg .b32 %temp; 
	mov.b64 	{%r7238, %temp}, %fd7742;
	}
	mov.b32 	%r7239, -1077;
$L__BB1_441:
	add.s32 	%r2505, %r7237, -1;
	setp.gt.u32 	%p421, %r2505, 2146435070;
	@%p421 bra 	$L__BB1_445;
	shr.u32 	%r2508, %r7237, 20;
	add.s32 	%r7240, %r7239, %r2508;
	and.b32  	%r2509, %r7237, 1048575;
	or.b32  	%r2510, %r2509, 1072693248;
	mov.b64 	%fd7743, {%r7238, %r2510};
	setp.lt.u32 	%p423, %r2510, 1073127583;
	@%p423 bra 	$L__BB1_444;
	{
	.reg .b32 %temp; 
	mov.b64 	{%r2511, %temp}, %fd7743;
	}
	{
	.reg .b32 %temp; 
	mov.b64 	{%temp, %r2512}, %fd7743;
	}
	add.s32 	%r2513, %r2512, -1048576;
	mov.b64 	%fd7743, {%r2511, %r2513};
	add.s32 	%r7240, %r7240, 1;
$L__BB1_444:
	add.f64 	%fd2357, %fd7743, 0dBFF0000000000000;
	add.f64 	%fd2358, %fd7743, 0d3FF0000000000000;
	rcp.approx.ftz.f64 	%fd2359, %fd2358;
	neg.f64 	%fd2360, %fd2358;
	fma.rn.f64 	%fd2361, %fd2360, %fd2359, 0d3FF0000000000000;
	fma.rn.f64 	%fd2362, %fd2361, %fd2361, %fd2361;
	fma.rn.f64 	%fd2363, %fd2362, %fd2359, %fd2359;
	mul.f64 	%fd2364, %fd2357, %fd2363;
	fma.rn.f64 	%fd2365, %fd2357, %fd2363, %fd2364;
	mul.f64 	%fd2366, %fd2365, %fd2365;
	fma.rn.f64 	%fd2367, %fd2366, 0d3EB1380B3AE80F1E, 0d3ED0EE258B7A8B04;
	fma.rn.f64 	%fd2368, %fd2367, %fd2366, 0d3EF3B2669F02676F;
	fma.rn.f64 	%fd2369, %fd2368, %fd2366, 0d3F1745CBA9AB0956;
	fma.rn.f64 	%fd2370, %fd2369, %fd2366, 0d3F3C71C72D1B5154;
	fma.rn.f64 	%fd2371, %fd2370, %fd2366, 0d3F624924923BE72D;
	fma.rn.f64 	%fd2372, %fd2371, %fd2366, 0d3F8999999999A3C4;
	fma.rn.f64 	%fd2373, %fd2372, %fd2366, 0d3FB5555555555554;
	sub.f64 	%fd2374, %fd2357, %fd2365;
	add.f64 	%fd2375, %fd2374, %fd2374;
	neg.f64 	%fd2376, %fd2365;
	fma.rn.f64 	%fd2377, %fd2376, %fd2357, %fd2375;
	mul.f64 	%fd2378, %fd2363, %fd2377;
	mul.f64 	%fd2379, %fd2366, %fd2373;
	fma.rn.f64 	%fd2380, %fd2379, %fd2365, %fd2378;
	xor.b32  	%r2514, %r7240, -2147483648;
	mov.b32 	%r2515, 1127219200;
	mov.b64 	%fd2381, {%r2514, %r2515};
	sub.f64 	%fd2382, %fd2381, %fd1;
	fma.rn.f64 	%fd2383, %fd2382, 0d3FE62E42FEFA39EF, %fd2365;
	fma.rn.f64 	%fd2384, %fd2382, 0dBFE62E42FEFA39EF, %fd2383;
	sub.f64 	%fd2385, %fd2384, %fd2365;
	sub.f64 	%fd2386, %fd2380, %fd2385;
	fma.rn.f64 	%fd2387, %fd2382, 0d3C7ABC9E3B39803F, %fd2386;
	add.f64 	%fd7744, %fd2383, %fd2387;
	bra.uni 	$L__BB1_446;
$L__BB1_445:
	fma.rn.f64 	%fd2356, %fd7742, 0d7FF0000000000000, 0d7FF0000000000000;
	{
	.reg .b32 %temp; 
	mov.b64 	{%temp, %r2506}, %fd7742;
	}
	and.b32  	%r2507, %r2506, 2147483647;
	setp.eq.s32 	%p422, %r2507, 0;
	selp.f64 	%fd7744, 0dFFF0000000000000, %fd2356, %p422;
$L__BB1_446:
	sub.f64 	%fd2388, %fd7740, %fd7744;
	add.f64 	%fd7745, %fd7745, %fd2388;
$L__BB1_447:
	add.s64 	%rd6599, %rd6599, 1;
	setp.ne.s64 	%p424, %rd6599, %rd62;
	@%p424 bra 	$L__BB1_422;
$L__BB1_448:
	setp.eq.s32 	%p425, %r1826, 0;
	st.local.f64 	[%rd352+8], %fd7745;
	@%p425 bra 	$L__BB1_462;
	add.s64 	%rd2394, %rd62, -1;
	setp.lt.u64 	%p426, %rd2394, 15;
	mul.lo.s64 	%rd355, %rd6606, %rd62;
	mov.b64 	%rd6602, 0;
	@%p426 bra 	$L__BB1_452;
	mov.b64 	%rd6600, 0;
$L__BB1_451:
	.pragma "nounroll";
	add.s64 	%rd2396, %rd40, %rd6600;
	ld.local.v4.b32 	{%r2516, %r2517, %r2518, %r2519}, [%rd2396];
	bfe.u32 	%r2520, %r2519, 24, 8;
	cvt.u16.u32 	%rs961, %r2520;
	bfe.u32 	%r2521, %r2519, 16, 8;
	cvt.u16.u32 	%rs962, %r2521;
	bfe.u32 	%r2522, %r2519, 8, 8;
	cvt.u16.u32 	%rs963, %r2522;
	bfe.u32 	%r2523, %r2519, 0, 8;
	cvt.u16.u32 	%rs964, %r2523;
	bfe.u32 	%r2524, %r2518, 24, 8;
	cvt.u16.u32 	%rs965, %r2524;
	bfe.u32 	%r2525, %r2518, 16, 8;
	cvt.u16.u32 	%rs966, %r2525;
	bfe.u32 	%r2526, %r2518, 8, 8;
	cvt.u16.u32 	%rs967, %r2526;
	bfe.u32 	%r2527, %r2518, 0, 8;
	cvt.u16.u32 	%rs968, %r2527;
	bfe.u32 	%r2528, %r2517, 24, 8;
	cvt.u16.u32 	%rs969, %r2528;
	bfe.u32 	%r2529, %r2517, 16, 8;
	cvt.u16.u32 	%rs970, %r2529;
	bfe.u32 	%r2530, %r2517, 8, 8;
	cvt.u16.u32 	%rs971, %r2530;
	bfe.u32 	%r2531, %r2517, 0, 8;
	cvt.u16.u32 	%rs972, %r2531;
	bfe.u32 	%r2532, %r2516, 24, 8;
	cvt.u16.u32 	%rs973, %r2532;
	bfe.u32 	%r2533, %r2516, 16, 8;
	cvt.u16.u32 	%rs974, %r2533;
	bfe.u32 	%r2534, %r2516, 8, 8;
	cvt.u16.u32 	%rs975, %r2534;
	bfe.u32 	%r2535, %r2516, 0, 8;
	cvt.u16.u32 	%rs976, %r2535;
	and.b16  	%rs977, %rs976, 255;
	and.b16  	%rs978, %rs975, 255;
	and.b16  	%rs979, %rs974, 255;
	and.b16  	%rs980, %rs973, 255;
	and.b16  	%rs981, %rs972, 255;
	and.b16  	%rs982, %rs971, 255;
	and.b16  	%rs983, %rs970, 255;
	and.b16  	%rs984, %rs969, 255;
	and.b16  	%rs985, %rs968, 255;
	and.b16  	%rs986, %rs967, 255;
	and.b16  	%rs987, %rs966, 255;
	and.b16  	%rs988, %rs965, 255;
	and.b16  	%rs989, %rs964, 255;
	and.b16  	%rs990, %rs963, 255;
	and.b16  	%rs991, %rs962, 255;
	and.b16  	%rs992, %rs961, 255;
	cvt.rn.f64.u16 	%fd2389, %rs977;
	add.s64 	%rd2397, %rd6600, %rd355;
	shl.b64 	%rd2398, %rd2397, 3;
	add.s64 	%rd2399, %rd44, %rd2398;
	st.local.f64 	[%rd2399], %fd2389;
	cvt.rn.f64.u16 	%fd2390, %rs978;
	st.local.f64 	[%rd2399+8], %fd2390;
	cvt.rn.f64.u16 	%fd2391, %rs979;
	st.local.f64 	[%rd2399+16], %fd2391;
	cvt.rn.f64.u16 	%fd2392, %rs980;
	st.local.f64 	[%rd2399+24], %fd2392;
	cvt.rn.f64.u16 	%fd2393, %rs981;
	st.local.f64 	[%rd2399+32], %fd2393;
	cvt.rn.f64.u16 	%fd2394, %rs982;
	st.local.f64 	[%rd2399+40], %fd2394;
	cvt.rn.f64.u16 	%fd2395, %rs983;
	st.local.f64 	[%rd2399+48], %fd2395;
	cvt.rn.f64.u16 	%fd2396, %rs984;
	st.local.f64 	[%rd2399+56], %fd2396;
	cvt.rn.f64.u16 	%fd2397, %rs985;
	st.local.f64 	[%rd2399+64], %fd2397;
	cvt.rn.f64.u16 	%fd2398, %rs986;
	st.local.f64 	[%rd2399+72], %fd2398;
	cvt.rn.f64.u16 	%fd2399, %rs987;
	st.local.f64 	[%rd2399+80], %fd2399;
	cvt.rn.f64.u16 	%fd2400, %rs988;
	st.local.f64 	[%rd2399+88], %fd2400;
	cvt.rn.f64.u16 	%fd2401, %rs989;
	st.local.f64 	[%rd2399+96], %fd2401;
	cvt.rn.f64.u16 	%fd2402, %rs990;
	st.local.f64 	[%rd2399+104], %fd2402;
	cvt.rn.f64.u16 	%fd2403, %rs991;
	st.local.f64 	[%rd2399+112], %fd2403;
	cvt.rn.f64.u16 	%fd2404, %rs992;
	st.local.f64 	[%rd2399+120], %fd2404;
	add.s64 	%rd6600, %rd6600, 16;
	setp.ne.s64 	%p427, %rd6600, %rd71;
	mov.u64 	%rd6602, %rd71;
	@%p427 bra 	$L__BB1_451;
$L__BB1_452:
	setp.eq.s32 	%p428, %r17, 0;
	@%p428 bra 	$L__BB1_462;
	setp.lt.u64 	%p429, %rd68, 7;
	@%p429 bra 	$L__BB1_455;
	add.s64 	%rd2400, %rd40, %rd6602;
	ld.local.u8 	%rs993, [%rd2400];
	cvt.rn.f64.u16 	%fd2405, %rs993;
	add.s64 	%rd2401, %rd6602, %rd355;
	shl.b64 	%rd2402, %rd2401, 3;
	add.s64 	%rd2403, %rd44, %rd2402;
	st.local.f64 	[%rd2403], %fd2405;
	ld.local.u8 	%rs994, [%rd2400+1];
	cvt.rn.f64.u16 	%fd2406, %rs994;
	st.local.f64 	[%rd2403+8], %fd2406;
	ld.local.u8 	%rs995, [%rd2400+2];
	cvt.rn.f64.u16 	%fd2407, %rs995;
	st.local.f64 	[%rd2403+16], %fd2407;
	ld.local.u8 	%rs996, [%rd2400+3];
	cvt.rn.f64.u16 	%fd2408, %rs996;
	st.local.f64 	[%rd2403+24], %fd2408;
	ld.local.u8 	%rs997, [%rd2400+4];
	cvt.rn.f64.u16 	%fd2409, %rs997;
	st.local.f64 	[%rd2403+32], %fd2409;
	ld.local.u8 	%rs998, [%rd2400+5];
	cvt.rn.f64.u16 	%fd2410, %rs998;
	st.local.f64 	[%rd2403+40], %fd2410;
	ld.local.u8 	%rs999, [%rd2400+6];
	cvt.rn.f64.u16 	%fd2411, %rs999;
	st.local.f64 	[%rd2403+48], %fd2411;
	ld.local.u8 	%rs1000, [%rd2400+7];
	cvt.rn.f64.u16 	%fd2412, %rs1000;
	st.local.f64 	[%rd2403+56], %fd2412;
	add.s64 	%rd6602, %rd6602, 8;
$L__BB1_455:
	cvt.u64.u32 	%rd2404, %r17;
	and.b64  	%rd2405, %rd2404, 7;
	setp.eq.s64 	%p430, %rd2405, 0;
	@%p430 bra 	$L__BB1_462;
	and.b32  	%r2536, %r1826, 7;
	cvt.u64.u32 	%rd2406, %r2536;
	add.s64 	%rd2407, %rd2406, -1;
	setp.lt.u64 	%p431, %rd2407, 3;
	@%p431 bra 	$L__BB1_458;
	add.s64 	%rd2408, %rd40, %rd6602;
	ld.local.u8 	%rs1001, [%rd2408];
	cvt.rn.f64.u16 	%fd2413, %rs1001;
	add.s64 	%rd2409, %rd6602, %rd355;
	shl.b64 	%rd2410, %rd2409, 3;
	add.s64 	%rd2411, %rd44, %rd2410;
	st.local.f64 	[%rd2411], %fd2413;
	ld.local.u8 	%rs1002, [%rd2408+1];
	cvt.rn.f64.u16 	%fd2414, %rs1002;
	st.local.f64 	[%rd2411+8], %fd2414;
	ld.local.u8 	%rs1003, [%rd2408+2];
	cvt.rn.f64.u16 	%fd2415, %rs1003;
	st.local.f64 	[%rd2411+16], %fd2415;
	ld.local.u8 	%rs1004, [%rd2408+3];
	cvt.rn.f64.u16 	%fd2416, %rs1004;
	st.local.f64 	[%rd2411+24], %fd2416;
	add.s64 	%rd6602, %rd6602, 4;
$L__BB1_458:
	setp.eq.s64 	%p432, %rd72, 0;
	@%p432 bra 	$L__BB1_462;
	setp.eq.s64 	%p433, %rd72, 1;
	add.s64 	%rd363, %rd40, %rd6602;
	ld.local.u8 	%rs1005, [%rd363];
	cvt.rn.f64.u16 	%fd2417, %rs1005;
	add.s64 	%rd2412, %rd6602, %rd355;
	shl.b64 	%rd2413, %rd2412, 3;
	add.s64 	%rd364, %rd44, %rd2413;
	st.local.f64 	[%rd364], %fd2417;
	@%p433 bra 	$L__BB1_462;
	setp.eq.s64 	%p434, %rd72, 2;
	ld.local.u8 	%rs1006, [%rd363+1];
	cvt.rn.f64.u16 	%fd2418, %rs1006;
	st.local.f64 	[%rd364+8], %fd2418;
	@%p434 bra 	$L__BB1_462;
	ld.local.u8 	%rs1007, [%rd363+2];
	cvt.rn.f64.u16 	%fd2419, %rs1007;
	st.local.f64 	[%rd364+16], %fd2419;
$L__BB1_462:
	st.local.f64 	[%rd352+16], %fd7802;
	setp.eq.s64 	%p435, %rd6606, 0;
	mov.f64 	%fd7753, 0d0000000000000000;
	mov.b64 	%rd6605, 1;
	@%p435 bra 	$L__BB1_472;
	add.s64 	%rd2416, %rd6606, 1;
	and.b64  	%rd365, %rd2416, -2;
	mov.f64 	%fd7753, 0d0000000000000000;
	mov.b64 	%rd6604, 0;
$L__BB1_464:
	shl.b64 	%rd2417, %rd6604, 5;
	add.s64 	%rd367, %rd45, %rd2417;
	ld.local.f64 	%fd214, [%rd367+8];
	neg.f64 	%fd2423, %fd214;
	fma.rn.f64 	%fd2424, %fd214, 0dBFF71547652B82FE, 0d4338000000000000;
	{
	.reg .b32 %temp; 
	mov.b64 	{%r240, %temp}, %fd2424;
	}
	mov.f64 	%fd2425, 0dC338000000000000;
	add.rn.f64 	%fd2426, %fd2424, %fd2425;
	fma.rn.f64 	%fd2427, %fd2426, 0dBFE62E42FEFA39EF, %fd2423;
	fma.rn.f64 	%fd2428, %fd2426, 0dBC7ABC9E3B39803F, %fd2427;
	fma.rn.f64 	%fd2429, %fd2428, 0d3E5ADE1569CE2BDF, 0d3E928AF3FCA213EA;
	fma.rn.f64 	%fd2430, %fd2429, %fd2428, 0d3EC71DEE62401315;
	fma.rn.f64 	%fd2431, %fd2430, %fd2428, 0d3EFA01997C89EB71;
	fma.rn.f64 	%fd2432, %fd2431, %fd2428, 0d3F2A01A014761F65;
	fma.rn.f64 	%fd2433, %fd2432, %fd2428, 0d3F56C16C1852B7AF;
	fma.rn.f64 	%fd2434, %fd2433, %fd2428, 0d3F81111111122322;
	fma.rn.f64 	%fd2435, %fd2434, %fd2428, 0d3FA55555555502A1;
	fma.rn.f64 	%fd2436, %fd2435, %fd2428, 0d3FC5555555555511;
	fma.rn.f64 	%fd2437, %fd2436, %fd2428, 0d3FE000000000000B;
	fma.rn.f64 	%fd2438, %fd2437, %fd2428, 0d3FF0000000000000;
	fma.rn.f64 	%fd2439, %fd2438, %fd2428, 0d3FF0000000000000;
	{
	.reg .b32 %temp; 
	mov.b64 	{%r241, %temp}, %fd2439;
	}
	{
	.reg .b32 %temp; 
	mov.b64 	{%temp, %r242}, %fd2439;
	}
	shl.b32 	%r2537, %r240, 20;
	add.s32 	%r2538, %r2537, %r242;
	mov.b64 	%fd7748, {%r241, %r2538};
	{
	.reg .b32 %temp; 
	mov.b64 	{%temp, %r2539}, %fd2423;
	}
	mov.b32 	%f130, %r2539;
	abs.f32 	%f16, %f130;
	setp.lt.f32 	%p436, %f16, 0f4086232B;
	@%p436 bra 	$L__BB1_467;
	setp.gt.f64 	%p437, %fd214, 0d0000000000000000;
	mov.f64 	%fd2440, 0d7FF0000000000000;
	sub.f64 	%fd2441, %fd2440, %fd214;
	selp.f64 	%fd7748, 0d0000000000000000, %fd2441, %p437;
	setp.geu.f32 	%p438, %f16, 0f40874800;
	@%p438 bra 	$L__BB1_467;
	shr.u32 	%r2540, %r240, 31;
	add.s32 	%r2541, %r240, %r2540;
	shr.s32 	%r2542, %r2541, 1;
	shl.b32 	%r2543, %r2542, 20;
	add.s32 	%r2544, %r242, %r2543;
	mov.b64 	%fd2442, {%r241, %r2544};
	sub.s32 	%r2545, %r240, %r2542;
	shl.b32 	%r2546, %r2545, 20;
	add.s32 	%r2547, %r2546, 1072693248;
	mov.b32 	%r2548, 0;
	mov.b64 	%fd2443, {%r2548, %r2547};
	mul.f64 	%fd7748, %fd2443, %fd2442;
$L__BB1_467:
	add.f64 	%fd219, %fd7753, %fd7748;
	ld.local.f64 	%fd220, [%rd367+40];
	neg.f64 	%fd2444, %fd220;
	fma.rn.f64 	%fd2445, %fd220, 0dBFF71547652B82FE, 0d4338000000000000;
	{
	.reg .b32 %temp; 
	mov.b64 	{%r243, %temp}, %fd2445;
	}
	mov.f64 	%fd2446, 0dC338000000000000;
	add.rn.f64 	%fd2447, %fd2445, %fd2446;
	fma.rn.f64 	%fd2448, %fd2447, 0dBFE62E42FEFA39EF, %fd2444;
	fma.rn.f64 	%fd2449, %fd2447, 0dBC7ABC9E3B39803F, %fd2448;
	fma.rn.f64 	%fd2450, %fd2449, 0d3E5ADE1569CE2BDF, 0d3E928AF3FCA213EA;
	fma.rn.f64 	%fd2451, %fd2450, %fd2449, 0d3EC71DEE62401315;
	fma.rn.f64 	%fd2452, %fd2451, %fd2449, 0d3EFA01997C89EB71;
	fma.rn.f64 	%fd2453, %fd2452, %fd2449, 0d3F2A01A014761F65;
	fma.rn.f64 	%fd2454, %fd2453, %fd2449, 0d3F56C16C1852B7AF;
	fma.rn.f64 	%fd2455, %fd2454, %fd2449, 0d3F81111111122322;
	fma.rn.f64 	%fd2456, %fd2455, %fd2449, 0d3FA55555555502A1;
	fma.rn.f64 	%fd2457, %fd2456, %fd2449, 0d3FC5555555555511;
	fma.rn.f64 	%fd2458, %fd2457, %fd2449, 0d3FE000000000000B;
	fma.rn.f64 	%fd2459, %fd2458, %fd2449, 0d3FF0000000000000;
	fma.rn.f64 	%fd2460, %fd2459, %fd2449, 0d3FF0000000000000;
	{
	.reg .b32 %temp; 
	mov.b64 	{%r244, %temp}, %fd2460;
	}
	{
	.reg .b32 %temp; 
	mov.b64 	{%temp, %r245}, %fd2460;
	}
	shl.b32 	%r2549, %r243, 20;
	add.s32 	%r2550, %r2549, %r245;
	mov.b64 	%fd7749, {%r244, %r2550};
	{
	.reg .b32 %temp; 
	mov.b64 	{%temp, %r2551}, %fd2444;
	}
	mov.b32 	%f131, %r2551;
	abs.f32 	%f17, %f131;
	setp.lt.f32 	%p439, %f17, 0f4086232B;
	@%p439 bra 	$L__BB1_470;
	setp.gt.f64 	%p440, %fd220, 0d0000000000000000;
	mov.f64 	%fd2461, 0d7FF0000000000000;
	sub.f64 	%fd2462, %fd2461, %fd220;
	selp.f64 	%fd7749, 0d0000000000000000, %fd2462, %p440;
	setp.geu.f32 	%p441, %f17, 0f40874800;
	@%p441 bra 	$L__BB1_470;
	shr.u32 	%r2552, %r243, 31;
	add.s32 	%r2553, %r243, %r2552;
	shr.s32 	%r2554, %r2553, 1;
	shl.b32 	%r2555, %r2554, 20;
	add.s32 	%r2556, %r245, %r2555;
	mov.b64 	%fd2463, {%r244, %r2556};
	sub.s32 	%r2557, %r243, %r2554;
	shl.b32 	%r2558, %r2557, 20;
	add.s32 	%r2559, %r2558, 1072693248;
	mov.b32 	%r2560, 0;
	mov.b64 	%fd2464, {%r2560, %r2559};
	mul.f64 	%fd7749, %fd2464, %fd2463;
$L__BB1_470:
	add.f64 	%fd7753, %fd219, %fd7749;
	add.s64 	%rd6604, %rd6604, 2;
	setp.ne.s64 	%p442, %rd6604, %rd365;
	@%p442 bra 	$L__BB1_464;
	shl.b64 	%rd2418, %rd365, 2;
	or.b64  	%rd6605, %rd2418, 1;
$L__BB1_472:
	and.b64  	%rd2419, %rd6606, 1;
	setp.eq.b64 	%p443, %rd2419, 1;
	@%p443 bra 	$L__BB1_477;
	shl.b64 	%rd2420, %rd6605, 3;
	add.s64 	%rd2421, %rd45, %rd2420;
	ld.local.f64 	%fd228, [%rd2421];
	neg.f64 	%fd2465, %fd228;
	fma.rn.f64 	%fd2466, %fd228, 0dBFF71547652B82FE, 0d4338000000000000;
	{
	.reg .b32 %temp; 
	mov.b64 	{%r246, %temp}, %fd2466;
	}
	mov.f64 	%fd2467, 0dC338000000000000;
	add.rn.f64 	%fd2468, %fd2466, %fd2467;
	fma.rn.f64 	%fd2469, %fd2468, 0dBFE62E42FEFA39EF, %fd2465;
	fma.rn.f64 	%fd2470, %fd2468, 0dBC7ABC9E3B39803F, %fd2469;
	fma.rn.f64 	%fd2471, %fd2470, 0d3E5ADE1569CE2BDF, 0d3E928AF3FCA213EA;
	fma.rn.f64 	%fd2472, %fd2471, %fd2470, 0d3EC71DEE62401315;
	fma.rn.f64 	%fd2473, %fd2472, %fd2470, 0d3EFA01997C89EB71;
	fma.rn.f64 	%fd2474, %fd2473, %fd2470, 0d3F2A01A014761F65;
	fma.rn.f64 	%fd2475, %fd2474, %fd2470, 0d3F56C16C1852B7AF;
	fma.rn.f64 	%fd2476, %fd2475, %fd2470, 0d3F81111111122322;
	fma.rn.f64 	%fd2477, %fd2476, %fd2470, 0d3FA55555555502A1;
	fma.rn.f64 	%fd2478, %fd2477, %fd2470, 0d3FC5555555555511;
	fma.rn.f64 	%fd2479, %fd2478, %fd2470, 0d3FE000000000000B;
	fma.rn.f64 	%fd2480, %fd2479, %fd2470, 0d3FF0000000000000;
	fma.rn.f64 	%fd2481, %fd2480, %fd2470, 0d3FF0000000000000;
	{
	.reg .b32 %temp; 
	mov.b64 	{%r247, %temp}, %fd2481;
	}
	{
	.reg .b32 %temp; 
	mov.b64 	{%temp, %r248}, %fd2481;
	}
	shl.b32 	%r2561, %r246, 20;
	add.s32 	%r2562, %r2561, %r248;
	mov.b64 	%fd7752, {%r247, %r2562};
	{
	.reg .b32 %temp; 
	mov.b64 	{%temp, %r2563}, %fd2465;
	}
	mov.b32 	%f132, %r2563;
	abs.f32 	%f18, %f132;
	setp.lt.f32 	%p444, %f18, 0f4086232B;
	@%p444 bra 	$L__BB1_476;
	setp.gt.f64 	%p445, %fd228, 0d0000000000000000;
	mov.f64 	%fd2482, 0d7FF0000000000000;
	sub.f64 	%fd2483, %fd2482, %fd228;
	selp.f64 	%fd7752, 0d0000000000000000, %fd2483, %p445;
	setp.geu.f32 	%p446, %f18, 0f40874800;
	@%p446 bra 	$L__BB1_476;
	shr.u32 	%r2564, %r246, 31;
	add.s32 	%r2565, %r246, %r2564;
	shr.s32 	%r2566, %r2565, 1;
	shl.b32 	%r2567, %r2566, 20;
	add.s32 	%r2568, %r248, %r2567;
	mov.b64 	%fd2484, {%r247, %r2568};
	sub.s32 	%r2569, %r246, %r2566;
	shl.b32 	%r2570, %r2569, 20;
	add.s32 	%r2571, %r2570, 1072693248;
	mov.b32 	%r2572, 0;
	mov.b64 	%fd2485, {%r2572, %r2571};
	mul.f64 	%fd7752, %fd2485, %fd2484;
$L__BB1_476:
	add.f64 	%fd7753, %fd7753, %fd7752;
$L__BB1_477:
	ld.param.u32 	%r7156, [_Z33unified_sogrand_iterations_kernelPKdPdS1_S1_PiS2_S1_iiimdiii_param_12];
	ld.param.f64 	%fd7663, [_Z33unified_sogrand_iterations_kernelPKdPdS1_S1_PiS2_S1_iiimdiii_param_11];
	ld.param.u32 	%r7134, [_Z33unified_sogrand_iterations_kernelPKdPdS1_S1_PiS2_S1_iiimdiii_param_9];
	and.b32  	%r2573, %r7156, 255;
	setp.eq.s32 	%p447, %r2573, 1;
	selp.s64 	%rd2422, -1, 0, %p447;
	sub.s32 	%r2574, %r1826, %r1827;
	cvt.s64.s32 	%rd2423, %r2574;
	add.s64 	%rd2424, %rd2422, %rd2423;
	setp.eq.s64 	%p448, %rd2424, 0;
	{ // callseq 4, 0
	.param .b64 param0;
	st.param.f64 	[param0], 0d4000000000000000;
	.param .b64 param1;
	st.param.f64 	[param1], %fd1510;
	.param .b64 retval0;
	call.uni (retval0), 
	__internal_accurate_pow, 
	(
	param0, 
	param1
	);
	ld.param.f64 	%fd2486, [retval0];
	} // callseq 4
	neg.f64 	%fd2488, %fd2486;
	selp.f64 	%fd2489, %fd2488, %fd2486, %p1;
	selp.f64 	%fd2490, 0dFFF8000000000000, %fd2489, %p2;
	selp.f64 	%fd2491, 0d3FF0000000000000, %fd2490, %p448;
	mul.f64 	%fd7759, %fd7799, %fd2491;
	add.f64 	%fd2492, %fd7753, %fd7759;
	setp.gt.f64 	%p449, %fd2492, 0d37A16C262777579C;
	div.rn.f64 	%fd2493, %fd7753, %fd2492;
	selp.f64 	%fd2494, %fd2493, 0d3FF0000000000000, %p449;
	st.local.f64 	[%rd352+24], %fd2494;
	add.s64 	%rd6606, %rd6606, 1;
	cvt.rn.f64.u64 	%fd7758, %rd6606;
	setp.gt.f64 	%p450, %fd2494, %fd7663;
	cvt.s64.s32 	%rd2425, %r7134;
	setp.eq.s64 	%p451, %rd6606, %rd2425;
	or.pred  	%p452, %p450, %p451;
	@%p452 bra 	$L__BB1_702;
$L__BB1_478:
	add.s32 	%r2575, %r7224, -1;
	cvt.u64.u32 	%rd373, %r2575;
	setp.eq.s32 	%p453, %r2575, 0;
	@%p453 bra 	$L__BB1_486;
	cvt.u32.u64 	%r2576, %rd373;
	setp.lt.u32 	%p454, %r2576, 4;
	mov.b64 	%rd6608, 0;
	@%p454 bra 	$L__BB1_482;
	and.b64  	%rd6608, %rd373, 2147483644;
	ld.local.u32 	%r7241, [%rd41];
	mov.b64 	%rd6607, 0;
$L__BB1_481:
	shl.b64 	%rd2428, %rd6607, 2;
	add.s64 	%rd2429, %rd41, %rd2428;
	ld.local.u32 	%r2577, [%rd2429+4];
	sub.s32 	%r2578, %r2577, %r7241;
	add.s64 	%rd2430, %rd42, %rd2428;
	ld.local.v2.u32 	{%r2579, %r2580}, [%rd2429+8];
	sub.s32 	%r2581, %r2579, %r2577;
	sub.s32 	%r2582, %r2580, %r2579;
	add.s64 	%rd6607, %rd6607, 4;
	ld.local.u32 	%r7241, [%rd2429+16];
	sub.s32 	%r2583, %r7241, %r2580;
	st.local.v4.u32 	[%rd2430], {%r2578, %r2581, %r2582, %r2583};
	setp.ne.s64 	%p455, %rd6607, %rd6608;
	@%p455 bra 	$L__BB1_481;
$L__BB1_482:
	cvt.u32.u64 	%r2584, %rd373;
	and.b32  	%r252, %r2584, 3;
	setp.eq.s32 	%p456, %r252, 0;
	@%p456 bra 	$L__BB1_486;
	shl.b64 	%rd2431, %rd6608, 2;
	add.s64 	%rd378, %rd41, %rd2431;
	ld.local.u32 	%r253, [%rd378+4];
	ld.local.u32 	%r2585, [%rd378];
	sub.s32 	%r2586, %r253, %r2585;
	add.s64 	%rd379, %rd42, %rd2431;
	st.local.u32 	[%rd379], %r2586;
	setp.eq.s32 	%p457, %r252, 1;
	@%p457 bra 	$L__BB1_486;
	ld.local.u32 	%r254, [%rd378+8];
	sub.s32 	%r2587, %r254, %r253;
	st.local.u32 	[%rd379+4], %r2587;
	setp.eq.s32 	%p458, %r252, 2;
	@%p458 bra 	$L__BB1_486;
	ld.local.u32 	%r2588, [%rd378+12];
	sub.s32 	%r2589, %r2588, %r254;
	st.local.u32 	[%rd379+8], %r2589;
$L__BB1_486:
	shl.b64 	%rd2432, %rd373, 2;
	add.s64 	%rd2433, %rd42, %rd2432;
	mov.b32 	%r2590, 0;
	st.local.u32 	[%rd2433], %r2590;
	add.s64 	%rd2434, %rd43, %rd2432;
	st.local.u32 	[%rd2434], %r2590;
	@%p304 bra 	$L__BB1_494;
	add.s64 	%rd380, %rd229, -1;
	and.b64  	%rd381, %rd380, 3;
	add.s32 	%r2591, %r7224, -2;
	setp.lt.u32 	%p460, %r2591, 3;
	mov.b64 	%rd6609, 1;
	@%p460 bra 	$L__BB1_490;
	and.b64  	%rd382, %rd380, -4;
	mov.b64 	%rd6610, 1;
$L__BB1_489:
	sub.s64 	%rd2437, %rd229, %rd6610;
	shl.b64 	%rd2438, %rd2437, 2;
	add.s64 	%rd2439, %rd43, %rd2438;
	ld.local.u32 	%r2592, [%rd2439];
	not.b64 	%rd2440, %rd6610;
	add.s64 	%rd2441, %rd2440, %rd229;
	shl.b64 	%rd2442, %rd2441, 2;
	add.s64 	%rd2443, %rd42, %rd2442;
	ld.local.u32 	%r2593, [%rd2443];
	add.s32 	%r2594, %r2593, %r2592;
	st.local.u32 	[%rd2439+-4], %r2594;
	ld.local.u32 	%r2595, [%rd2443+-4];
	add.s32 	%r2596, %r2595, %r2594;
	st.local.u32 	[%rd2439+-8], %r2596;
	ld.local.u32 	%r2597, [%rd2443+-8];
	add.s32 	%r2598, %r2597, %r2596;
	st.local.u32 	[%rd2439+-12], %r2598;
	ld.local.u32 	%r2599, [%rd2443+-12];
	add.s32 	%r2600, %r2599, %r2598;
	st.local.u32 	[%rd2439+-16], %r2600;
	add.s64 	%rd6609, %rd6610, 4;
	add.s64 	%rd2444, %rd6610, 3;
	setp.eq.s64 	%p461, %rd2444, %rd382;
	mov.u64 	%rd6610, %rd6609;
	@%p461 bra 	$L__BB1_490;
	bra.uni 	$L__BB1_489;
$L__BB1_490:
	setp.eq.s64 	%p462, %rd381, 0;
	@%p462 bra 	$L__BB1_494;
	sub.s64 	%rd2445, %rd229, %rd6609;
	shl.b64 	%rd2446, %rd2445, 2;
	add.s64 	%rd384, %rd43, %rd2446;
	ld.local.u32 	%r2601, [%rd384];
	not.b64 	%rd2447, %rd6609;
	add.s64 	%rd2448, %rd2447, %rd229;
	shl.b64 	%rd2449, %rd2448, 2;
	add.s64 	%rd385, %rd42, %rd2449;
	ld.local.u32 	%r2602, [%rd385];
	add.s32 	%r255, %r2602, %r2601;
	st.local.u32 	[%rd384+-4], %r255;
	setp.eq.s64 	%p463, %rd381, 1;
	@%p463 bra 	$L__BB1_494;
	ld.local.u32 	%r2603, [%rd385+-4];
	add.s32 	%r256, %r2603, %r255;
	st.local.u32 	[%rd384+-8], %r256;
	setp.eq.s64 	%p464, %rd381, 2;
	@%p464 bra 	$L__BB1_494;
	ld.local.u32 	%r2604, [%rd385+-8];
	add.s32 	%r2605, %r2604, %r256;
	st.local.u32 	[%rd384+-12], %r2605;
$L__BB1_494:
	ld.local.u32 	%r2606, [%rd43];
	setp.lt.s32 	%p465, %r2606, 2;
	@%p465 bra 	$L__BB1_700;
	max.u64 	%rd2450, %rd373, 1;
	add.s64 	%rd386, %rd229, -1;
	and.b64  	%rd387, %rd2450, 3;
	and.b64  	%rd388, %rd2450, 2147483644;
	and.b64  	%rd389, %rd386, 3;
	bra.uni 	$L__BB1_501;
$L__BB1_496:
	setp.eq.s64 	%p619, %rd389, 0;
	@%p619 bra 	$L__BB1_500;
	setp.eq.s64 	%p620, %rd389, 1;
	sub.s64 	%rd2793, %rd229, %rd6611;
	shl.b64 	%rd2794, %rd2793, 2;
	add.s64 	%rd393, %rd43, %rd2794;
	ld.local.u32 	%r2882, [%rd393];
	not.b64 	%rd2795, %rd6611;
	add.s64 	%rd2796, %rd2795, %rd229;
	shl.b64 	%rd2797, %rd2796, 2;
	add.s64 	%rd394, %rd42, %rd2797;
	ld.local.u32 	%r2883, [%rd394];
	add.s32 	%r257, %r2883, %r2882;
	st.local.u32 	[%rd393+-4], %r257;
	@%p620 bra 	$L__BB1_500;
	setp.eq.s64 	%p621, %rd389, 2;
	ld.local.u32 	%r2884, [%rd394+-4];
	add.s32 	%r258, %r2884, %r257;
	st.local.u32 	[%rd393+-8], %r258;
	@%p621 bra 	$L__BB1_500;
	ld.local.u32 	%r2885, [%rd394+-8];
	add.s32 	%r2886, %r2885, %r258;
	st.local.u32 	[%rd393+-12], %r2886;
$L__BB1_500:
	ld.local.u32 	%r2887, [%rd43];
	setp.lt.s32 	%p622, %r2887, 2;
	@%p622 bra 	$L__BB1_700;
$L__BB1_501:
	cvt.u32.u64 	%r2608, %rd373;
	setp.eq.s32 	%p466, %r2608, 0;
	mov.b32 	%r7242, 0;
	@%p466 bra 	$L__BB1_506;
	mov.u64 	%rd6613, %rd373;
$L__BB1_503:
	shl.b64 	%rd2451, %rd6613, 2;
	add.s64 	%rd2452, %rd43, %rd2451;
	ld.local.u32 	%r2609, [%rd2452];
	setp.lt.s32 	%p467, %r2609, 2;
	@%p467 bra 	$L__BB1_505;
	cvt.u32.u64 	%r7242, %rd6613;
	bra.uni 	$L__BB1_506;
$L__BB1_505:
	add.s64 	%rd6613, %rd6613, -1;
	setp.ne.s64 	%p468, %rd6613, 0;
	@%p468 bra 	$L__BB1_503;
$L__BB1_506:
	mul.wide.s32 	%rd2453, %r7242, 4;
	add.s64 	%rd2454, %rd41, %rd2453;
	ld.local.u32 	%r2611, [%rd2454];
	add.s32 	%r261, %r2611, 1;
	st.local.u32 	[%rd2454], %r261;
	add.s32 	%r262, %r7242, 1;
	setp.ge.u32 	%p469, %r262, %r7224;
	@%p469 bra 	$L__BB1_509;
	cvt.s64.s32 	%rd6614, %r262;
$L__BB1_508:
	shl.b64 	%rd2455, %rd6614, 2;
	add.s64 	%rd2456, %rd41, %rd2455;
	st.local.u32 	[%rd2456], %r261;
	add.s64 	%rd6614, %rd6614, 1;
	setp.lt.u64 	%p470, %rd6614, %rd229;
	@%p470 bra 	$L__BB1_508;
$L__BB1_509:
	setp.lt.u64 	%p471, %rd386, 15;
	mov.b64 	%rd6621, 0;
	mov.u64 	%rd6626, %rd253;
	@%p471 bra 	$L__BB1_512;
	mov.b64 	%rd6615, 0;
	mov.u64 	%rd6626, %rd253;
$L__BB1_511:
	.pragma "nounroll";
	shl.b64 	%rd2460, %rd6615, 2;
	add.s64 	%rd2461, %rd41, %rd2460;
	ld.local.v4.u32 	{%r2612, %r2613, %r2614, %r2615}, [%rd2461];
	cvt.s64.s32 	%rd2462, %r2612;
	cvt.s64.s32 	%rd2463, %r2613;
	add.s64 	%rd2464, %rd2462, %rd2463;
	cvt.s64.s32 	%rd2465, %r2614;
	add.s64 	%rd2466, %rd2464, %rd2465;
	cvt.s64.s32 	%rd2467, %r2615;
	add.s64 	%rd2468, %rd2466, %rd2467;
	ld.local.v4.u32 	{%r2616, %r2617, %r2618, %r2619}, [%rd2461+16];
	cvt.s64.s32 	%rd2469, %r2616;
	add.s64 	%rd2470, %rd2468, %rd2469;
	cvt.s64.s32 	%rd2471, %r2617;
	add.s64 	%rd2472, %rd2470, %rd2471;
	cvt.s64.s32 	%rd2473, %r2618;
	add.s64 	%rd2474, %rd2472, %rd2473;
	cvt.s64.s32 	%rd2475, %r2619;
	add.s64 	%rd2476, %rd2474, %rd2475;
	ld.local.v4.u32 	{%r2620, %r2621, %r2622, %r2623}, [%rd2461+32];
	cvt.s64.s32 	%rd2477, %r2620;
	add.s64 	%rd2478, %rd2476, %rd2477;
	cvt.s64.s32 	%rd2479, %r2621;
	add.s64 	%rd2480, %rd2478, %rd2479;
	cvt.s64.s32 	%rd2481, %r2622;
	add.s64 	%rd2482, %rd2480, %rd2481;
	cvt.s64.s32 	%rd2483, %r2623;
	add.s64 	%rd2484, %rd2482, %rd2483;
	ld.local.v4.u32 	{%r2624, %r2625, %r2626, %r2627}, [%rd2461+48];
	cvt.s64.s32 	%rd2485, %r2624;
	add.s64 	%rd2486, %rd2484, %rd2485;
	cvt.s64.s32 	%rd2487, %r2625;
	add.s64 	%rd2488, %rd2486, %rd2487;
	cvt.s64.s32 	%rd2489, %r2626;
	add.s64 	%rd2490, %rd2488, %rd2489;
	cvt.s64.s32 	%rd2491, %r2627;
	add.s64 	%rd2492, %rd2490, %rd2491;
	sub.s64 	%rd6626, %rd6626, %rd2492;
	add.s64 	%rd6615, %rd6615, 16;
	and.b64  	%rd6621, %rd229, 2147483632;
	setp.ne.s64 	%p472, %rd6615, %rd6621;
	@%p472 bra 	$L__BB1_511;
$L__BB1_512:
	and.b32  	%r2628, %r7224, 15;
	setp.eq.s32 	%p473, %r2628, 0;
	@%p473 bra 	$L__BB1_522;
	and.b32  	%r2629, %r7224, 15;
	add.s32 	%r2630, %r2629, -1;
	setp.lt.u32 	%p474, %r2630, 7;
	@%p474 bra 	$L__BB1_515;
	shl.b64 	%rd2494, %rd6621, 2;
	add.s64 	%rd2495, %rd41, %rd2494;
	ld.local.s32 	%rd2496, [%rd2495];
	ld.local.s32 	%rd2497, [%rd2495+4];
	add.s64 	%rd2498, %rd2496, %rd2497;
	ld.local.s32 	%rd2499, [%rd2495+8];
	add.s64 	%rd2500, %rd2498, %rd2499;
	ld.local.s32 	%rd2501, [%rd2495+12];
	add.s64 	%rd2502, %rd2500, %rd2501;
	ld.local.s32 	%rd2503, [%rd2495+16];
	add.s64 	%rd2504, %rd2502, %rd2503;
	ld.local.s32 	%rd2505, [%rd2495+20];
	add.s64 	%rd2506, %rd2504, %rd2505;
	ld.local.s32 	%rd2507, [%rd2495+24];
	add.s64 	%rd2508, %rd2506, %rd2507;
	ld.local.s32 	%rd2509, [%rd2495+28];
	add.s64 	%rd2510, %rd2508, %rd2509;
	sub.s64 	%rd6626, %rd6626, %rd2510;
	add.s64 	%rd6621, %rd6621, 8;
$L__BB1_515:
	and.b32  	%r2631, %r7224, 7;
	setp.eq.s32 	%p475, %r2631, 0;
	@%p475 bra 	$L__BB1_522;
	and.b32  	%r2632, %r7224, 7;
	add.s32 	%r2633, %r2632, -1;
	setp.lt.u32 	%p476, %r2633, 3;
	@%p476 bra 	$L__BB1_518;
	shl.b64 	%rd2512, %rd6621, 2;
	add.s64 	%rd2513, %rd41, %rd2512;
	ld.local.s32 	%rd2514, [%rd2513];
	ld.local.s32 	%rd2515, [%rd2513+4];
	add.s64 	%rd2516, %rd2514, %rd2515;
	ld.local.s32 	%rd2517, [%rd2513+8];
	add.s64 	%rd2518, %rd2516, %rd2517;
	ld.local.s32 	%rd2519, [%rd2513+12];
	add.s64 	%rd2520, %rd2518, %rd2519;
	sub.s64 	%rd6626, %rd6626, %rd2520;
	add.s64 	%rd6621, %rd6621, 4;
$L__BB1_518:
	setp.eq.s32 	%p477, %r184, 0;
	@%p477 bra 	$L__BB1_522;
	setp.eq.s32 	%p478, %r184, 1;
	shl.b64 	%rd2521, %rd6621, 2;
	add.s64 	%rd419, %rd41, %rd2521;
	ld.local.s32 	%rd2522, [%rd419];
	sub.s64 	%rd6626, %rd6626, %rd2522;
	@%p478 bra 	$L__BB1_522;
	setp.eq.s32 	%p479, %r184, 2;
	ld.local.s32 	%rd2523, [%rd419+4];
	sub.s64 	%rd6626, %rd6626, %rd2523;
	@%p479 bra 	$L__BB1_522;
	ld.local.s32 	%rd2524, [%rd419+8];
	sub.s64 	%rd6626, %rd6626, %rd2524;
$L__BB1_522:
	cvt.rn.f64.u64 	%fd2495, %rd6626;
	sub.s32 	%r2634, %r180, %r261;
	cvt.rn.f64.s32 	%fd2496, %r2634;
	div.rn.f64 	%fd2497, %fd2495, %fd2496;
	cvt.rmi.f64.f64 	%fd2498, %fd2497;
	cvt.rzi.u64.f64 	%rd424, %fd2498;
	cvt.u64.u32 	%rd2525, %r2634;
	mul.lo.s64 	%rd2526, %rd424, %rd2525;
	sub.s64 	%rd425, %rd6626, %rd2526;
	sub.s64 	%rd6628, %rd229, %rd424;
	add.s64 	%rd2527, %rd424, -1;
	setp.ge.u64 	%p480, %rd2527, %rd229;
	@%p480 bra 	$L__BB1_536;
	sub.s64 	%rd427, %rd424, %rd229;
	sub.s64 	%rd2528, %rd229, %rd424;
	add.s64 	%rd2529, %rd2528, 1;
	max.u64 	%rd2530, %rd2529, %rd229;
	add.s64 	%rd428, %rd427, %rd2530;
	and.b64  	%rd429, %rd428, 15;
	add.s64 	%rd2531, %rd424, %rd2530;
	sub.s64 	%rd2532, %rd229, %rd2531;
	setp.gt.u64 	%p481, %rd2532, -16;
	@%p481 bra 	$L__BB1_526;
	and.b64  	%rd430, %rd428, -16;
$L__BB1_525:
	.pragma "nounroll";
	shl.b64 	%rd2533, %rd6628, 2;
	add.s64 	%rd2534, %rd41, %rd2533;
	st.local.u32 	[%rd2534], %r180;
	st.local.u32 	[%rd2534+4], %r180;
	st.local.u32 	[%rd2534+8], %r180;
	st.local.u32 	[%rd2534+12], %r180;
	st.local.u32 	[%rd2534+16], %r180;
	st.local.u32 	[%rd2534+20], %r180;
	st.local.u32 	[%rd2534+24], %r180;
	st.local.u32 	[%rd2534+28], %r180;
	st.local.u32 	[%rd2534+32], %r180;
	st.local.u32 	[%rd2534+36], %r180;
	st.local.u32 	[%rd2534+40], %r180;
	st.local.u32 	[%rd2534+44], %r180;
	st.local.u32 	[%rd2534+48], %r180;
	st.local.u32 	[%rd2534+52], %r180;
	st.local.u32 	[%rd2534+56], %r180;
	st.local.u32 	[%rd2534+60], %r180;
	add.s64 	%rd6628, %rd6628, 16;
	add.s64 	%rd2535, %rd6628, %rd427;
	setp.ne.s64 	%p482, %rd2535, %rd430;
	@%p482 bra 	$L__BB1_525;
$L__BB1_526:
	setp.eq.s64 	%p483, %rd429, 0;
	@%p483 bra 	$L__BB1_536;
	and.b64  	%rd434, %rd428, 7;
	setp.lt.u64 	%p484, %rd429, 8;
	@%p484 bra 	$L__BB1_529;
	shl.b64 	%rd2536, %rd6628, 2;
	add.s64 	%rd2537, %rd41, %rd2536;
	st.local.u32 	[%rd2537], %r180;
	st.local.u32 	[%rd2537+4], %r180;
	st.local.u32 	[%rd2537+8], %r180;
	st.local.u32 	[%rd2537+12], %r180;
	st.local.u32 	[%rd2537+16], %r180;
	st.local.u32 	[%rd2537+20], %r180;
	st.local.u32 	[%rd2537+24], %r180;
	st.local.u32 	[%rd2537+28], %r180;
	add.s64 	%rd6628, %rd6628, 8;
$L__BB1_529:
	setp.eq.s64 	%p485, %rd434, 0;
	@%p485 bra 	$L__BB1_536;
	and.b64  	%rd437, %rd428, 3;
	setp.lt.u64 	%p486, %rd434, 4;
	@%p486 bra 	$L__BB1_532;
	shl.b64 	%rd2538, %rd6628, 2;
	add.s64 	%rd2539, %rd41, %rd2538;
	st.local.u32 	[%rd2539], %r180;
	st.local.u32 	[%rd2539+4], %r180;
	st.local.u32 	[%rd2539+8], %r180;
	st.local.u32 	[%rd2539+12], %r180;
	add.s64 	%rd6628, %rd6628, 4;
$L__BB1_532:
	setp.eq.s64 	%p487, %rd437, 0;
	@%p487 bra 	$L__BB1_536;
	shl.b64 	%rd2540, %rd6628, 2;
	add.s64 	%rd440, %rd41, %rd2540;
	st.local.u32 	[%rd440], %r180;
	setp.eq.s64 	%p488, %rd437, 1;
	@%p488 bra 	$L__BB1_536;
	st.local.u32 	[%rd440+4], %r180;
	setp.eq.s64 	%p489, %rd437, 2;
	@%p489 bra 	$L__BB1_536;
	st.local.u32 	[%rd440+8], %r180;
$L__BB1_536:
	setp.ge.u64 	%p490, %rd424, %rd229;
	@%p490 bra 	$L__BB1_538;
	not.b64 	%rd2541, %rd424;
	add.s64 	%rd2542, %rd2541, %rd229;
	shl.b64 	%rd2543, %rd2542, 2;
	add.s64 	%rd2544, %rd41, %rd2543;
	ld.local.u32 	%r2635, [%rd2544];
	cvt.u32.u64 	%r2636, %rd425;
	add.s32 	%r2637, %r2635, %r2636;
	st.local.u32 	[%rd2544], %r2637;
$L__BB1_538:
	setp.eq.s32 	%p491, %r1826, 0;
	@%p491 bra 	$L__BB1_552;
	add.s64 	%rd2546, %rd62, -1;
	setp.lt.u64 	%p492, %rd2546, 15;
	mov.b64 	%rd6632, 0;
	@%p492 bra 	$L__BB1_542;
	mov.b64 	%rd6634, 0;
$L__BB1_541:
	.pragma "nounroll";
	add.s64 	%rd2548, %rd39, %rd6634;
	mov.b32 	%r2638, 0;
	st.local.v4.b32 	[%rd2548], {%r2638, %r2638, %r2638, %r2638};
	add.s64 	%rd6634, %rd6634, 16;
	setp.eq.s64 	%p493, %rd6634, %rd71;
	mov.u64 	%rd6632, %rd71;
	@%p493 bra 	$L__BB1_542;
	bra.uni 	$L__BB1_541;
$L__BB1_542:
	setp.eq.s32 	%p494, %r17, 0;
	@%p494 bra 	$L__BB1_552;
	setp.lt.u64 	%p495, %rd68, 7;
	@%p495 bra 	$L__BB1_545;
	add.s64 	%rd2549, %rd39, %rd6632;
	mov.b16 	%rs1008, 0;
	st.local.u8 	[%rd2549], %rs1008;
	st.local.u8 	[%rd2549+1], %rs1008;
	st.local.u8 	[%rd2549+2], %rs1008;
	st.local.u8 	[%rd2549+3], %rs1008;
	st.local.u8 	[%rd2549+4], %rs1008;
	st.local.u8 	[%rd2549+5], %rs1008;
	st.local.u8 	[%rd2549+6], %rs1008;
	st.local.u8 	[%rd2549+7], %rs1008;
	add.s64 	%rd6632, %rd6632, 8;
$L__BB1_545:
	cvt.u64.u32 	%rd2550, %r17;
	and.b64  	%rd2551, %rd2550, 7;
	setp.eq.s64 	%p496, %rd2551, 0;
	@%p496 bra 	$L__BB1_552;
	and.b32  	%r2639, %r1826, 7;
	cvt.u64.u32 	%rd2552, %r2639;
	add.s64 	%rd2553, %rd2552, -1;
	setp.lt.u64 	%p497, %rd2553, 3;
	@%p497 bra 	$L__BB1_548;
	add.s64 	%rd2554, %rd39, %rd6632;
	mov.b16 	%rs1009, 0;
	st.local.u8 	[%rd2554], %rs1009;
	st.local.u8 	[%rd2554+1], %rs1009;
	st.local.u8 	[%rd2554+2], %rs1009;
	st.local.u8 	[%rd2554+3], %rs1009;
	add.s64 	%rd6632, %rd6632, 4;
$L__BB1_548:
	setp.eq.s64 	%p498, %rd72, 0;
	@%p498 bra 	$L__BB1_552;
	setp.eq.s64 	%p499, %rd72, 1;
	add.s64 	%rd446, %rd39, %rd6632;
	mov.b16 	%rs1010, 0;
	st.local.u8 	[%rd446], %rs1010;
	@%p499 bra 	$L__BB1_552;
	setp.eq.s64 	%p500, %rd72, 2;
	mov.b16 	%rs1011, 0;
	st.local.u8 	[%rd446+1], %rs1011;
	@%p500 bra 	$L__BB1_552;
	mov.b16 	%rs1012, 0;
	st.local.u8 	[%rd446+2], %rs1012;
$L__BB1_552:
	setp.lt.u64 	%p501, %rd386, 3;
	mov.b64 	%rd6635, 0;
	@%p501 bra 	$L__BB1_555;
	mov.b64 	%rd6636, 0;
$L__BB1_554:
	shl.b64 	%rd2557, %rd6636, 2;
	add.s64 	%rd2558, %rd41, %rd2557;
	ld.local.v4.u32 	{%r2640, %r2641, %r2642, %r2643}, [%rd2558];
	cvt.s64.s32 	%rd2559, %r2640;
	add.s64 	%rd2560, %rd6636, %rd2559;
	add.s64 	%rd2561, %rd39, %rd2560;
	mov.b16 	%rs1013, 1;
	st.local.u8 	[%rd2561], %rs1013;
	cvt.s64.s32 	%rd2562, %r2641;
	add.s64 	%rd2563, %rd6636, %rd2562;
	add.s64 	%rd2564, %rd39, %rd2563;
	st.local.u8 	[%rd2564+1], %rs1013;
	cvt.s64.s32 	%rd2565, %r2642;
	add.s64 	%rd2566, %rd6636, %rd2565;
	add.s64 	%rd2567, %rd39, %rd2566;
	st.local.u8 	[%rd2567+2], %rs1013;
	cvt.s64.s32 	%rd2568, %r2643;
	add.s64 	%rd2569, %rd6636, %rd2568;
	add.s64 	%rd2570, %rd39, %rd2569;
	st.local.u8 	[%rd2570+3], %rs1013;
	add.s64 	%rd6636, %rd6636, 4;
	and.b64  	%rd6635, %rd229, 2147483644;
	setp.eq.s64 	%p502, %rd6636, %rd6635;
	@%p502 bra 	$L__BB1_555;
	bra.uni 	$L__BB1_554;
$L__BB1_555:
	setp.eq.s32 	%p503, %r184, 0;
	@%p503 bra 	$L__BB1_559;
	setp.eq.s32 	%p504, %r184, 1;
	shl.b64 	%rd2571, %rd6635, 2;
	add.s64 	%rd450, %rd41, %rd2571;
	ld.local.s32 	%rd2572, [%rd450];
	add.s64 	%rd2573, %rd6635, %rd2572;
	add.s64 	%rd2574, %rd39, %rd2573;
	mov.b16 	%rs1014, 1;
	st.local.u8 	[%rd2574], %rs1014;
	@%p504 bra 	$L__BB1_559;
	setp.eq.s32 	%p505, %r184, 2;
	ld.local.s32 	%rd2575, [%rd450+4];
	add.s64 	%rd2576, %rd6635, %rd2575;
	add.s64 	%rd2577, %rd39, %rd2576;
	mov.b16 	%rs1015, 1;
	st.local.u8 	[%rd2577+1], %rs1015;
	@%p505 bra 	$L__BB1_559;
	ld.local.s32 	%rd2578, [%rd450+8];
	add.s64 	%rd2579, %rd6635, %rd2578;
	add.s64 	%rd2580, %rd39, %rd2579;
	mov.b16 	%rs1016, 1;
	st.local.u8 	[%rd2580+2], %rs1016;
$L__BB1_559:
	@%p491 bra 	$L__BB1_573;
	add.s64 	%rd2582, %rd62, -1;
	setp.lt.u64 	%p507, %rd2582, 15;
	mov.b64 	%rd6639, 0;
	@%p507 bra 	$L__BB1_563;
	mov.b64 	%rd6637, 0;
$L__BB1_562:
	.pragma "nounroll";
	add.u64 	%rd2585, %SPL, 8192;
	shl.b64 	%rd2586, %rd6637, 3;
	add.s64 	%rd2587, %rd2585, %rd2586;
	ld.local.v2.u64 	{%rd2588, %rd2589}, [%rd2587];
	add.s64 	%rd2590, %rd38, %rd2588;
	ld.local.u8 	%rs1017, [%rd2590];
	add.s64 	%rd2591, %rd39, %rd6637;
	ld.local.v4.b32 	{%r2644, %r2645, %r2646, %r2647}, [%rd2591];
	bfe.u32 	%r2648, %r2647, 24, 8;
	cvt.u16.u32 	%rs1018, %r2648;
	bfe.u32 	%r2649, %r2647, 16, 8;
	cvt.u16.u32 	%rs1019, %r2649;
	bfe.u32 	%r2650, %r2647, 8, 8;
	cvt.u16.u32 	%rs1020, %r2650;
	bfe.u32 	%r2651, %r2647, 0, 8;
	cvt.u16.u32 	%rs1021, %r2651;
	bfe.u32 	%r2652, %r2646, 24, 8;
	cvt.u16.u32 	%rs1022, %r2652;
	bfe.u32 	%r2653, %r2646, 16, 8;
	cvt.u16.u32 	%rs1023, %r2653;
	bfe.u32 	%r2654, %r2646, 8, 8;
	cvt.u16.u32 	%rs1024, %r2654;
	bfe.u32 	%r2655, %r2646, 0, 8;
	cvt.u16.u32 	%rs1025, %r2655;
	bfe.u32 	%r2656, %r2645, 24, 8;
	cvt.u16.u32 	%rs1026, %r2656;
	bfe.u32 	%r2657, %r2645, 16, 8;
	cvt.u16.u32 	%rs1027, %r2657;
	bfe.u32 	%r2658, %r2645, 8, 8;
	cvt.u16.u32 	%rs1028, %r2658;
	bfe.u32 	%r2659, %r2645, 0, 8;
	cvt.u16.u32 	%rs1029, %r2659;
	bfe.u32 	%r2660, %r2644, 24, 8;
	cvt.u16.u32 	%rs1030, %r2660;
	bfe.u32 	%r2661, %r2644, 16, 8;
	cvt.u16.u32 	%rs1031, %r2661;
	bfe.u32 	%r2662, %r2644, 8, 8;
	cvt.u16.u32 	%rs1032, %r2662;
	bfe.u32 	%r2663, %r2644, 0, 8;
	cvt.u16.u32 	%rs1033, %r2663;
	xor.b16  	%rs1034, %rs1033, %rs1017;
	add.s64 	%rd2592, %rd40, %rd2588;
	st.local.u8 	[%rd2592], %rs1034;
	add.s64 	%rd2593, %rd38, %rd2589;
	ld.local.u8 	%rs1035, [%rd2593];
	xor.b16  	%rs1036, %rs1032, %rs1035;
	add.s64 	%rd2594, %rd40, %rd2589;
	st.local.u8 	[%rd2594], %rs1036;
	ld.local.v2.u64 	{%rd2595, %rd2596}, [%rd2587+16];
	add.s64 	%rd2597, %rd38, %rd2595;
	ld.local.u8 	%rs1037, [%rd2597];
	xor.b16  	%rs1038, %rs1031, %rs1037;
	add.s64 	%rd2598, %rd40, %rd2595;
	st.local.u8 	[%rd2598], %rs1038;
	add.s64 	%rd2599, %rd38, %rd2596;
	ld.local.u8 	%rs1039, [%rd2599];
	xor.b16  	%rs1040, %rs1030, %rs1039;
	add.s64 	%rd2600, %rd40, %rd2596;
	st.local.u8 	[%rd2600], %rs1040;
	ld.local.v2.u64 	{%rd2601, %rd2602}, [%rd2587+32];
	add.s64 	%rd2603, %rd38, %rd2601;
	ld.local.u8 	%rs1041, [%rd2603];
	xor.b16  	%rs1042, %rs1029, %rs1041;
	add.s64 	%rd2604, %rd40, %rd2601;
	st.local.u8 	[%rd2604], %rs1042;
	add.s64 	%rd2605, %rd38, %rd2602;
	ld.local.u8 	%rs1043, [%rd2605];
	xor.b16  	%rs1044, %rs1028, %rs1043;
	add.s64 	%rd2606, %rd40, %rd2602;
	st.local.u8 	[%rd2606], %rs1044;
	ld.local.v2.u64 	{%rd2607, %rd2608}, [%rd2587+48];
	add.s64 	%rd2609, %rd38, %rd2607;
	ld.local.u8 	%rs1045, [%rd2609];
	xor.b16  	%rs1046, %rs1027, %rs1045;
	add.s64 	%rd2610, %rd40, %rd2607;
	st.local.u8 	[%rd2610], %rs1046;
	add.s64 	%rd2611, %rd38, %rd2608;
	ld.local.u8 	%rs1047, [%rd2611];
	xor.b16  	%rs1048, %rs1026, %rs1047;
	add.s64 	%rd2612, %rd40, %rd2608;
	st.local.u8 	[%rd2612], %rs1048;
	ld.local.v2.u64 	{%rd2613, %rd2614}, [%rd2587+64];
	add.s64 	%rd2615, %rd38, %rd2613;
	ld.local.u8 	%rs1049, [%rd2615];
	xor.b16  	%rs1050, %rs1025, %rs1049;
	add.s64 	%rd2616, %rd40, %rd2613;
	st.local.u8 	[%rd2616], %rs1050;
	add.s64 	%rd2617, %rd38, %rd2614;
	ld.local.u8 	%rs1051, [%rd2617];
	xor.b16  	%rs1052, %rs1024, %rs1051;
	add.s64 	%rd2618, %rd40, %rd2614;
	st.local.u8 	[%rd2618], %rs1052;
	ld.local.v2.u64 	{%rd2619, %rd2620}, [%rd2587+80];
	add.s64 	%rd2621, %rd38, %rd2619;
	ld.local.u8 	%rs1053, [%rd2621];
	xor.b16  	%rs1054, %rs1023, %rs1053;
	add.s64 	%rd2622, %rd40, %rd2619;
	st.local.u8 	[%rd2622], %rs1054;
	add.s64 	%rd2623, %rd38, %rd2620;
	ld.local.u8 	%rs1055, [%rd2623];
	xor.b16  	%rs1056, %rs1022, %rs1055;
	add.s64 	%rd2624, %rd40, %rd2620;
	st.local.u8 	[%rd2624], %rs1056;
	ld.local.v2.u64 	{%rd2625, %rd2626}, [%rd2587+96];
	add.s64 	%rd2627, %rd38, %rd2625;
	ld.local.u8 	%rs1057, [%rd2627];
	xor.b16  	%rs1058, %rs1021, %rs1057;
	add.s64 	%rd2628, %rd40, %rd2625;
	st.local.u8 	[%rd2628], %rs1058;
	add.s64 	%rd2629, %rd38, %rd2626;
	ld.local.u8 	%rs1059, [%rd2629];
	xor.b16  	%rs1060, %rs1020, %rs1059;
	add.s64 	%rd2630, %rd40, %rd2626;
	st.local.u8 	[%rd2630], %rs1060;
	ld.local.v2.u64 	{%rd2631, %rd2632}, [%rd2587+112];
	add.s64 	%rd2633, %rd38, %rd2631;
	ld.local.u8 	%rs1061, [%rd2633];
	xor.b16  	%rs1062, %rs1019, %rs1061;
	add.s64 	%rd2634, %rd40, %rd2631;
	st.local.u8 	[%rd2634], %rs1062;
	add.s64 	%rd2635, %rd38, %rd2632;
	ld.local.u8 	%rs1063, [%rd2635];
	xor.b16  	%rs1064, %rs1018, %rs1063;
	add.s64 	%rd2636, %rd40, %rd2632;
	st.local.u8 	[%rd2636], %rs1064;
	add.s64 	%rd6637, %rd6637, 16;
	setp.ne.s64 	%p508, %rd6637, %rd71;
	mov.u64 	%rd6639, %rd71;
	@%p508 bra 	$L__BB1_562;
$L__BB1_563:
	setp.eq.s32 	%p509, %r17, 0;
	@%p509 bra 	$L__BB1_573;
	setp.lt.u64 	%p510, %rd68, 7;
	@%p510 bra 	$L__BB1_566;
	add.u64 	%rd2638, %SPL, 8192;
	shl.b64 	%rd2639, %rd6639, 3;
	add.s64 	%rd2640, %rd2638, %rd2639;
	ld.local.u64 	%rd2641, [%rd2640];
	add.s64 	%rd2642, %rd38, %rd2641;
	ld.local.u8 	%rs1065, [%rd2642];
	add.s64 	%rd2643, %rd39, %rd6639;
	ld.local.u8 	%rs1066, [%rd2643];
	xor.b16  	%rs1067, %rs1066, %rs1065;
	add.s64 	%rd2644, %rd40, %rd2641;
	st.local.u8 	[%rd2644], %rs1067;
	ld.local.u64 	%rd2645, [%rd2640+8];
	add.s64 	%rd2646, %rd38, %rd2645;
	ld.local.u8 	%rs1068, [%rd2646];
	ld.local.u8 	%rs1069, [%rd2643+1];
	xor.b16  	%rs1070, %rs1069, %rs1068;
	add.s64 	%rd2647, %rd40, %rd2645;
	st.local.u8 	[%rd2647], %rs1070;
	ld.local.u64 	%rd2648, [%rd2640+16];
	add.s64 	%rd2649, %rd38, %rd2648;
	ld.local.u8 	%rs1071, [%rd2649];
	ld.local.u8 	%rs1072, [%rd2643+2];
	xor.b16  	%rs1073, %rs1072, %rs1071;
	add.s64 	%rd2650, %rd40, %rd2648;
	st.local.u8 	[%rd2650], %rs1073;
	ld.local.u64 	%rd2651, [%rd2640+24];
	add.s64 	%rd2652, %rd38, %rd2651;
	ld.local.u8 	%rs1074, [%rd2652];
	ld.local.u8 	%rs1075, [%rd2643+3];
	xor.b16  	%rs1076, %rs1075, %rs1074;
	add.s64 	%rd2653, %rd40, %rd2651;
	st.local.u8 	[%rd2653], %rs1076;
	ld.local.u64 	%rd2654, [%rd2640+32];
	add.s64 	%rd2655, %rd38, %rd2654;
	ld.local.u8 	%rs1077, [%rd2655];
	ld.local.u8 	%rs1078, [%rd2643+4];
	xor.b16  	%rs1079, %rs1078, %rs1077;
	add.s64 	%rd2656, %rd40, %rd2654;
	st.local.u8 	[%rd2656], %rs1079;
	ld.local.u64 	%rd2657, [%rd2640+40];
	add.s64 	%rd2658, %rd38, %rd2657;
	ld.local.u8 	%rs1080, [%rd2658];
	ld.local.u8 	%rs1081, [%rd2643+5];
	xor.b16  	%rs1082, %rs1081, %rs1080;
	add.s64 	%rd2659, %rd40, %rd2657;
	st.local.u8 	[%rd2659], %rs1082;
	ld.local.u64 	%rd2660, [%rd2640+48];
	add.s64 	%rd2661, %rd38, %rd2660;
	ld.local.u8 	%rs1083, [%rd2661];
	ld.local.u8 	%rs1084, [%rd2643+6];
	xor.b16  	%rs1085, %rs1084, %rs1083;
	add.s64 	%rd2662, %rd40, %rd2660;
	st.local.u8 	[%rd2662], %rs1085;
	ld.local.u64 	%rd2663, [%rd2640+56];
	add.s64 	%rd2664, %rd38, %rd2663;
	ld.local.u8 	%rs1086, [%rd2664];
	ld.local.u8 	%rs1087, [%rd2643+7];
	xor.b16  	%rs1088, %rs1087, %rs1086;
	add.s64 	%rd2665, %rd40, %rd2663;
	st.local.u8 	[%rd2665], %rs1088;
	add.s64 	%rd6639, %rd6639, 8;
$L__BB1_566:
	cvt.u64.u32 	%rd2666, %r17;
	and.b64  	%rd2667, %rd2666, 7;
	setp.eq.s64 	%p511, %rd2667, 0;
	@%p511 bra 	$L__BB1_573;
	and.b32  	%r2664, %r1826, 7;
	cvt.u64.u32 	%rd2668, %r2664;
	add.s64 	%rd2669, %rd2668, -1;
	setp.lt.u64 	%p512, %rd2669, 3;
	@%p512 bra 	$L__BB1_569;
	add.u64 	%rd2671, %SPL, 8192;
	shl.b64 	%rd2672, %rd6639, 3;
	add.s64 	%rd2673, %rd2671, %rd2672;
	ld.local.u64 	%rd2674, [%rd2673];
	add.s64 	%rd2675, %rd38, %rd2674;
	ld.local.u8 	%rs1089, [%rd2675];
	add.s64 	%rd2676, %rd39, %rd6639;
	ld.local.u8 	%rs1090, [%rd2676];
	xor.b16  	%rs1091, %rs1090, %rs1089;
	add.s64 	%rd2677, %rd40, %rd2674;
	st.local.u8 	[%rd2677], %rs1091;
	ld.local.u64 	%rd2678, [%rd2673+8];
	add.s64 	%rd2679, %rd38, %rd2678;
	ld.local.u8 	%rs1092, [%rd2679];
	ld.local.u8 	%rs1093, [%rd2676+1];
	xor.b16  	%rs1094, %rs1093, %rs1092;
	add.s64 	%rd2680, %rd40, %rd2678;
	st.local.u8 	[%rd2680], %rs1094;
	ld.local.u64 	%rd2681, [%rd2673+16];
	add.s64 	%rd2682, %rd38, %rd2681;
	ld.local.u8 	%rs1095, [%rd2682];
	ld.local.u8 	%rs1096, [%rd2676+2];
	xor.b16  	%rs1097, %rs1096, %rs1095;
	add.s64 	%rd2683, %rd40, %rd2681;
	st.local.u8 	[%rd2683], %rs1097;
	ld.local.u64 	%rd2684, [%rd2673+24];
	add.s64 	%rd2685, %rd38, %rd2684;
	ld.local.u8 	%rs1098, [%rd2685];
	ld.local.u8 	%rs1099, [%rd2676+3];
	xor.b16  	%rs1100, %rs1099, %rs1098;
	add.s64 	%rd2686, %rd40, %rd2684;
	st.local.u8 	[%rd2686], %rs1100;
	add.s64 	%rd6639, %rd6639, 4;
$L__BB1_569:
	setp.eq.s64 	%p513, %rd72, 0;
	@%p513 bra 	$L__BB1_573;
	setp.eq.s64 	%p514, %rd72, 1;
	add.u64 	%rd2688, %SPL, 8192;
	shl.b64 	%rd2689, %rd6639, 3;
	add.s64 	%rd461, %rd2688, %rd2689;
	ld.local.u64 	%rd2690, [%rd461];
	add.s64 	%rd2691, %rd38, %rd2690;
	ld.local.u8 	%rs1101, [%rd2691];
	add.s64 	%rd462, %rd39, %rd6639;
	ld.local.u8 	%rs1102, [%rd462];
	xor.b16  	%rs1103, %rs1102, %rs1101;
	add.s64 	%rd2692, %rd40, %rd2690;
	st.local.u8 	[%rd2692], %rs1103;
	@%p514 bra 	$L__BB1_573;
	setp.eq.s64 	%p515, %rd72, 2;
	ld.local.u64 	%rd2693, [%rd461+8];
	add.s64 	%rd2694, %rd38, %rd2693;
	ld.local.u8 	%rs1104, [%rd2694];
	ld.local.u8 	%rs1105, [%rd462+1];
	xor.b16  	%rs1106, %rs1105, %rs1104;
	add.s64 	%rd2695, %rd40, %rd2693;
	st.local.u8 	[%rd2695], %rs1106;
	@%p515 bra 	$L__BB1_573;
	ld.local.u64 	%rd2696, [%rd461+16];
	add.s64 	%rd2697, %rd38, %rd2696;
	ld.local.u8 	%rs1107, [%rd2697];
	ld.local.u8 	%rs1108, [%rd462+2];
	xor.b16  	%rs1109, %rs1108, %rs1107;
	add.s64 	%rd2698, %rd40, %rd2696;
	st.local.u8 	[%rd2698], %rs1109;
$L__BB1_573:
	add.f64 	%fd7802, %fd7802, 0d3FF0000000000000;
	mov.f64 	%fd7769, %fd7688;
	@%p491 bra 	$L__BB1_601;
	mov.b64 	%rd6641, 0;
	mov.f64 	%fd7769, %fd7688;
$L__BB1_575:
	add.s64 	%rd2700, %rd39, %rd6641;
	ld.local.u8 	%rs1110, [%rd2700];
	setp.ne.s16 	%p517, %rs1110, 1;
	@%p517 bra 	$L__BB1_600;
	add.u64 	%rd2702, %SPL, 4096;
	shl.b64 	%rd2703, %rd6641, 3;
	add.s64 	%rd2704, %rd2702, %rd2703;
	ld.local.f64 	%fd245, [%rd2704];
	setp.gt.f64 	%p518, %fd245, 0d4049000000000000;
	mov.f64 	%fd7764, %fd245;
	@%p518 bra 	$L__BB1_588;
	setp.lt.f64 	%p519, %fd245, 0dC049000000000000;
	mov.f64 	%fd7764, 0d0000000000000000;
	@%p519 bra 	$L__BB1_588;
	fma.rn.f64 	%fd2500, %fd245, 0d3FF71547652B82FE, 0d4338000000000000;
	{
	.reg .b32 %temp; 
	mov.b64 	{%r263, %temp}, %fd2500;
	}
	mov.f64 	%fd2501, 0dC338000000000000;
	add.rn.f64 	%fd2502, %fd2500, %fd2501;
	fma.rn.f64 	%fd2503, %fd2502, 0dBFE62E42FEFA39EF, %fd245;
	fma.rn.f64 	%fd2504, %fd2502, 0dBC7ABC9E3B39803F, %fd2503;
	fma.rn.f64 	%fd2505, %fd2504, 0d3E5ADE1569CE2BDF, 0d3E928AF3FCA213EA;
	fma.rn.f64 	%fd2506, %fd2505, %fd2504, 0d3EC71DEE62401315;
	fma.rn.f64 	%fd2507, %fd2506, %fd2504, 0d3EFA01997C89EB71;
	fma.rn.f64 	%fd2508, %fd2507, %fd2504, 0d3F2A01A014761F65;
	fma.rn.f64 	%fd2509, %fd2508, %fd2504, 0d3F56C16C1852B7AF;
	fma.rn.f64 	%fd2510, %fd2509, %fd2504, 0d3F81111111122322;
	fma.rn.f64 	%fd2511, %fd2510, %fd2504, 0d3FA55555555502A1;
	fma.rn.f64 	%fd2512, %fd2511, %fd2504, 0d3FC5555555555511;
	fma.rn.f64 	%fd2513, %fd2512, %fd2504, 0d3FE000000000000B;
	fma.rn.f64 	%fd2514, %fd2513, %fd2504, 0d3FF0000000000000;
	fma.rn.f64 	%fd2515, %fd2514, %fd2504, 0d3FF0000000000000;
	{
	.reg .b32 %temp; 
	mov.b64 	{%r264, %temp}, %fd2515;
	}
	{
	.reg .b32 %temp; 
	mov.b64 	{%temp, %r265}, %fd2515;
	}
	shl.b32 	%r2665, %r263, 20;
	add.s32 	%r2666, %r2665, %r265;
	mov.b64 	%fd7761, {%r264, %r2666};
	{
	.reg .b32 %temp; 
	mov.b64 	{%temp, %r2667}, %fd245;
	}
	mov.b32 	%f133, %r2667;
	abs.f32 	%f19, %f133;
	setp.lt.f32 	%p520, %f19, 0f4086232B;
	@%p520 bra 	$L__BB1_581;
	setp.lt.f64 	%p521, %fd245, 0d0000000000000000;
	add.f64 	%fd2516, %fd245, 0d7FF0000000000000;
	selp.f64 	%fd7761, 0d0000000000000000, %fd2516, %p521;
	setp.geu.f32 	%p522, %f19, 0f40874800;
	@%p522 bra 	$L__BB1_581;
	shr.u32 	%r2668, %r263, 31;
	add.s32 	%r2669, %r263, %r2668;
	shr.s32 	%r2670, %r2669, 1;
	shl.b32 	%r2671, %r2670, 20;
	add.s32 	%r2672, %r265, %r2671;
	mov.b64 	%fd2517, {%r264, %r2672};
	sub.s32 	%r2673, %r263, %r2670;
	shl.b32 	%r2674, %r2673, 20;
	add.s32 	%r2675, %r2674, 1072693248;
	mov.b32 	%r2676, 0;
	mov.b64 	%fd2518, {%r2676, %r2675};
	mul.f64 	%fd7761, %fd2518, %fd2517;
$L__BB1_581:
	add.f64 	%fd7762, %fd7761, 0d3FF0000000000000;
	{
	.reg .b32 %temp; 
	mov.b64 	{%temp, %r7243}, %fd7762;
	}
	{
	.reg .b32 %temp; 
	mov.b64 	{%r7244, %temp}, %fd7762;
	}
	setp.gt.s32 	%p523, %r7243, 1048575;
	mov.b32 	%r7245, -1023;
	@%p523 bra 	$L__BB1_583;
	mul.f64 	%fd7762, %fd7762, 0d4350000000000000;
	{
	.reg .b32 %temp; 
	mov.b64 	{%temp, %r7243}, %fd7762;
	}
	{
	.reg .b32 %temp; 
	mov.b64 	{%r7244, %temp}, %fd7762;
	}
	mov.b32 	%r7245, -1077;
$L__BB1_583:
	add.s32 	%r2679, %r7243, -1;
	setp.gt.u32 	%p524, %r2679, 2146435070;
	@%p524 bra 	$L__BB1_587;
	shr.u32 	%r2682, %r7243, 20;
	add.s32 	%r7246, %r7245, %r2682;
	and.b32  	%r2683, %r7243, 1048575;
	or.b32  	%r2684, %r2683, 1072693248;
	mov.b64 	%fd7763, {%r7244, %r2684};
	setp.lt.u32 	%p526, %r2684, 1073127583;
	@%p526 bra 	$L__BB1_586;
	{
	.reg .b32 %temp; 
	mov.b64 	{%r2685, %temp}, %fd7763;
	}
	{
	.reg .b32 %temp; 
	mov.b64 	{%temp, %r2686}, %fd7763;
	}
	add.s32 	%r2687, %r2686, -1048576;
	mov.b64 	%fd7763, {%r2685, %r2687};
	add.s32 	%r7246, %r7246, 1;
$L__BB1_586:
	add.f64 	%fd2520, %fd7763, 0dBFF0000000000000;
	add.f64 	%fd2521, %fd7763, 0d3FF0000000000000;
	rcp.approx.ftz.f64 	%fd2522, %fd2521;
	neg.f64 	%fd2523, %fd2521;
	fma.rn.f64 	%fd2524, %fd2523, %fd2522, 0d3FF0000000000000;
	fma.rn.f64 	%fd2525, %fd2524, %fd2524, %fd2524;
	fma.rn.f64 	%fd2526, %fd2525, %fd2522, %fd2522;
	mul.f64 	%fd2527, %fd2520, %fd2526;
	fma.rn.f64 	%fd2528, %fd2520, %fd2526, %fd2527;
	mul.f64 	%fd2529, %fd2528, %fd2528;
	fma.rn.f64 	%fd2530, %fd2529, 0d3EB1380B3AE80F1E, 0d3ED0EE258B7A8B04;
	fma.rn.f64 	%fd2531, %fd2530, %fd2529, 0d3EF3B2669F02676F;
	fma.rn.f64 	%fd2532, %fd2531, %fd2529, 0d3F1745CBA9AB0956;
	fma.rn.f64 	%fd2533, %fd2532, %fd2529, 0d3F3C71C72D1B5154;
	fma.rn.f64 	%fd2534, %fd2533, %fd2529, 0d3F624924923BE72D;
	fma.rn.f64 	%fd2535, %fd2534, %fd2529, 0d3F8999999999A3C4;
	fma.rn.f64 	%fd2536, %fd2535, %fd2529, 0d3FB5555555555554;
	sub.f64 	%fd2537, %fd2520, %fd2528;
	add.f64 	%fd2538, %fd2537, %fd2537;
	neg.f64 	%fd2539, %fd2528;
	fma.rn.f64 	%fd2540, %fd2539, %fd2520, %fd2538;
	mul.f64 	%fd2541, %fd2526, %fd2540;
	mul.f64 	%fd2542, %fd2529, %fd2536;
	fma.rn.f64 	%fd2543, %fd2542, %fd2528, %fd2541;
	xor.b32  	%r2688, %r7246, -2147483648;
	mov.b32 	%r2689, 1127219200;
	mov.b64 	%fd2544, {%r2688, %r2689};
	sub.f64 	%fd2545, %fd2544, %fd1;
	fma.rn.f64 	%fd2546, %fd2545, 0d3FE62E42FEFA39EF, %fd2528;
	fma.rn.f64 	%fd2547, %fd2545, 0dBFE62E42FEFA39EF, %fd2546;
	sub.f64 	%fd2548, %fd2547, %fd2528;
	sub.f64 	%fd2549, %fd2543, %fd2548;
	fma.rn.f64 	%fd2550, %fd2545, 0d3C7ABC9E3B39803F, %fd2549;
	add.f64 	%fd7764, %fd2546, %fd2550;
	bra.uni 	$L__BB1_588;
$L__BB1_587:
	fma.rn.f64 	%fd2519, %fd7762, 0d7FF0000000000000, 0d7FF0000000000000;
	{
	.reg .b32 %temp; 
	mov.b64 	{%temp, %r2680}, %fd7762;
	}
	and.b32  	%r2681, %r2680, 2147483647;
	setp.eq.s32 	%p525, %r2681, 0;
	selp.f64 	%fd7764, 0dFFF0000000000000, %fd2519, %p525;
$L__BB1_588:
	neg.f64 	%fd259, %fd245;
	setp.lt.f64 	%p528, %fd245, 0dC049000000000000;
	or.pred  	%p529, %p528, %p518;
	selp.f64 	%fd7768, %fd259, 0d0000000000000000, %p528;
	@%p529 bra 	$L__BB1_599;
	fma.rn.f64 	%fd2551, %fd259, 0d3FF71547652B82FE, 0d4338000000000000;
	{
	.reg .b32 %temp; 
	mov.b64 	{%r276, %temp}, %fd2551;
	}
	mov.f64 	%fd2552, 0dC338000000000000;
	add.rn.f64 	%fd2553, %fd2551, %fd2552;
	fma.rn.f64 	%fd2554, %fd2553, 0dBFE62E42FEFA39EF, %fd259;
	fma.rn.f64 	%fd2555, %fd2553, 0dBC7ABC9E3B39803F, %fd2554;
	fma.rn.f64 	%fd2556, %fd2555, 0d3E5ADE1569CE2BDF, 0d3E928AF3FCA213EA;
	fma.rn.f64 	%fd2557, %fd2556, %fd2555, 0d3EC71DEE62401315;
	fma.rn.f64 	%fd2558, %fd2557, %fd2555, 0d3EFA01997C89EB71;
	fma.rn.f64 	%fd2559, %fd2558, %fd2555, 0d3F2A01A014761F65;
	fma.rn.f64 	%fd2560, %fd2559, %fd2555, 0d3F56C16C1852B7AF;
	fma.rn.f64 	%fd2561, %fd2560, %fd2555, 0d3F81111111122322;
	fma.rn.f64 	%fd2562, %fd2561, %fd2555, 0d3FA55555555502A1;
	fma.rn.f64 	%fd2563, %fd2562, %fd2555, 0d3FC5555555555511;
	fma.rn.f64 	%fd2564, %fd2563, %fd2555, 0d3FE000000000000B;
	fma.rn.f64 	%fd2565, %fd2564, %fd2555, 0d3FF0000000000000;
	fma.rn.f64 	%fd2566, %fd2565, %fd2555, 0d3FF0000000000000;
	{
	.reg .b32 %temp; 
	mov.b64 	{%r277, %temp}, %fd2566;
	}
	{
	.reg .b32 %temp; 
	mov.b64 	{%temp, %r278}, %fd2566;
	}
	shl.b32 	%r2690, %r276, 20;
	add.s32 	%r2691, %r2690, %r278;
	mov.b64 	%fd7765, {%r277, %r2691};
	{
	.reg .b32 %temp; 
	mov.b64 	{%temp, %r2692}, %fd259;
	}
	mov.b32 	%f134, %r2692;
	abs.f32 	%f20, %f134;
	setp.lt.f32 	%p530, %f20, 0f4086232B;
	@%p530 bra 	$L__BB1_592;
	setp.gt.f64 	%p531, %fd245, 0d0000000000000000;
	mov.f64 	%fd2567, 0d7FF0000000000000;
	sub.f64 	%fd2568, %fd2567, %fd245;
	selp.f64 	%fd7765, 0d0000000000000000, %fd2568, %p531;
	setp.geu.f32 	%p532, %f20, 0f40874800;
	@%p532 bra 	$L__BB1_592;
	shr.u32 	%r2693, %r276, 31;
	add.s32 	%r2694, %r276, %r2693;
	shr.s32 	%r2695, %r2694, 1;
	shl.b32 	%r2696, %r2695, 20;
	add.s32 	%r2697, %r278, %r2696;
	mov.b64 	%fd2569, {%r277, %r2697};
	sub.s32 	%r2698, %r276, %r2695;
	shl.b32 	%r2699, %r2698, 20;
	add.s32 	%r2700, %r2699, 1072693248;
	mov.b32 	%r2701, 0;
	mov.b64 	%fd2570, {%r2701, %r2700};
	mul.f64 	%fd7765, %fd2570, %fd2569;
$L__BB1_592:
	add.f64 	%fd7766, %fd7765, 0d3FF0000000000000;
	{
	.reg .b32 %temp; 
	mov.b64 	{%temp, %r7247}, %fd7766;
	}
	{
	.reg .b32 %temp; 
	mov.b64 	{%r7248, %temp}, %fd7766;
	}
	setp.gt.s32 	%p533, %r7247, 1048575;
	mov.b32 	%r7249, -1023;
	@%p533 bra 	$L__BB1_594;
	mul.f64 	%fd7766, %fd7766, 0d4350000000000000;
	{
	.reg .b32 %temp; 
	mov.b64 	{%temp, %r7247}, %fd7766;
	}
	{
	.reg .b32 %temp; 
	mov.b64 	{%r7248, %temp}, %fd7766;
	}
	mov.b32 	%r7249, -1077;
$L__BB1_594:
	add.s32 	%r2704, %r7247, -1;
	setp.gt.u32 	%p534, %r2704, 2146435070;
	@%p534 bra 	$L__BB1_598;
	shr.u32 	%r2707, %r7247, 20;
	add.s32 	%r7250, %r7249, %r2707;
	and.b32  	%r2708, %r7247, 1048575;
	or.b32  	%r2709, %r2708, 1072693248;
	mov.b64 	%fd7767, {%r7248, %r2709};
	setp.lt.u32 	%p536, %r2709, 1073127583;
	@%p536 bra 	$L__BB1_597;
	{
	.reg .b32 %temp; 
	mov.b64 	{%r2710, %temp}, %fd7767;
	}
	{
	.reg .b32 %temp; 
	mov.b64 	{%temp, %r2711}, %fd7767;
	}
	add.s32 	%r2712, %r2711, -1048576;
	mov.b64 	%fd7767, {%r2710, %r2712};
	add.s32 	%r7250, %r7250, 1;
$L__BB1_597:
	add.f64 	%fd2572, %fd7767, 0dBFF0000000000000;
	add.f64 	%fd2573, %fd7767, 0d3FF0000000000000;
	rcp.approx.ftz.f64 	%fd2574, %fd2573;
	neg.f64 	%fd2575, %fd2573;
	fma.rn.f64 	%fd2576, %fd2575, %fd2574, 0d3FF0000000000000;
	fma.rn.f64 	%fd2577, %fd2576, %fd2576, %fd2576;
	fma.rn.f64 	%fd2578, %fd2577, %fd2574, %fd2574;
	mul.f64 	%fd2579, %fd2572, %fd2578;
	fma.rn.f64 	%fd2580, %fd2572, %fd2578, %fd2579;
	mul.f64 	%fd2581, %fd2580, %fd2580;
	fma.rn.f64 	%fd2582, %fd2581, 0d3EB1380B3AE80F1E, 0d3ED0EE258B7A8B04;
	fma.rn.f64 	%fd2583, %fd2582, %fd2581, 0d3EF3B2669F02676F;
	fma.rn.f64 	%fd2584, %fd2583, %fd2581, 0d3F1745CBA9AB0956;
	fma.rn.f64 	%fd2585, %fd2584, %fd2581, 0d3F3C71C72D1B5154;
	fma.rn.f64 	%fd2586, %fd2585, %fd2581, 0d3F624924923BE72D;
	fma.rn.f64 	%fd2587, %fd2586, %fd2581, 0d3F8999999999A3C4;
	fma.rn.f64 	%fd2588, %fd2587, %fd2581, 0d3FB5555555555554;
	sub.f64 	%fd2589, %fd2572, %fd2580;
	add.f64 	%fd2590, %fd2589, %fd2589;
	neg.f64 	%fd2591, %fd2580;
	fma.rn.f64 	%fd2592, %fd2591, %fd2572, %fd2590;
	mul.f64 	%fd2593, %fd2578, %fd2592;
	mul.f64 	%fd2594, %fd2581, %fd2588;
	fma.rn.f64 	%fd2595, %fd2594, %fd2580, %fd2593;
	xor.b32  	%r2713, %r7250, -2147483648;
	mov.b32 	%r2714, 1127219200;
	mov.b64 	%fd2596, {%r2713, %r2714};
	sub.f64 	%fd2597, %fd2596, %fd1;
	fma.rn.f64 	%fd2598, %fd2597, 0d3FE62E42FEFA39EF, %fd2580;
	fma.rn.f64 	%fd2599, %fd2597, 0dBFE62E42FEFA39EF, %fd2598;
	sub.f64 	%fd2600, %fd2599, %fd2580;
	sub.f64 	%fd2601, %fd2595, %fd2600;
	fma.rn.f64 	%fd2602, %fd2597, 0d3C7ABC9E3B39803F, %fd2601;
	add.f64 	%fd7768, %fd2598, %fd2602;
	bra.uni 	$L__BB1_599;
$L__BB1_598:
	fma.rn.f64 	%fd2571, %fd7766, 0d7FF0000000000000, 0d7FF0000000000000;
	{
	.reg .b32 %temp; 
	mov.b64 	{%temp, %r2705}, %fd7766;
	}
	and.b32  	%r2706, %r2705, 2147483647;
	setp.eq.s32 	%p535, %r2706, 0;
	selp.f64 	%fd7768, 0dFFF0000000000000, %fd2571, %p535;
$L__BB1_599:
	sub.f64 	%fd2603, %fd7764, %fd7768;
	add.f64 	%fd7769, %fd7769, %fd2603;
$L__BB1_600:
	add.s64 	%rd6641, %rd6641, 1;
	setp.ne.s64 	%p537, %rd6641, %rd62;
	@%p537 bra 	$L__BB1_575;
$L__BB1_601:
	neg.f64 	%fd2604, %fd7769;
	fma.rn.f64 	%fd2605, %fd7769, 0dBFF71547652B82FE, 0d4338000000000000;
	{
	.reg .b32 %temp; 
	mov.b64 	{%r289, %temp}, %fd2605;
	}
	mov.f64 	%fd2606, 0dC338000000000000;
	add.rn.f64 	%fd2607, %fd2605, %fd2606;
	fma.rn.f64 	%fd2608, %fd2607, 0dBFE62E42FEFA39EF, %fd2604;
	fma.rn.f64 	%fd2609, %fd2607, 0dBC7ABC9E3B39803F, %fd2608;
	fma.rn.f64 	%fd2610, %fd2609, 0d3E5ADE1569CE2BDF, 0d3E928AF3FCA213EA;
	fma.rn.f64 	%fd2611, %fd2610, %fd2609, 0d3EC71DEE62401315;
	fma.rn.f64 	%fd2612, %fd2611, %fd2609, 0d3EFA01997C89EB71;
	fma.rn.f64 	%fd2613, %fd2612, %fd2609, 0d3F2A01A014761F65;
	fma.rn.f64 	%fd2614, %fd2613, %fd2609, 0d3F56C16C1852B7AF;
	fma.rn.f64 	%fd2615, %fd2614, %fd2609, 0d3F81111111122322;
	fma.rn.f64 	%fd2616, %fd2615, %fd2609, 0d3FA55555555502A1;
	fma.rn.f64 	%fd2617, %fd2616, %fd2609, 0d3FC5555555555511;
	fma.rn.f64 	%fd2618, %fd2617, %fd2609, 0d3FE000000000000B;
	fma.rn.f64 	%fd2619, %fd2618, %fd2609, 0d3FF0000000000000;
	fma.rn.f64 	%fd2620, %fd2619, %fd2609, 0d3FF0000000000000;
	{
	.reg .b32 %temp; 
	mov.b64 	{%r290, %temp}, %fd2620;
	}
	{
	.reg .b32 %temp; 
	mov.b64 	{%temp, %r291}, %fd2620;
	}
	shl.b32 	%r2715, %r289, 20;
	add.s32 	%r2716, %r2715, %r291;
	mov.b64 	%fd7771, {%r290, %r2716};
	{
	.reg .b32 %temp; 
	mov.b64 	{%temp, %r2717}, %fd2604;
	}
	mov.b32 	%f135, %r2717;
	abs.f32 	%f21, %f135;
	setp.lt.f32 	%p538, %f21, 0f4086232B;
	@%p538 bra 	$L__BB1_604;
	setp.gt.f64 	%p539, %fd7769, 0d0000000000000000;
	mov.f64 	%fd2621, 0d7FF0000000000000;
	sub.f64 	%fd2622, %fd2621, %fd7769;
	selp.f64 	%fd7771, 0d0000000000000000, %fd2622, %p539;
	setp.geu.f32 	%p540, %f21, 0f40874800;
	@%p540 bra 	$L__BB1_604;
	shr.u32 	%r2718, %r289, 31;
	add.s32 	%r2719, %r289, %r2718;
	shr.s32 	%r2720, %r2719, 1;
	shl.b32 	%r2721, %r2720, 20;
	add.s32 	%r2722, %r291, %r2721;
	mov.b64 	%fd2623, {%r290, %r2722};
	sub.s32 	%r2723, %r289, %r2720;
	shl.b32 	%r2724, %r2723, 20;
	add.s32 	%r2725, %r2724, 1072693248;
	mov.b32 	%r2726, 0;
	mov.b64 	%fd2624, {%r2726, %r2725};
	mul.f64 	%fd7771, %fd2624, %fd2623;
$L__BB1_604:
	sub.s32 	%r2727, %r1826, %r1827;
	setp.eq.s32 	%p541, %r2727, 0;
	sub.f64 	%fd7799, %fd7799, %fd7771;
	@%p541 bra 	$L__BB1_630;
	mov.b64 	%rd6642, 0;
	bra.uni 	$L__BB1_607;
$L__BB1_606:
	add.s64 	%rd6642, %rd6642, 1;
	setp.eq.s64 	%p559, %rd6642, %rd67;
	@%p559 bra 	$L__BB1_630;
$L__BB1_607:
	setp.lt.u32 	%p542, %r1826, 4;
	mov.b64 	%rd6645, 0;
	mov.b16 	%rs4071, 0;
	@%p542 bra 	$L__BB1_615;
	add.s64 	%rd2709, %rd62, -4;
	setp.lt.u64 	%p543, %rd2709, 12;
	mul.lo.s64 	%rd467, %rd6642, %rd62;
	mov.b16 	%rs4071, 0;
	mov.b64 	%rd6646, 0;
	@%p543 bra 	$L__BB1_611;
	mov.b16 	%rs4071, 0;
	mov.b64 	%rd6646, 0;
	mov.u64 	%rd6647, %rd6646;
$L__BB1_610:
	add.s64 	%rd2711, %rd40, %rd6646;
	ld.local.v4.b32 	{%r2728, %r2729, %r2730, %r2731}, [%rd2711];
	bfe.u32 	%r2732, %r2731, 24, 8;
	cvt.u16.u32 	%rs1115, %r2732;
	bfe.u32 	%r2733, %r2731, 16, 8;
	cvt.u16.u32 	%rs1116, %r2733;
	bfe.u32 	%r2734, %r2731, 8, 8;
	cvt.u16.u32 	%rs1117, %r2734;
	bfe.u32 	%r2735, %r2731, 0, 8;
	cvt.u16.u32 	%rs1118, %r2735;
	bfe.u32 	%r2736, %r2730, 24, 8;
	cvt.u16.u32 	%rs1119, %r2736;
	bfe.u32 	%r2737, %r2730, 16, 8;
	cvt.u16.u32 	%rs1120, %r2737;
	bfe.u32 	%r2738, %r2730, 8, 8;
	cvt.u16.u32 	%rs1121, %r2738;
	bfe.u32 	%r2739, %r2730, 0, 8;
	cvt.u16.u32 	%rs1122, %r2739;
	bfe.u32 	%r2740, %r2729, 24, 8;
	cvt.u16.u32 	%rs1123, %r2740;
	bfe.u32 	%r2741, %r2729, 16, 8;
	cvt.u16.u32 	%rs1124, %r2741;
	bfe.u32 	%r2742, %r2729, 8, 8;
	cvt.u16.u32 	%rs1125, %r2742;
	bfe.u32 	%r2743, %r2729, 0, 8;
	cvt.u16.u32 	%rs1126, %r2743;
	bfe.u32 	%r2744, %r2728, 24, 8;
	cvt.u16.u32 	%rs1127, %r2744;
	bfe.u32 	%r2745, %r2728, 16, 8;
	cvt.u16.u32 	%rs1128, %r2745;
	bfe.u32 	%r2746, %r2728, 8, 8;
	cvt.u16.u32 	%rs1129, %r2746;
	bfe.u32 	%r2747, %r2728, 0, 8;
	cvt.u16.u32 	%rs1130, %r2747;
	add.s64 	%rd2712, %rd6646, %rd467;
	mov.u64 	%rd2713, d_H_const;
	add.s64 	%rd2714, %rd2713, %rd2712;
	ld.const.u8 	%rs1131, [%rd2714];
	ld.const.u8 	%rs1132, [%rd2714+1];
	ld.const.u8 	%rs1133, [%rd2714+2];
	ld.const.u8 	%rs1134, [%rd2714+3];
	mul.lo.s16 	%rs1135, %rs1131, %rs1130;
	mul.lo.s16 	%rs1136, %rs1132, %rs1129;
	mul.lo.s16 	%rs1137, %rs1133, %rs1128;
	mul.lo.s16 	%rs1138, %rs1134, %rs1127;
	xor.b16  	%rs1139, %rs1135, %rs4071;
	xor.b16  	%rs1140, %rs1139, %rs1136;
	xor.b16  	%rs1141, %rs1140, %rs1137;
	xor.b16  	%rs1142, %rs1141, %rs1138;
	ld.const.u8 	%rs1143, [%rd2714+4];
	ld.const.u8 	%rs1144, [%rd2714+5];
	ld.const.u8 	%rs1145, [%rd2714+6];
	ld.const.u8 	%rs1146, [%rd2714+7];
	mul.lo.s16 	%rs1147, %rs1143, %rs1126;
	mul.lo.s16 	%rs1148, %rs1144, %rs1125;
	mul.lo.s16 	%rs1149, %rs1145, %rs1124;
	mul.lo.s16 	%rs1150, %rs1146, %rs1123;
	xor.b16  	%rs1151, %rs1147, %rs1142;
	xor.b16  	%rs1152, %rs1151, %rs1148;
	xor.b16  	%rs1153, %rs1152, %rs1149;
	xor.b16  	%rs1154, %rs1153, %rs1150;
	ld.const.u8 	%rs1155, [%rd2714+8];
	ld.const.u8 	%rs1156, [%rd2714+9];
	ld.const.u8 	%rs1157, [%rd2714+10];
	ld.const.u8 	%rs1158, [%rd2714+11];
	mul.lo.s16 	%rs1159, %rs1155, %rs1122;
	mul.lo.s16 	%rs1160, %rs1156, %rs1121;
	mul.lo.s16 	%rs1161, %rs1157, %rs1120;
	mul.lo.s16 	%rs1162, %rs1158, %rs1119;
	xor.b16  	%rs1163, %rs1159, %rs1154;
	xor.b16  	%rs1164, %rs1163, %rs1160;
	xor.b16  	%rs1165, %rs1164, %rs1161;
	xor.b16  	%rs1166, %rs1165, %rs1162;
	ld.const.u8 	%rs1167, [%rd2714+12];
	ld.const.u8 	%rs1168, [%rd2714+13];
	ld.const.u8 	%rs1169, [%rd2714+14];
	ld.const.u8 	%rs1170, [%rd2714+15];
	mul.lo.s16 	%rs1171, %rs1167, %rs1118;
	mul.lo.s16 	%rs1172, %rs1168, %rs1117;
	mul.lo.s16 	%rs1173, %rs1169, %rs1116;
	mul.lo.s16 	%rs1174, %rs1170, %rs1115;
	xor.b16  	%rs1175, %rs1171, %rs1166;
	xor.b16  	%rs1176, %rs1175, %rs1172;
	xor.b16  	%rs1177, %rs1176, %rs1173;
	xor.b16  	%rs4071, %rs1177, %rs1174;
	add.s64 	%rd6646, %rd6646, 16;
	add.s64 	%rd6647, %rd6647, 4;
	setp.eq.s64 	%p544, %rd6647, %rd76;
	@%p544 bra 	$L__BB1_611;
	bra.uni 	$L__BB1_610;
$L__BB1_611:
	setp.eq.s64 	%p545, %rd75, 0;
	mov.u64 	%rd6645, %rd6646;
	@%p545 bra 	$L__BB1_615;
	setp.eq.s64 	%p546, %rd75, 1;
	add.s64 	%rd470, %rd40, %rd6646;
	ld.local.u8 	%rs1178, [%rd470];
	ld.local.u8 	%rs1179, [%rd470+1];
	ld.local.u8 	%rs1180, [%rd470+2];
	ld.local.u8 	%rs1181, [%rd470+3];
	add.s64 	%rd2715, %rd6646, %rd467;
	mov.u64 	%rd2716, d_H_const;
	add.s64 	%rd471, %rd2716, %rd2715;
	ld.const.u8 	%rs1182, [%rd471];
	ld.const.u8 	%rs1183, [%rd471+1];
	ld.const.u8 	%rs1184, [%rd471+2];
	ld.const.u8 	%rs1185, [%rd471+3];
	mul.lo.s16 	%rs1186, %rs1182, %rs1178;
	mul.lo.s16 	%rs1187, %rs1183, %rs1179;
	mul.lo.s16 	%rs1188, %rs1184, %rs1180;
	mul.lo.s16 	%rs1189, %rs1185, %rs1181;
	xor.b16  	%rs1190, %rs1186, %rs4071;
	xor.b16  	%rs1191, %rs1190, %rs1187;
	xor.b16  	%rs1192, %rs1191, %rs1188;
	xor.b16  	%rs4071, %rs1192, %rs1189;
	add.s64 	%rd6645, %rd6646, 4;
	@%p546 bra 	$L__BB1_615;
	setp.eq.s64 	%p547, %rd75, 2;
	ld.local.u8 	%rs1193, [%rd470+4];
	ld.local.u8 	%rs1194, [%rd470+5];
	ld.local.u8 	%rs1195, [%rd470+6];
	ld.local.u8 	%rs1196, [%rd470+7];
	ld.const.u8 	%rs1197, [%rd471+4];
	ld.const.u8 	%rs1198, [%rd471+5];
	ld.const.u8 	%rs1199, [%rd471+6];
	ld.const.u8 	%rs1200, [%rd471+7];
	mul.lo.s16 	%rs1201, %rs1197, %rs1193;
	mul.lo.s16 	%rs1202, %rs1198, %rs1194;
	mul.lo.s16 	%rs1203, %rs1199, %rs1195;
	mul.lo.s16 	%rs1204, %rs1200, %rs1196;
	xor.b16  	%rs1205, %rs1201, %rs1202;
	xor.b16  	%rs1206, %rs1205, %rs1203;
	xor.b16  	%rs1207, %rs1206, %rs1204;
	xor.b16  	%rs4071, %rs1207, %rs4071;
	add.s64 	%rd6645, %rd6646, 8;
	@%p547 bra 	$L__BB1_615;
	ld.local.u8 	%rs1208, [%rd470+8];
	ld.local.u8 	%rs1209, [%rd470+9];
	ld.local.u8 	%rs1210, [%rd470+10];
	ld.local.u8 	%rs1211, [%rd470+11];
	ld.const.u8 	%rs1212, [%rd471+8];
	ld.const.u8 	%rs1213, [%rd471+9];
	ld.const.u8 	%rs1214, [%rd471+10];
	ld.const.u8 	%rs1215, [%rd471+11];
	mul.lo.s16 	%rs1216, %rs1212, %rs1208;
	mul.lo.s16 	%rs1217, %rs1213, %rs1209;
	mul.lo.s16 	%rs1218, %rs1214, %rs1210;
	mul.lo.s16 	%rs1219, %rs1215, %rs1211;
	xor.b16  	%rs1220, %rs1216, %rs1217;
	xor.b16  	%rs1221, %rs1220, %rs1218;
	xor.b16  	%rs1222, %rs1221, %rs1219;
	xor.b16  	%rs4071, %rs1222, %rs4071;
	add.s64 	%rd6645, %rd6646, 12;
$L__BB1_615:
	setp.ge.u64 	%p548, %rd6645, %rd62;
	@%p548 bra 	$L__BB1_629;
	mul.lo.s64 	%rd476, %rd6642, %rd62;
	sub.s64 	%rd477, %rd62, %rd6645;
	and.b64  	%rd478, %rd477, 15;
	sub.s64 	%rd2717, %rd6645, %rd62;
	setp.gt.u64 	%p549, %rd2717, -16;
	@%p549 bra 	$L__BB1_619;
	and.b64  	%rd479, %rd477, -16;
	mov.b64 	%rd6649, 0;
$L__BB1_618:
	.pragma "nounroll";
	add.s64 	%rd2719, %rd40, %rd6645;
	ld.local.u8 	%rs1224, [%rd2719];
	add.s64 	%rd2720, %rd6645, %rd476;
	mov.u64 	%rd2721, d_H_const;
	add.s64 	%rd2722, %rd2721, %rd2720;
	ld.const.u8 	%rs1225, [%rd2722];
	mul.lo.s16 	%rs1226, %rs1225, %rs1224;
	xor.b16  	%rs1227, %rs1226, %rs4071;
	ld.local.u8 	%rs1228, [%rd2719+1];
	ld.const.u8 	%rs1229, [%rd2722+1];
	mul.lo.s16 	%rs1230, %rs1229, %rs1228;
	xor.b16  	%rs1231, %rs1230, %rs1227;
	ld.local.u8 	%rs1232, [%rd2719+2];
	ld.const.u8 	%rs1233, [%rd2722+2];
	mul.lo.s16 	%rs1234, %rs1233, %rs1232;
	xor.b16  	%rs1235, %rs1234, %rs1231;
	ld.local.u8 	%rs1236, [%rd2719+3];
	ld.const.u8 	%rs1237, [%rd2722+3];
	mul.lo.s16 	%rs1238, %rs1237, %rs1236;
	xor.b16  	%rs1239, %rs1238, %rs1235;
	ld.local.u8 	%rs1240, [%rd2719+4];
	ld.const.u8 	%rs1241, [%rd2722+4];
	mul.lo.s16 	%rs1242, %rs1241, %rs1240;
	xor.b16  	%rs1243, %rs1242, %rs1239;
	ld.local.u8 	%rs1244, [%rd2719+5];
	ld.const.u8 	%rs1245, [%rd2722+5];
	mul.lo.s16 	%rs1246, %rs1245, %rs1244;
	xor.b16  	%rs1247, %rs1246, %rs1243;
	ld.local.u8 	%rs1248, [%rd2719+6];
	ld.const.u8 	%rs1249, [%rd2722+6];
	mul.lo.s16 	%rs1250, %rs1249, %rs1248;
	xor.b16  	%rs1251, %rs1250, %rs1247;
	ld.local.u8 	%rs1252, [%rd2719+7];
	ld.const.u8 	%rs1253, [%rd2722+7];
	mul.lo.s16 	%rs1254, %rs1253, %rs1252;
	xor.b16  	%rs1255, %rs1254, %rs1251;
	ld.local.u8 	%rs1256, [%rd2719+8];
	ld.const.u8 	%rs1257, [%rd2722+8];
	mul.lo.s16 	%rs1258, %rs1257, %rs1256;
	xor.b16  	%rs1259, %rs1258, %rs1255;
	ld.local.u8 	%rs1260, [%rd2719+9];
	ld.const.u8 	%rs1261, [%rd2722+9];
	mul.lo.s16 	%rs1262, %rs1261, %rs1260;
	xor.b16  	%rs1263, %rs1262, %rs1259;
	ld.local.u8 	%rs1264, [%rd2719+10];
	ld.const.u8 	%rs1265, [%rd2722+10];
	mul.lo.s16 	%rs1266, %rs1265, %rs1264;
	xor.b16  	%rs1267, %rs1266, %rs1263;
	ld.local.u8 	%rs1268, [%rd2719+11];
	ld.const.u8 	%rs1269, [%rd2722+11];
	mul.lo.s16 	%rs1270, %rs1269, %rs1268;
	xor.b16  	%rs1271, %rs1270, %rs1267;
	ld.local.u8 	%rs1272, [%rd2719+12];
	ld.const.u8 	%rs1273, [%rd2722+12];
	mul.lo.s16 	%rs1274, %rs1273, %rs1272;
	xor.b16  	%rs1275, %rs1274, %rs1271;
	ld.local.u8 	%rs1276, [%rd2719+13];
	ld.const.u8 	%rs1277, [%rd2722+13];
	mul.lo.s16 	%rs1278, %rs1277, %rs1276;
	xor.b16  	%rs1279, %rs1278, %rs1275;
	ld.local.u8 	%rs1280, [%rd2719+14];
	ld.const.u8 	%rs1281, [%rd2722+14];
	mul.lo.s16 	%rs1282, %rs1281, %rs1280;
	xor.b16  	%rs1283, %rs1282, %rs1279;
	ld.local.u8 	%rs1284, [%rd2719+15];
	ld.const.u8 	%rs1285, [%rd2722+15];
	mul.lo.s16 	%rs1286, %rs1285, %rs1284;
	xor.b16  	%rs4071, %rs1286, %rs1283;
	add.s64 	%rd6645, %rd6645, 16;
	add.s64 	%rd6649, %rd6649, 16;
	setp.ne.s64 	%p550, %rd6649, %rd479;
	@%p550 bra 	$L__BB1_618;
$L__BB1_619:
	setp.eq.s64 	%p551, %rd478, 0;
	@%p551 bra 	$L__BB1_629;
	and.b64  	%rd489, %rd477, 7;
	setp.lt.u64 	%p552, %rd478, 8;
	@%p552 bra 	$L__BB1_622;
	add.s64 	%rd2723, %rd40, %rd6645;
	ld.local.u8 	%rs1288, [%rd2723];
	add.s64 	%rd2724, %rd6645, %rd476;
	mov.u64 	%rd2725, d_H_const;
	add.s64 	%rd2726, %rd2725, %rd2724;
	ld.const.u8 	%rs1289, [%rd2726];
	mul.lo.s16 	%rs1290, %rs1289, %rs1288;
	ld.local.u8 	%rs1291, [%rd2723+1];
	ld.const.u8 	%rs1292, [%rd2726+1];
	mul.lo.s16 	%rs1293, %rs1292, %rs1291;
	xor.b16  	%rs1294, %rs1290, %rs1293;
	ld.local.u8 	%rs1295, [%rd2723+2];
	ld.const.u8 	%rs1296, [%rd2726+2];
	mul.lo.s16 	%rs1297, %rs1296, %rs1295;
	xor.b16  	%rs1298, %rs1294, %rs1297;
	ld.local.u8 	%rs1299, [%rd2723+3];
	ld.const.u8 	%rs1300, [%rd2726+3];
	mul.lo.s16 	%rs1301, %rs1300, %rs1299;
	xor.b16  	%rs1302, %rs1298, %rs1301;
	ld.local.u8 	%rs1303, [%rd2723+4];
	ld.const.u8 	%rs1304, [%rd2726+4];
	mul.lo.s16 	%rs1305, %rs1304, %rs1303;
	xor.b16  	%rs1306, %rs1302, %rs1305;
	ld.local.u8 	%rs1307, [%rd2723+5];
	ld.const.u8 	%rs1308, [%rd2726+5];
	mul.lo.s16 	%rs1309, %rs1308, %rs1307;
	xor.b16  	%rs1310, %rs1306, %rs1309;
	ld.local.u8 	%rs1311, [%rd2723+6];
	ld.const.u8 	%rs1312, [%rd2726+6];
	mul.lo.s16 	%rs1313, %rs1312, %rs1311;
	xor.b16  	%rs1314, %rs1310, %rs1313;
	ld.local.u8 	%rs1315, [%rd2723+7];
	ld.const.u8 	%rs1316, [%rd2726+7];
	mul.lo.s16 	%rs1317, %rs1316, %rs1315;
	xor.b16  	%rs1318, %rs1314, %rs1317;
	xor.b16  	%rs4071, %rs1318, %rs4071;
	add.s64 	%rd6645, %rd6645, 8;
$L__BB1_622:
	setp.eq.s64 	%p553, %rd489, 0;
	@%p553 bra 	$L__BB1_629;
	and.b64  	%rd492, %rd477, 3;
	setp.lt.u64 	%p554, %rd489, 4;
	@%p554 bra 	$L__BB1_625;
	add.s64 	%rd2727, %rd40, %rd6645;
	ld.local.u8 	%rs1320, [%rd2727];
	add.s64 	%rd2728, %rd6645, %rd476;
	mov.u64 	%rd2729, d_H_const;
	add.s64 	%rd2730, %rd2729, %rd2728;
	ld.const.u8 	%rs1321, [%rd2730];
	mul.lo.s16 	%rs1322, %rs1321, %rs1320;
	ld.local.u8 	%rs1323, [%rd2727+1];
	ld.const.u8 	%rs1324, [%rd2730+1];
	mul.lo.s16 	%rs1325, %rs1324, %rs1323;
	xor.b16  	%rs1326, %rs1322, %rs1325;
	ld.local.u8 	%rs1327, [%rd2727+2];
	ld.const.u8 	%rs1328, [%rd2730+2];
	mul.lo.s16 	%rs1329, %rs1328, %rs1327;
	xor.b16  	%rs1330, %rs1326, %rs1329;
	ld.local.u8 	%rs1331, [%rd2727+3];
	ld.const.u8 	%rs1332, [%rd2730+3];
	mul.lo.s16 	%rs1333, %rs1332, %rs1331;
	xor.b16  	%rs1334, %rs1330, %rs1333;
	xor.b16  	%rs4071, %rs1334, %rs4071;
	add.s64 	%rd6645, %rd6645, 4;
$L__BB1_625:
	setp.eq.s64 	%p555, %rd492, 0;
	@%p555 bra 	$L__BB1_629;
	add.s64 	%rd495, %rd40, %rd6645;
	ld.local.u8 	%rs1335, [%rd495];
	add.s64 	%rd2731, %rd6645, %rd476;
	mov.u64 	%rd2732, d_H_const;
	add.s64 	%rd496, %rd2732, %rd2731;
	ld.const.u8 	%rs1336, [%rd496];
	mul.lo.s16 	%rs1337, %rs1336, %rs1335;
	xor.b16  	%rs4071, %rs1337, %rs4071;
	setp.eq.s64 	%p556, %rd492, 1;
	@%p556 bra 	$L__BB1_629;
	ld.local.u8 	%rs1338, [%rd495+1];
	ld.const.u8 	%rs1339, [%rd496+1];
	mul.lo.s16 	%rs1340, %rs1339, %rs1338;
	xor.b16  	%rs4071, %rs1340, %rs4071;
	setp.eq.s64 	%p557, %rd492, 2;
	@%p557 bra 	$L__BB1_629;
	ld.local.u8 	%rs1341, [%rd495+2];
	ld.const.u8 	%rs1342, [%rd496+2];
	mul.lo.s16 	%rs1343, %rs1342, %rs1341;
	xor.b16  	%rs4071, %rs1343, %rs4071;
$L__BB1_629:
	and.b16  	%rs1344, %rs4071, 255;
	setp.eq.s16 	%p558, %rs1344, 1;
	@%p558 bra 	$L__BB1_688;
	bra.uni 	$L__BB1_606;
$L__BB1_630:
	shl.b64 	%rd2733, %rd6606, 5;
	add.s64 	%rd497, %rd45, %rd2733;
	cvt.rn.f64.u32 	%fd2625, %r7223;
	st.local.f64 	[%rd497], %fd2625;
	mov.f64 	%fd7781, %fd7688;
	@%p491 bra 	$L__BB1_658;
	mov.b64 	%rd6653, 0;
	mov.f64 	%fd7781, %fd7688;
$L__BB1_632:
	add.s64 	%rd2735, %rd39, %rd6653;
	ld.local.u8 	%rs1345, [%rd2735];
	setp.ne.s16 	%p561, %rs1345, 1;
	@%p561 bra 	$L__BB1_657;
	add.u64 	%rd2737, %SPL, 4096;
	shl.b64 	%rd2738, %rd6653, 3;
	add.s64 	%rd2739, %rd2737, %rd2738;
	ld.local.f64 	%fd283, [%rd2739];
	setp.gt.f64 	%p562, %fd283, 0d4049000000000000;
	mov.f64 	%fd7776, %fd283;
	@%p562 bra 	$L__BB1_645;
	setp.lt.f64 	%p563, %fd283, 0dC049000000000000;
	mov.f64 	%fd7776, 0d0000000000000000;
	@%p563 bra 	$L__BB1_645;
	fma.rn.f64 	%fd2627, %fd283, 0d3FF71547652B82FE, 0d4338000000000000;
	{
	.reg .b32 %temp; 
	mov.b64 	{%r292, %temp}, %fd2627;
	}
	mov.f64 	%fd2628, 0dC338000000000000;
	add.rn.f64 	%fd2629, %fd2627, %fd2628;
	fma.rn.f64 	%fd2630, %fd2629, 0dBFE62E42FEFA39EF, %fd283;
	fma.rn.f64 	%fd2631, %fd2629, 0dBC7ABC9E3B39803F, %fd2630;
	fma.rn.f64 	%fd2632, %fd2631, 0d3E5ADE1569CE2BDF, 0d3E928AF3FCA213EA;
	fma.rn.f64 	%fd2633, %fd2632, %fd2631, 0d3EC71DEE62401315;
	fma.rn.f64 	%fd2634, %fd2633, %fd2631, 0d3EFA01997C89EB71;
	fma.rn.f64 	%fd2635, %fd2634, %fd2631, 0d3F2A01A014761F65;
	fma.rn.f64 	%fd2636, %fd2635, %fd2631, 0d3F56C16C1852B7AF;
	fma.rn.f64 	%fd2637, %fd2636, %fd2631, 0d3F81111111122322;
	fma.rn.f64 	%fd2638, %fd2637, %fd2631, 0d3FA55555555502A1;
	fma.rn.f64 	%fd2639, %fd2638, %fd2631, 0d3FC5555555555511;
	fma.rn.f64 	%fd2640, %fd2639, %fd2631, 0d3FE000000000000B;
	fma.rn.f64 	%fd2641, %fd2640, %fd2631, 0d3FF0000000000000;
	fma.rn.f64 	%fd2642, %fd2641, %fd2631, 0d3FF0000000000000;
	{
	.reg .b32 %temp; 
	mov.b64 	{%r293, %temp}, %fd2642;
	}
	{
	.reg .b32 %temp; 
	mov.b64 	{%temp, %r294}, %fd2642;
	}
	shl.b32 	%r2748, %r292, 20;
	add.s32 	%r2749, %r2748, %r294;
	mov.b64 	%fd7773, {%r293, %r2749};
	{
	.reg .b32 %temp; 
	mov.b64 	{%temp, %r2750}, %fd283;
	}
	mov.b32 	%f136, %r2750;
	abs.f32 	%f22, %f136;
	setp.lt.f32 	%p564, %f22, 0f4086232B;
	@%p564 bra 	$L__BB1_638;
	setp.lt.f64 	%p565, %fd283, 0d0000000000000000;
	add.f64 	%fd2643, %fd283, 0d7FF0000000000000;
	selp.f64 	%fd7773, 0d0000000000000000, %fd2643, %p565;
	setp.geu.f32 	%p566, %f22, 0f40874800;
	@%p566 bra 	$L__BB1_638;
	shr.u32 	%r2751, %r292, 31;
	add.s32 	%r2752, %r292, %r2751;
	shr.s32 	%r2753, %r2752, 1;
	shl.b32 	%r2754, %r2753, 20;
	add.s32 	%r2755, %r294, %r2754;
	mov.b64 	%fd2644, {%r293, %r2755};
	sub.s32 	%r2756, %r292, %r2753;
	shl.b32 	%r2757, %r2756, 20;
	add.s32 	%r2758, %r2757, 1072693248;
	mov.b32 	%r2759, 0;
	mov.b64 	%fd2645, {%r2759, %r2758};
	mul.f64 	%fd7773, %fd2645, %fd2644;
$L__BB1_638:
	add.f64 	%fd7774, %fd7773, 0d3FF0000000000000;
	{
	.reg .b32 %temp; 
	mov.b64 	{%temp, %r7251}, %fd7774;
	}
	{
	.reg .b32 %temp; 
	mov.b64 	{%r7252, %temp}, %fd7774;
	}
	setp.gt.s32 	%p567, %r7251, 1048575;
	mov.b32 	%r7253, -1023;
	@%p567 bra 	$L__BB1_640;
	mul.f64 	%fd7774, %fd7774, 0d4350000000000000;
	{
	.reg .b32 %temp; 
	mov.b64 	{%temp, %r7251}, %fd7774;
	}
	{
	.reg .b32 %temp; 
	mov.b64 	{%r7252, %temp}, %fd7774;
	}
	mov.b32 	%r7253, -1077;
$L__BB1_640:
	add.s32 	%r2762, %r7251, -1;
	setp.gt.u32 	%p568, %r2762, 2146435070;
	@%p568 bra 	$L__BB1_644;
	shr.u32 	%r2765, %r7251, 20;
	add.s32 	%r7254, %r7253, %r2765;
	and.b32  	%r2766, %r7251, 1048575;
	or.b32  	%r2767, %r2766, 1072693248;
	mov.b64 	%fd7775, {%r7252, %r2767};
	setp.lt.u32 	%p570, %r2767, 1073127583;
	@%p570 bra 	$L__BB1_643;
	{
	.reg .b32 %temp; 
	mov.b64 	{%r2768, %temp}, %fd7775;
	}
	{
	.reg .b32 %temp; 
	mov.b64 	{%temp, %r2769}, %fd7775;
	}
	add.s32 	%r2770, %r2769, -1048576;
	mov.b64 	%fd7775, {%r2768, %r2770};
	add.s32 	%r7254, %r7254, 1;
$L__BB1_643:
	add.f64 	%fd2647, %fd7775, 0dBFF0000000000000;
	add.f64 	%fd2648, %fd7775, 0d3FF0000000000000;
	rcp.approx.ftz.f64 	%fd2649, %fd2648;
	neg.f64 	%fd2650, %fd2648;
	fma.rn.f64 	%fd2651, %fd2650, %fd2649, 0d3FF0000000000000;
	fma.rn.f64 	%fd2652, %fd2651, %fd2651, %fd2651;
	fma.rn.f64 	%fd2653, %fd2652, %fd2649, %fd2649;
	mul.f64 	%fd2654, %fd2647, %fd2653;
	fma.rn.f64 	%fd2655, %fd2647, %fd2653, %fd2654;
	mul.f64 	%fd2656, %fd2655, %fd2655;
	fma.rn.f64 	%fd2657, %fd2656, 0d3EB1380B3AE80F1E, 0d3ED0EE258B7A8B04;
	fma.rn.f64 	%fd2658, %fd2657, %fd2656, 0d3EF3B2669F02676F;
	fma.rn.f64 	%fd2659, %fd2658, %fd2656, 0d3F1745CBA9AB0956;
	fma.rn.f64 	%fd2660, %fd2659, %fd2656, 0d3F3C71C72D1B5154;
	fma.rn.f64 	%fd2661, %fd2660, %fd2656, 0d3F624924923BE72D;
	fma.rn.f64 	%fd2662, %fd2661, %fd2656, 0d3F8999999999A3C4;
	fma.rn.f64 	%fd2663, %fd2662, %fd2656, 0d3FB5555555555554;
	sub.f64 	%fd2664, %fd2647, %fd2655;
	add.f64 	%fd2665, %fd2664, %fd2664;
	neg.f64 	%fd2666, %fd2655;
	fma.rn.f64 	%fd2667, %fd2666, %fd2647, %fd2665;
	mul.f64 	%fd2668, %fd2653, %fd2667;
	mul.f64 	%fd2669, %fd2656, %fd2663;
	fma.rn.f64 	%fd2670, %fd2669, %fd2655, %fd2668;
	xor.b32  	%r2771, %r7254, -2147483648;
	mov.b32 	%r2772, 1127219200;
	mov.b64 	%fd2671, {%r2771, %r2772};
	sub.f64 	%fd2672, %fd2671, %fd1;
	fma.rn.f64 	%fd2673, %fd2672, 0d3FE62E42FEFA39EF, %fd2655;
	fma.rn.f64 	%fd2674, %fd2672, 0dBFE62E42FEFA39EF, %fd2673;
	sub.f64 	%fd2675, %fd2674, %fd2655;
	sub.f64 	%fd2676, %fd2670, %fd2675;
	fma.rn.f64 	%fd2677, %fd2672, 0d3C7ABC9E3B39803F, %fd2676;
	add.f64 	%fd7776, %fd2673, %fd2677;
	bra.uni 	$L__BB1_645;
$L__BB1_644:
	fma.rn.f64 	%fd2646, %fd7774, 0d7FF0000000000000, 0d7FF0000000000000;
	{
	.reg .b32 %temp; 
	mov.b64 	{%temp, %r2763}, %fd7774;
	}
	and.b32  	%r2764, %r2763, 2147483647;
	setp.eq.s32 	%p569, %r2764, 0;
	selp.f64 	%fd7776, 0dFFF0000000000000, %fd2646, %p569;
$L__BB1_645:
	neg.f64 	%fd297, %fd283;
	setp.lt.f64 	%p572, %fd283, 0dC049000000000000;
	or.pred  	%p573, %p572, %p562;
	selp.f64 	%fd7780, %fd297, 0d0000000000000000, %p572;
	@%p573 bra 	$L__BB1_656;
	fma.rn.f64 	%fd2678, %fd297, 0d3FF71547652B82FE, 0d4338000000000000;
	{
	.reg .b32 %temp; 
	mov.b64 	{%r305, %temp}, %fd2678;
	}
	mov.f64 	%fd2679, 0dC338000000000000;
	add.rn.f64 	%fd2680, %fd2678, %fd2679;
	fma.rn.f64 	%fd2681, %fd2680, 0dBFE62E42FEFA39EF, %fd297;
	fma.rn.f64 	%fd2682, %fd2680, 0dBC7ABC9E3B39803F, %fd2681;
	fma.rn.f64 	%fd2683, %fd2682, 0d3E5ADE1569CE2BDF, 0d3E928AF3FCA213EA;
	fma.rn.f64 	%fd2684, %fd2683, %fd2682, 0d3EC71DEE62401315;
	fma.rn.f64 	%fd2685, %fd2684, %fd2682, 0d3EFA01997C89EB71;
	fma.rn.f64 	%fd2686, %fd2685, %fd2682, 0d3F2A01A014761F65;
	fma.rn.f64 	%fd2687, %fd2686, %fd2682, 0d3F56C16C1852B7AF;
	fma.rn.f64 	%fd2688, %fd2687, %fd2682, 0d3F81111111122322;
	fma.rn.f64 	%fd2689, %fd2688, %fd2682, 0d3FA55555555502A1;
	fma.rn.f64 	%fd2690, %fd2689, %fd2682, 0d3FC5555555555511;
	fma.rn.f64 	%fd2691, %fd2690, %fd2682, 0d3FE000000000000B;
	fma.rn.f64 	%fd2692, %fd2691, %fd2682, 0d3FF0000000000000;
	fma.rn.f64 	%fd2693, %fd2692, %fd2682, 0d3FF0000000000000;
	{
	.reg .b32 %temp; 
	mov.b64 	{%r306, %temp}, %fd2693;
	}
	{
	.reg .b32 %temp; 
	mov.b64 	{%temp, %r307}, %fd2693;
	}
	shl.b32 	%r2773, %r305, 20;
	add.s32 	%r2774, %r2773, %r307;
	mov.b64 	%fd7777, {%r306, %r2774};
	{
	.reg .b32 %temp; 
	mov.b64 	{%temp, %r2775}, %fd297;
	}
	mov.b32 	%f137, %r2775;
	abs.f32 	%f23, %f137;
	setp.lt.f32 	%p574, %f23, 0f4086232B;
	@%p574 bra 	$L__BB1_649;
	setp.gt.f64 	%p575, %fd283, 0d0000000000000000;
	mov.f64 	%fd2694, 0d7FF0000000000000;
	sub.f64 	%fd2695, %fd2694, %fd283;
	selp.f64 	%fd7777, 0d0000000000000000, %fd2695, %p575;
	setp.geu.f32 	%p576, %f23, 0f40874800;
	@%p576 bra 	$L__BB1_649;
	shr.u32 	%r2776, %r305, 31;
	add.s32 	%r2777, %r305, %r2776;
	shr.s32 	%r2778, %r2777, 1;
	shl.b32 	%r2779, %r2778, 20;
	add.s32 	%r2780, %r307, %r2779;
	mov.b64 	%fd2696, {%r306, %r2780};
	sub.s32 	%r2781, %r305, %r2778;
	shl.b32 	%r2782, %r2781, 20;
	add.s32 	%r2783, %r2782, 1072693248;
	mov.b32 	%r2784, 0;
	mov.b64 	%fd2697, {%r2784, %r2783};
	mul.f64 	%fd7777, %fd2697, %fd2696;
$L__BB1_649:
	add.f64 	%fd7778, %fd7777, 0d3FF0000000000000;
	{
	.reg .b32 %temp; 
	mov.b64 	{%temp, %r7255}, %fd7778;
	}
	{
	.reg .b32 %temp; 
	mov.b64 	{%r7256, %temp}, %fd7778;
	}
	setp.gt.s32 	%p577, %r7255, 1048575;
	mov.b32 	%r7257, -1023;
	@%p577 bra 	$L__BB1_651;
	mul.f64 	%fd7778, %fd7778, 0d4350000000000000;
	{
	.reg .b32 %temp; 
	mov.b64 	{%temp, %r7255}, %fd7778;
	}
	{
	.reg .b32 %temp; 
	mov.b64 	{%r7256, %temp}, %fd7778;
	}
	mov.b32 	%r7257, -1077;
$L__BB1_651:
	add.s32 	%r2787, %r7255, -1;
	setp.gt.u32 	%p578, %r2787, 2146435070;
	@%p578 bra 	$L__BB1_655;
	shr.u32 	%r2790, %r7255, 20;
	add.s32 	%r7258, %r7257, %r2790;
	and.b32  	%r2791, %r7255, 1048575;
	or.b32  	%r2792, %r2791, 1072693248;
	mov.b64 	%fd7779, {%r7256, %r2792};
	setp.lt.u32 	%p580, %r2792, 1073127583;
	@%p580 bra 	$L__BB1_654;
	{
	.reg .b32 %temp; 
	mov.b64 	{%r2793, %temp}, %fd7779;
	}
	{
	.reg .b32 %temp; 
	mov.b64 	{%temp, %r2794}, %fd7779;
	}
	add.s32 	%r2795, %r2794, -1048576;
	mov.b64 	%fd7779, {%r2793, %r2795};
	add.s32 	%r7258, %r7258, 1;
$L__BB1_654:
	add.f64 	%fd2699, %fd7779, 0dBFF0000000000000;
	add.f64 	%fd2700, %fd7779, 0d3FF0000000000000;
	rcp.approx.ftz.f64 	%fd2701, %fd2700;
	neg.f64 	%fd2702, %fd2700;
	fma.rn.f64 	%fd2703, %fd2702, %fd2701, 0d3FF0000000000000;
	fma.rn.f64 	%fd2704, %fd2703, %fd2703, %fd2703;
	fma.rn.f64 	%fd2705, %fd2704, %fd2701, %fd2701;
	mul.f64 	%fd2706, %fd2699, %fd2705;
	fma.rn.f64 	%fd2707, %fd2699, %fd2705, %fd2706;
	mul.f64 	%fd2708, %fd2707, %fd2707;
	fma.rn.f64 	%fd2709, %fd2708, 0d3EB1380B3AE80F1E, 0d3ED0EE258B7A8B04;
	fma.rn.f64 	%fd2710, %fd2709, %fd2708, 0d3EF3B2669F02676F;
	fma.rn.f64 	%fd2711, %fd2710, %fd2708, 0d3F1745CBA9AB0956;
	fma.rn.f64 	%fd2712, %fd2711, %fd2708, 0d3F3C71C72D1B5154;
	fma.rn.f64 	%fd2713, %fd2712, %fd2708, 0d3F624924923BE72D;
	fma.rn.f64 	%fd2714, %fd2713, %fd2708, 0d3F8999999999A3C4;
	fma.rn.f64 	%fd2715, %fd2714, %fd2708, 0d3FB5555555555554;
	sub.f64 	%fd2716, %fd2699, %fd2707;
	add.f64 	%fd2717, %fd2716, %fd2716;
	neg.f64 	%fd2718, %fd2707;
	fma.rn.f64 	%fd2719, %fd2718, %fd2699, %fd2717;
	mul.f64 	%fd2720, %fd2705, %fd2719;
	mul.f64 	%fd2721, %fd2708, %fd2715;
	fma.rn.f64 	%fd2722, %fd2721, %fd2707, %fd2720;
	xor.b32  	%r2796, %r7258, -2147483648;
	mov.b32 	%r2797, 1127219200;
	mov.b64 	%fd2723, {%r2796, %r2797};
	sub.f64 	%fd2724, %fd2723, %fd1;
	fma.rn.f64 	%fd2725, %fd2724, 0d3FE62E42FEFA39EF, %fd2707;
	fma.rn.f64 	%fd2726, %fd2724, 0dBFE62E42FEFA39EF, %fd2725;
	sub.f64 	%fd2727, %fd2726, %fd2707;
	sub.f64 	%fd2728, %fd2722, %fd2727;
	fma.rn.f64 	%fd2729, %fd2724, 0d3C7ABC9E3B39803F, %fd2728;
	add.f64 	%fd7780, %fd2725, %fd2729;
	bra.uni 	$L__BB1_656;
$L__BB1_655:
	fma.rn.f64 	%fd2698, %fd7778, 0d7FF0000000000000, 0d7FF0000000000000;
	{
	.reg .b32 %temp; 
	mov.b64 	{%temp, %r2788}, %fd7778;
	}
	and.b32  	%r2789, %r2788, 2147483647;
	setp.eq.s32 	%p579, %r2789, 0;
	selp.f64 	%fd7780, 0dFFF0000000000000, %fd2698, %p579;
$L__BB1_656:
	sub.f64 	%fd2730, %fd7776, %fd7780;
	add.f64 	%fd7781, %fd7781, %fd2730;
$L__BB1_657:
	add.s64 	%rd6653, %rd6653, 1;
	setp.ne.s64 	%p581, %rd6653, %rd62;
	@%p581 bra 	$L__BB1_632;
$L__BB1_658:
	setp.eq.s32 	%p582, %r1826, 0;
	st.local.f64 	[%rd497+8], %fd7781;
	@%p582 bra 	$L__BB1_672;
	add.s64 	%rd2741, %rd62, -1;
	setp.lt.u64 	%p583, %rd2741, 15;
	mul.lo.s64 	%rd500, %rd6606, %rd62;
	mov.b64 	%rd6656, 0;
	@%p583 bra 	$L__BB1_662;
	mov.b64 	%rd6654, 0;
$L__BB1_661:
	.pragma "nounroll";
	add.s64 	%rd2743, %rd40, %rd6654;
	ld.local.v4.b32 	{%r2798, %r2799, %r2800, %r2801}, [%rd2743];
	bfe.u32 	%r2802, %r2801, 24, 8;
	cvt.u16.u32 	%rs1346, %r2802;
	bfe.u32 	%r2803, %r2801, 16, 8;
	cvt.u16.u32 	%rs1347, %r2803;
	bfe.u32 	%r2804, %r2801, 8, 8;
	cvt.u16.u32 	%rs1348, %r2804;
	bfe.u32 	%r2805, %r2801, 0, 8;
	cvt.u16.u32 	%rs1349, %r2805;
	bfe.u32 	%r2806, %r2800, 24, 8;
	cvt.u16.u32 	%rs1350, %r2806;
	bfe.u32 	%r2807, %r2800, 16, 8;
	cvt.u16.u32 	%rs1351, %r2807;
	bfe.u32 	%r2808, %r2800, 8, 8;
	cvt.u16.u32 	%rs1352, %r2808;
	bfe.u32 	%r2809, %r2800, 0, 8;
	cvt.u16.u32 	%rs1353, %r2809;
	bfe.u32 	%r2810, %r2799, 24, 8;
	cvt.u16.u32 	%rs1354, %r2810;
	bfe.u32 	%r2811, %r2799, 16, 8;
	cvt.u16.u32 	%rs1355, %r2811;
	bfe.u32 	%r2812, %r2799, 8, 8;
	cvt.u16.u32 	%rs1356, %r2812;
	bfe.u32 	%r2813, %r2799, 0, 8;
	cvt.u16.u32 	%rs1357, %r2813;
	bfe.u32 	%r2814, %r2798, 24, 8;
	cvt.u16.u32 	%rs1358, %r2814;
	bfe.u32 	%r2815, %r2798, 16, 8;
	cvt.u16.u32 	%rs1359, %r2815;
	bfe.u32 	%r2816, %r2798, 8, 8;
	cvt.u16.u32 	%rs1360, %r2816;
	bfe.u32 	%r2817, %r2798, 0, 8;
	cvt.u16.u32 	%rs1361, %r2817;
	and.b16  	%rs1362, %rs1361, 255;
	and.b16  	%rs1363, %rs1360, 255;
	and.b16  	%rs1364, %rs1359, 255;
	and.b16  	%rs1365, %rs1358, 255;
	and.b16  	%rs1366, %rs1357, 255;
	and.b16  	%rs1367, %rs1356, 255;
	and.b16  	%rs1368, %rs1355, 255;
	and.b16  	%rs1369, %rs1354, 255;
	and.b16  	%rs1370, %rs1353, 255;
	and.b16  	%rs1371, %rs1352, 255;
	and.b16  	%rs1372, %rs1351, 255;
	and.b16  	%rs1373, %rs1350, 255;
	and.b16  	%rs1374, %rs1349, 255;
	and.b16  	%rs1375, %rs1348, 255;
	and.b16  	%rs1376, %rs1347, 255;
	and.b16  	%rs1377, %rs1346, 255;
	cvt.rn.f64.u16 	%fd2731, %rs1362;
	add.s64 	%rd2744, %rd6654, %rd500;
	shl.b64 	%rd2745, %rd2744, 3;
	add.s64 	%rd2746, %rd44, %rd2745;
	st.local.f64 	[%rd2746], %fd2731;
	cvt.rn.f64.u16 	%fd2732, %rs1363;
	st.local.f64 	[%rd2746+8], %fd2732;
	cvt.rn.f64.u16 	%fd2733, %rs1364;
	st.local.f64 	[%rd2746+16], %fd2733;
	cvt.rn.f64.u16 	%fd2734, %rs1365;
	st.local.f64 	[%rd2746+24], %fd2734;
	cvt.rn.f64.u16 	%fd2735, %rs1366;
	st.local.f64 	[%rd2746+32], %fd2735;
	cvt.rn.f64.u16 	%fd2736, %rs1367;
	st.local.f64 	[%rd2746+40], %fd2736;
	cvt.rn.f64.u16 	%fd2737, %rs1368;
	st.local.f64 	[%rd2746+48], %fd2737;
	cvt.rn.f64.u16 	%fd2738, %rs1369;
	st.local.f64 	[%rd2746+56], %fd2738;
	cvt.rn.f64.u16 	%fd2739, %rs1370;
	st.local.f64 	[%rd2746+64], %fd2739;
	cvt.rn.f64.u16 	%fd2740, %rs1371;
	st.local.f64 	[%rd2746+72], %fd2740;
	cvt.rn.f64.u16 	%fd2741, %rs1372;
	st.local.f64 	[%rd2746+80], %fd2741;
	cvt.rn.f64.u16 	%fd2742, %rs1373;
	st.local.f64 	[%rd2746+88], %fd2742;
	cvt.rn.f64.u16 	%fd2743, %rs1374;
	st.local.f64 	[%rd2746+96], %fd2743;
	cvt.rn.f64.u16 	%fd2744, %rs1375;
	st.local.f64 	[%rd2746+104], %fd2744;
	cvt.rn.f64.u16 	%fd2745, %rs1376;
	st.local.f64 	[%rd2746+112], %fd2745;
	cvt.rn.f64.u16 	%fd2746, %rs1377;
	st.local.f64 	[%rd2746+120], %fd2746;
	add.s64 	%rd6654, %rd6654, 16;
	setp.ne.s64 	%p584, %rd6654, %rd71;
	mov.u64 	%rd6656, %rd71;
	@%p584 bra 	$L__BB1_661;
$L__BB1_662:
	setp.eq.s32 	%p585, %r17, 0;
	@%p585 bra 	$L__BB1_672;
	setp.lt.u64 	%p586, %rd68, 7;
	@%p586 bra 	$L__BB1_665;
	add.s64 	%rd2747, %rd40, %rd6656;
	ld.local.u8 	%rs1378, [%rd2747];
	cvt.rn.f64.u16 	%fd2747, %rs1378;
	add.s64 	%rd2748, %rd6656, %rd500;
	shl.b64 	%rd2749, %rd2748, 3;
	add.s64 	%rd2750, %rd44, %rd2749;
	st.local.f64 	[%rd2750], %fd2747;
	ld.local.u8 	%rs1379, [%rd2747+1];
	cvt.rn.f64.u16 	%fd2748, %rs1379;
	st.local.f64 	[%rd2750+8], %fd2748;
	ld.local.u8 	%rs1380, [%rd2747+2];
	cvt.rn.f64.u16 	%fd2749, %rs1380;
	st.local.f64 	[%rd2750+16], %fd2749;
	ld.local.u8 	%rs1381, [%rd2747+3];
	cvt.rn.f64.u16 	%fd2750, %rs1381;
	st.local.f64 	[%rd2750+24], %fd2750;
	ld.local.u8 	%rs1382, [%rd2747+4];
	cvt.rn.f64.u16 	%fd2751, %rs1382;
	st.local.f64 	[%rd2750+32], %fd2751;
	ld.local.u8 	%rs1383, [%rd2747+5];
	cvt.rn.f64.u16 	%fd2752, %rs1383;
	st.local.f64 	[%rd2750+40], %fd2752;
	ld.local.u8 	%rs1384, [%rd2747+6];
	cvt.rn.f64.u16 	%fd2753, %rs1384;
	st.local.f64 	[%rd2750+48], %fd2753;
	ld.local.u8 	%rs1385, [%rd2747+7];
	cvt.rn.f64.u16 	%fd2754, %rs1385;
	st.local.f64 	[%rd2750+56], %fd2754;
	add.s64 	%rd6656, %rd6656, 8;
$L__BB1_665:
	cvt.u64.u32 	%rd2751, %r17;
	and.b64  	%rd2752, %rd2751, 7;
	setp.eq.s64 	%p587, %rd2752, 0;
	@%p587 bra 	$L__BB1_672;
	and.b32  	%r2818, %r1826, 7;
	cvt.u64.u32 	%rd2753, %r2818;
	add.s64 	%rd2754, %rd2753, -1;
	setp.lt.u64 	%p588, %rd2754, 3;
	@%p588 bra 	$L__BB1_668;
	add.s64 	%rd2755, %rd40, %rd6656;
	ld.local.u8 	%rs1386, [%rd2755];
	cvt.rn.f64.u16 	%fd2755, %rs1386;
	add.s64 	%rd2756, %rd6656, %rd500;
	shl.b64 	%rd2757, %rd2756, 3;
	add.s64 	%rd2758, %rd44, %rd2757;
	st.local.f64 	[%rd2758], %fd2755;
	ld.local.u8 	%rs1387, [%rd2755+1];
	cvt.rn.f64.u16 	%fd2756, %rs1387;
	st.local.f64 	[%rd2758+8], %fd2756;
	ld.local.u8 	%rs1388, [%rd2755+2];
	cvt.rn.f64.u16 	%fd2757, %rs1388;
	st.local.f64 	[%rd2758+16], %fd2757;
	ld.local.u8 	%rs1389, [%rd2755+3];
	cvt.rn.f64.u16 	%fd2758, %rs1389;
	st.local.f64 	[%rd2758+24], %fd2758;
	add.s64 	%rd6656, %rd6656, 4;
$L__BB1_668:
	setp.eq.s64 	%p589, %rd72, 0;
	@%p589 bra 	$L__BB1_672;
	setp.eq.s64 	%p590, %rd72, 1;
	add.s64 	%rd508, %rd40, %rd6656;
	ld.local.u8 	%rs1390, [%rd508];
	cvt.rn.f64.u16 	%fd2759, %rs1390;
	add.s64 	%rd2759, %rd6656, %rd500;
	shl.b64 	%rd2760, %rd2759, 3;
	add.s64 	%rd509, %rd44, %rd2760;
	st.local.f64 	[%rd509], %fd2759;
	@%p590 bra 	$L__BB1_672;
	setp.eq.s64 	%p591, %rd72, 2;
	ld.local.u8 	%rs1391, [%rd508+1];
	cvt.rn.f64.u16 	%fd2760, %rs1391;
	st.local.f64 	[%rd509+8], %fd2760;
	@%p591 bra 	$L__BB1_672;
	ld.local.u8 	%rs1392, [%rd508+2];
	cvt.rn.f64.u16 	%fd2761, %rs1392;
	st.local.f64 	[%rd509+16], %fd2761;
$L__BB1_672:
	st.local.f64 	[%rd497+16], %fd7802;
	setp.eq.s64 	%p592, %rd6606, 0;
	mov.f64 	%fd7789, 0d0000000000000000;
	mov.b64 	%rd6659, 1;
	@%p592 bra 	$L__BB1_682;
	add.s64 	%rd2763, %rd6606, 1;
	and.b64  	%rd510, %rd2763, -2;
	mov.f64 	%fd7789, 0d0000000000000000;
	mov.b64 	%rd6658, 0;
$L__BB1_674:
	shl.b64 	%rd2764, %rd6658, 5;
	add.s64 	%rd512, %rd45, %rd2764;
	ld.local.f64 	%fd316, [%rd512+8];
	neg.f64 	%fd2765, %fd316;
	fma.rn.f64 	%fd2766, %fd316, 0dBFF71547652B82FE, 0d4338000000000000;
	{
	.reg .b32 %temp; 
	mov.b64 	{%r318, %temp}, %fd2766;
	}
	mov.f64 	%fd2767, 0dC338000000000000;
	add.rn.f64 	%fd2768, %fd2766, %fd2767;
	fma.rn.f64 	%fd2769, %fd2768, 0dBFE62E42FEFA39EF, %fd2765;
	fma.rn.f64 	%fd2770, %fd2768, 0dBC7ABC9E3B39803F, %fd2769;
	fma.rn.f64 	%fd2771, %fd2770, 0d3E5ADE1569CE2BDF, 0d3E928AF3FCA213EA;
	fma.rn.f64 	%fd2772, %fd2771, %fd2770, 0d3EC71DEE62401315;
	fma.rn.f64 	%fd2773, %fd2772, %fd2770, 0d3EFA01997C89EB71;
	fma.rn.f64 	%fd2774, %fd2773, %fd2770, 0d3F2A01A014761F65;
	fma.rn.f64 	%fd2775, %fd2774, %fd2770, 0d3F56C16C1852B7AF;
	fma.rn.f64 	%fd2776, %fd2775, %fd2770, 0d3F81111111122322;
	fma.rn.f64 	%fd2777, %fd2776, %fd2770, 0d3FA55555555502A1;
	fma.rn.f64 	%fd2778, %fd2777, %fd2770, 0d3FC5555555555511;
	fma.rn.f64 	%fd2779, %fd2778, %fd2770, 0d3FE000000000000B;
	fma.rn.f64 	%fd2780, %fd2779, %fd2770, 0d3FF0000000000000;
	fma.rn.f64 	%fd2781, %fd2780, %fd2770, 0d3FF0000000000000;
	{
	.reg .b32 %temp; 
	mov.b64 	{%r319, %temp}, %fd2781;
	}
	{
	.reg .b32 %temp; 
	mov.b64 	{%temp, %r320}, %fd2781;
	}
	shl.b32 	%r2819, %r318, 20;
	add.s32 	%r2820, %r2819, %r320;
	mov.b64 	%fd7784, {%r319, %r2820};
	{
	.reg .b32 %temp; 
	mov.b64 	{%temp, %r2821}, %fd2765;
	}
	mov.b32 	%f138, %r2821;
	abs.f32 	%f24, %f138;
	setp.lt.f32 	%p593, %f24, 0f4086232B;
	@%p593 bra 	$L__BB1_677;
	setp.gt.f64 	%p594, %fd316, 0d0000000000000000;
	mov.f64 	%fd2782, 0d7FF0000000000000;
	sub.f64 	%fd2783, %fd2782, %fd316;
	selp.f64 	%fd7784, 0d0000000000000000, %fd2783, %p594;
	setp.geu.f32 	%p595, %f24, 0f40874800;
	@%p595 bra 	$L__BB1_677;
	shr.u32 	%r2822, %r318, 31;
	add.s32 	%r2823, %r318, %r2822;
	shr.s32 	%r2824, %r2823, 1;
	shl.b32 	%r2825, %r2824, 20;
	add.s32 	%r2826, %r320, %r2825;
	mov.b64 	%fd2784, {%r319, %r2826};
	sub.s32 	%r2827, %r318, %r2824;
	shl.b32 	%r2828, %r2827, 20;
	add.s32 	%r2829, %r2828, 1072693248;
	mov.b32 	%r2830, 0;
	mov.b64 	%fd2785, {%r2830, %r2829};
	mul.f64 	%fd7784, %fd2785, %fd2784;
$L__BB1_677:
	add.f64 	%fd321, %fd7789, %fd7784;
	ld.local.f64 	%fd322, [%rd512+40];
	neg.f64 	%fd2786, %fd322;
	fma.rn.f64 	%fd2787, %fd322, 0dBFF71547652B82FE, 0d4338000000000000;
	{
	.reg .b32 %temp; 
	mov.b64 	{%r321, %temp}, %fd2787;
	}
	mov.f64 	%fd2788, 0dC338000000000000;
	add.rn.f64 	%fd2789, %fd2787, %fd2788;
	fma.rn.f64 	%fd2790, %fd2789, 0dBFE62E42FEFA39EF, %fd2786;
	fma.rn.f64 	%fd2791, %fd2789, 0dBC7ABC9E3B39803F, %fd2790;
	fma.rn.f64 	%fd2792, %fd2791, 0d3E5ADE1569CE2BDF, 0d3E928AF3FCA213EA;
	fma.rn.f64 	%fd2793, %fd2792, %fd2791, 0d3EC71DEE62401315;
	fma.rn.f64 	%fd2794, %fd2793, %fd2791, 0d3EFA01997C89EB71;
	fma.rn.f64 	%fd2795, %fd2794, %fd2791, 0d3F2A01A014761F65;
	fma.rn.f64 	%fd2796, %fd2795, %fd2791, 0d3F56C16C1852B7AF;
	fma.rn.f64 	%fd2797, %fd2796, %fd2791, 0d3F81111111122322;
	fma.rn.f64 	%fd2798, %fd2797, %fd2791, 0d3FA55555555502A1;
	fma.rn.f64 	%fd2799, %fd2798, %fd2791, 0d3FC5555555555511;
	fma.rn.f64 	%fd2800, %fd2799, %fd2791, 0d3FE000000000000B;
	fma.rn.f64 	%fd2801, %fd2800, %fd2791, 0d3FF0000000000000;
	fma.rn.f64 	%fd2802, %fd2801, %fd2791, 0d3FF0000000000000;
	{
	.reg .b32 %temp; 
	mov.b64 	{%r322, %temp}, %fd2802;
	}
	{
	.reg .b32 %temp; 
	mov.b64 	{%temp, %r323}, %fd2802;
	}
	shl.b32 	%r2831, %r321, 20;
	add.s32 	%r2832, %r2831, %r323;
	mov.b64 	%fd7785, {%r322, %r2832};
	{
	.reg .b32 %temp; 
	mov.b64 	{%temp, %r2833}, %fd2786;
	}
	mov.b32 	%f139, %r2833;
	abs.f32 	%f25, %f139;
	setp.lt.f32 	%p596, %f25, 0f4086232B;
	@%p596 bra 	$L__BB1_680;
	setp.gt.f64 	%p597, %fd322, 0d0000000000000000;
	mov.f64 	%fd2803, 0d7FF0000000000000;
	sub.f64 	%fd2804, %fd2803, %fd322;
	selp.f64 	%fd7785, 0d0000000000000000, %fd2804, %p597;
	setp.geu.f32 	%p598, %f25, 0f40874800;
	@%p598 bra 	$L__BB1_680;
	shr.u32 	%r2834, %r321, 31;
	add.s32 	%r2835, %r321, %r2834;
	shr.s32 	%r2836, %r2835, 1;
	shl.b32 	%r2837, %r2836, 20;
	add.s32 	%r2838, %r323, %r2837;
	mov.b64 	%fd2805, {%r322, %r2838};
	sub.s32 	%r2839, %r321, %r2836;
	shl.b32 	%r2840, %r2839, 20;
	add.s32 	%r2841, %r2840, 1072693248;
	mov.b32 	%r2842, 0;
	mov.b64 	%fd2806, {%r2842, %r2841};
	mul.f64 	%fd7785, %fd2806, %fd2805;
$L__BB1_680:
	add.f64 	%fd7789, %fd321, %fd7785;
	add.s64 	%rd6658, %rd6658, 2;
	setp.ne.s64 	%p599, %rd6658, %rd510;
	@%p599 bra 	$L__BB1_674;
	shl.b64 	%rd2765, %rd510, 2;
	or.b64  	%rd6659, %rd2765, 1;
$L__BB1_682:
	and.b64  	%rd2766, %rd6606, 1;
	setp.eq.b64 	%p600, %rd2766, 1;
	@%p600 bra 	$L__BB1_687;
	shl.b64 	%rd2767, %rd6659, 3;
	add.s64 	%rd2768, %rd45, %rd2767;
	ld.local.f64 	%fd330, [%rd2768];
	neg.f64 	%fd2807, %fd330;
	fma.rn.f64 	%fd2808, %fd330, 0dBFF71547652B82FE, 0d4338000000000000;
	{
	.reg .b32 %temp; 
	mov.b64 	{%r324, %temp}, %fd2808;
	}
	mov.f64 	%fd2809, 0dC338000000000000;
	add.rn.f64 	%fd2810, %fd2808, %fd2809;
	fma.rn.f64 	%fd2811, %fd2810, 0dBFE62E42FEFA39EF, %fd2807;
	fma.rn.f64 	%fd2812, %fd2810, 0dBC7ABC9E3B39803F, %fd2811;
	fma.rn.f64 	%fd2813, %fd2812, 0d3E5ADE1569CE2BDF, 0d3E928AF3FCA213EA;
	fma.rn.f64 	%fd2814, %fd2813, %fd2812, 0d3EC71DEE62401315;
	fma.rn.f64 	%fd2815, %fd2814, %fd2812, 0d3EFA01997C89EB71;
	fma.rn.f64 	%fd2816, %fd2815, %fd2812, 0d3F2A01A014761F65;
	fma.rn.f64 	%fd2817, %fd2816, %fd2812, 0d3F56C16C1852B7AF;
	fma.rn.f64 	%fd2818, %fd2817, %fd2812, 0d3F81111111122322;
	fma.rn.f64 	%fd2819, %fd2818, %fd2812, 0d3FA55555555502A1;
	fma.rn.f64 	%fd2820, %fd2819, %fd2812, 0d3FC5555555555511;
	fma.rn.f64 	%fd2821, %fd2820, %fd2812, 0d3FE000000000000B;
	fma.rn.f64 	%fd2822, %fd2821, %fd2812, 0d3FF0000000000000;
	fma.rn.f64 	%fd2823, %fd2822, %fd2812, 0d3FF0000000000000;
	{
	.reg .b32 %temp; 
	mov.b64 	{%r325, %temp}, %fd2823;
	}
	{
	.reg .b32 %temp; 
	mov.b64 	{%temp, %r326}, %fd2823;
	}
	shl.b32 	%r2843, %r324, 20;
	add.s32 	%r2844, %r2843, %r326;
	mov.b64 	%fd7788, {%r325, %r2844};
	{
	.reg .b32 %temp; 
	mov.b64 	{%temp, %r2845}, %fd2807;
	}
	mov.b32 	%f140, %r2845;
	abs.f32 	%f26, %f140;
	setp.lt.f32 	%p601, %f26, 0f4086232B;
	@%p601 bra 	$L__BB1_686;
	setp.gt.f64 	%p602, %fd330, 0d0000000000000000;
	mov.f64 	%fd2824, 0d7FF0000000000000;
	sub.f64 	%fd2825, %fd2824, %fd330;
	selp.f64 	%fd7788, 0d0000000000000000, %fd2825, %p602;
	setp.geu.f32 	%p603, %f26, 0f40874800;
	@%p603 bra 	$L__BB1_686;
	shr.u32 	%r2846, %r324, 31;
	add.s32 	%r2847, %r324, %r2846;
	shr.s32 	%r2848, %r2847, 1;
	shl.b32 	%r2849, %r2848, 20;
	add.s32 	%r2850, %r326, %r2849;
	mov.b64 	%fd2826, {%r325, %r2850};
	sub.s32 	%r2851, %r324, %r2848;
	shl.b32 	%r2852, %r2851, 20;
	add.s32 	%r2853, %r2852, 1072693248;
	mov.b32 	%r2854, 0;
	mov.b64 	%fd2827, {%r2854, %r2853};
	mul.f64 	%fd7788, %fd2827, %fd2826;
$L__BB1_686:
	add.f64 	%fd7789, %fd7789, %fd7788;
$L__BB1_687:
	ld.param.u32 	%r7157, [_Z33unified_sogrand_iterations_kernelPKdPdS1_S1_PiS2_S1_iiimdiii_param_12];
	ld.param.f64 	%fd7664, [_Z33unified_sogrand_iterations_kernelPKdPdS1_S1_PiS2_S1_iiimdiii_param_11];
	ld.param.u32 	%r7135, [_Z33unified_sogrand_iterations_kernelPKdPdS1_S1_PiS2_S1_iiimdiii_param_9];
	and.b32  	%r2855, %r7157, 255;
	setp.eq.s32 	%p604, %r2855, 1;
	selp.s64 	%rd2769, -1, 0, %p604;
	sub.s32 	%r2856, %r1826, %r1827;
	cvt.s64.s32 	%rd2770, %r2856;
	add.s64 	%rd2771, %rd2769, %rd2770;
	setp.eq.s64 	%p605, %rd2771, 0;
	{ // callseq 5, 0
	.param .b64 param0;
	st.param.f64 	[param0], 0d4000000000000000;
	.param .b64 param1;
	st.param.f64 	[param1], %fd1510;
	.param .b64 retval0;
	call.uni (retval0), 
	__internal_accurate_pow, 
	(
	param0, 
	param1
	);
	ld.param.f64 	%fd2828, [retval0];
	} // callseq 5
	neg.f64 	%fd2830, %fd2828;
	selp.f64 	%fd2831, %fd2830, %fd2828, %p1;
	selp.f64 	%fd2832, 0dFFF8000000000000, %fd2831, %p2;
	selp.f64 	%fd2833, 0d3FF0000000000000, %fd2832, %p605;
	mul.f64 	%fd7759, %fd7799, %fd2833;
	add.f64 	%fd2834, %fd7789, %fd7759;
	setp.gt.f64 	%p606, %fd2834, 0d37A16C262777579C;
	div.rn.f64 	%fd2835, %fd7789, %fd2834;
	selp.f64 	%fd2836, %fd2835, 0d3FF0000000000000, %p606;
	st.local.f64 	[%rd497+24], %fd2836;
	add.s64 	%rd6606, %rd6606, 1;
	cvt.rn.f64.u64 	%fd7758, %rd6606;
	setp.gt.f64 	%p607, %fd2836, %fd7664;
	cvt.s64.s32 	%rd2772, %r7135;
	setp.eq.s64 	%p608, %rd6606, %rd2772;
	or.pred  	%p609, %p607, %p608;
	@%p609 bra 	$L__BB1_702;
$L__BB1_688:
	cvt.u32.u64 	%r2857, %rd373;
	setp.eq.s32 	%p610, %r2857, 0;
	@%p610 bra 	$L__BB1_696;
	cvt.u32.u64 	%r2858, %rd373;
	setp.lt.u32 	%p611, %r2858, 4;
	mov.b64 	%rd6662, 0;
	@%p611 bra 	$L__BB1_692;
	ld.local.u32 	%r7259, [%rd41];
	mov.b64 	%rd6661, 0;
$L__BB1_691:
	shl.b64 	%rd2775, %rd6661, 2;
	add.s64 	%rd2776, %rd41, %rd2775;
	ld.local.u32 	%r2859, [%rd2776+4];
	sub.s32 	%r2860, %r2859, %r7259;
	add.s64 	%rd2777, %rd42, %rd2775;
	ld.local.v2.u32 	{%r2861, %r2862}, [%rd2776+8];
	sub.s32 	%r2863, %r2861, %r2859;
	sub.s32 	%r2864, %r2862, %r2861;
	add.s64 	%rd6661, %rd6661, 4;
	ld.local.u32 	%r7259, [%rd2776+16];
	sub.s32 	%r2865, %r7259, %r2862;
	st.local.v4.u32 	[%rd2777], {%r2860, %r2863, %r2864, %r2865};
	setp.ne.s64 	%p612, %rd6661, %rd388;
	mov.u64 	%rd6662, %rd388;
	@%p612 bra 	$L__BB1_691;
$L__BB1_692:
	setp.eq.s64 	%p613, %rd387, 0;
	@%p613 bra 	$L__BB1_696;
	setp.eq.s64 	%p614, %rd387, 1;
	shl.b64 	%rd2778, %rd6662, 2;
	add.s64 	%rd521, %rd41, %rd2778;
	ld.local.u32 	%r330, [%rd521+4];
	ld.local.u32 	%r2866, [%rd521];
	sub.s32 	%r2867, %r330, %r2866;
	add.s64 	%rd522, %rd42, %rd2778;
	st.local.u32 	[%rd522], %r2867;
	@%p614 bra 	$L__BB1_696;
	setp.eq.s64 	%p615, %rd387, 2;
	ld.local.u32 	%r331, [%rd521+8];
	sub.s32 	%r2868, %r331, %r330;
	st.local.u32 	[%rd522+4], %r2868;
	@%p615 bra 	$L__BB1_696;
	ld.local.u32 	%r2869, [%rd521+12];
	sub.s32 	%r2870, %r2869, %r331;
	st.local.u32 	[%rd522+8], %r2870;
$L__BB1_696:
	setp.lt.u32 	%p616, %r7224, 2;
	shl.b64 	%rd2779, %rd373, 2;
	add.s64 	%rd2780, %rd42, %rd2779;
	mov.b32 	%r2871, 0;
	st.local.u32 	[%rd2780], %r2871;
	add.s64 	%rd2781, %rd43, %rd2779;
	st.local.u32 	[%rd2781], %r2871;
	@%p616 bra 	$L__BB1_500;
	add.s32 	%r2872, %r7224, -2;
	setp.lt.u32 	%p617, %r2872, 3;
	mov.b64 	%rd6611, 1;
	@%p617 bra 	$L__BB1_496;
	mov.b64 	%rd6663, 1;
$L__BB1_699:
	sub.s64 	%rd2784, %rd229, %rd6663;
	shl.b64 	%rd2785, %rd2784, 2;
	add.s64 	%rd2786, %rd43, %rd2785;
	ld.local.u32 	%r2873, [%rd2786];
	not.b64 	%rd2787, %rd6663;
	add.s64 	%rd2788, %rd2787, %rd229;
	shl.b64 	%rd2789, %rd2788, 2;
	add.s64 	%rd2790, %rd42, %rd2789;
	ld.local.u32 	%r2874, [%rd2790];
	add.s32 	%r2875, %r2874, %r2873;
	st.local.u32 	[%rd2786+-4], %r2875;
	ld.local.u32 	%r2876, [%rd2790+-4];
	add.s32 	%r2877, %r2876, %r2875;
	st.local.u32 	[%rd2786+-8], %r2877;
	ld.local.u32 	%r2878, [%rd2790+-8];
	add.s32 	%r2879, %r2878, %r2877;
	st.local.u32 	[%rd2786+-12], %r2879;
	ld.local.u32 	%r2880, [%rd2790+-12];
	add.s32 	%r2881, %r2880, %r2879;
	st.local.u32 	[%rd2786+-16], %r2881;
	add.s64 	%rd6611, %rd6663, 4;
	add.s64 	%rd2791, %rd6663, 3;
	and.b64  	%rd2792, %rd386, -4;
	setp.eq.s64 	%p618, %rd2791, %rd2792;
	mov.u64 	%rd6663, %rd6611;
	@%p618 bra 	$L__BB1_496;
	bra.uni 	$L__BB1_699;
$L__BB1_700:
	ld.param.u32 	%r7158, [_Z33unified_sogrand_iterations_kernelPKdPdS1_S1_PiS2_S1_iiimdiii_param_12];
	setp.eq.s32 	%p623, %r7158, 1;
	add.s32 	%r2888, %r7224, 1;
	and.b32  	%r2889, %r2888, 1;
	setp.ne.s32 	%p624, %r2889, %r114;
	add.s32 	%r2890, %r7224, 2;
	selp.b32 	%r2891, %r2890, %r2888, %p624;
	selp.b32 	%r7224, %r2891, %r2888, %p623;
	setp.le.s32 	%p625, %r7224, %r1826;
	@%p625 bra 	$L__BB1_271;
$L__BB1_701:
	ld.param.u64 	%rd6487, [_Z33unified_sogrand_iterations_kernelPKdPdS1_S1_PiS2_S1_iiimdiii_param_10];
	ld.param.u32 	%r7136, [_Z33unified_sogrand_iterations_kernelPKdPdS1_S1_PiS2_S1_iiimdiii_param_9];
	cvt.s64.s32 	%rd2798, %r7136;
	setp.lt.u64 	%p626, %rd6606, %rd2798;
	setp.eq.s64 	%p627, %rd6487, 0;
	selp.b64 	%rd2799, 2147483647, %rd6487, %p627;
	cvt.rn.f64.u64 	%fd2837, %rd2799;
	setp.lt.f64 	%p628, %fd7802, %fd2837;
	and.pred  	%p629, %p626, %p628;
	mad.lo.s32 	%r2892, %r113, %r1826, %r16;
	setp.lt.s32 	%p630, %r7223, %r2892;
	and.pred  	%p631, %p629, %p630;
	@%p631 bra 	$L__BB1_270;
$L__BB1_702:
	cvt.rzi.s32.f64 	%r333, %fd7758;
	setp.eq.s32 	%p632, %r333, 0;
	@%p632 bra 	$L__BB1_726;
	setp.lt.s32 	%p633, %r333, 1;
	@%p633 bra 	$L__BB1_711;
	and.b32  	%r334, %r333, 3;
	setp.lt.u32 	%p634, %r333, 4;
	mov.b32 	%r7268, 0;
	@%p634 bra 	$L__BB1_707;
	and.b32  	%r7268, %r333, 2147483644;
	mov.b32 	%r7267, 0;
$L__BB1_706:
	shl.b32 	%r2896, %r7267, 2;
	mul.wide.u32 	%rd2800, %r2896, 8;
	add.s64 	%rd2801, %rd45, %rd2800;
	ld.local.f64 	%fd2839, [%rd2801+8];
	mul.wide.u32 	%rd2802, %r7267, 8;
	add.s64 	%rd2803, %rd46, %rd2802;
	st.local.f64 	[%rd2803], %fd2839;
	ld.local.f64 	%fd2840, [%rd2801+40];
	st.local.f64 	[%rd2803+8], %fd2840;
	ld.local.f64 	%fd2841, [%rd2801+72];
	st.local.f64 	[%rd2803+16], %fd2841;
	ld.local.f64 	%fd2842, [%rd2801+104];
	st.local.f64 	[%rd2803+24], %fd2842;
	add.s32 	%r7267, %r7267, 4;
	setp.ne.s32 	%p635, %r7267, %r7268;
	@%p635 bra 	$L__BB1_706;
$L__BB1_707:
	setp.eq.s32 	%p636, %r334, 0;
	@%p636 bra 	$L__BB1_711;
	shl.b32 	%r356, %r7268, 2;
	mul.wide.u32 	%rd2804, %r356, 8;
	add.s64 	%rd2805, %rd45, %rd2804;
	ld.local.f64 	%fd2843, [%rd2805+8];
	mul.wide.u32 	%rd2806, %r7268, 8;
	add.s64 	%rd530, %rd46, %rd2806;
	st.local.f64 	[%rd530], %fd2843;
	setp.eq.s32 	%p637, %r334, 1;
	@%p637 bra 	$L__BB1_711;
	add.s32 	%r2897, %r356, 4;
	mul.wide.u32 	%rd2807, %r2897, 8;
	add.s64 	%rd2808, %rd45, %rd2807;
	ld.local.f64 	%fd2844, [%rd2808+8];
	st.local.f64 	[%rd530+8], %fd2844;
	setp.eq.s32 	%p638, %r334, 2;
	@%p638 bra 	$L__BB1_711;
	add.s32 	%r2898, %r356, 8;
	mul.wide.u32 	%rd2809, %r2898, 8;
	add.s64 	%rd2810, %rd45, %rd2809;
	ld.local.f64 	%fd2845, [%rd2810+8];
	st.local.f64 	[%rd530+16], %fd2845;
$L__BB1_711:
	setp.lt.s32 	%p639, %r1826, 2;
	max.f64 	%fd352, %fd7759, 0d37A16C262777579C;
	mov.b32 	%r7272, 0;
	@%p639 bra 	$L__BB1_720;
	mov.b32 	%r7272, 0;
$L__BB1_713:
	mov.u32 	%r363, %r7272;
	mul.wide.u32 	%rd2811, %r363, 8;
	add.s64 	%rd2812, %rd52, %rd2811;
	ld.local.v2.f64 	{%fd358, %fd359}, [%rd2812];
	fma.rn.f64 	%fd2846, %fd358, 0d3FF71547652B82FE, 0d4338000000000000;
	{
	.reg .b32 %temp; 
	mov.b64 	{%r364, %temp}, %fd2846;
	}
	mov.f64 	%fd2847, 0dC338000000000000;
	add.rn.f64 	%fd2848, %fd2846, %fd2847;
	fma.rn.f64 	%fd2849, %fd2848, 0dBFE62E42FEFA39EF, %fd358;
	fma.rn.f64 	%fd2850, %fd2848, 0dBC7ABC9E3B39803F, %fd2849;
	fma.rn.f64 	%fd2851, %fd2850, 0d3E5ADE1569CE2BDF, 0d3E928AF3FCA213EA;
	fma.rn.f64 	%fd2852, %fd2851, %fd2850, 0d3EC71DEE62401315;
	fma.rn.f64 	%fd2853, %fd2852, %fd2850, 0d3EFA01997C89EB71;
	fma.rn.f64 	%fd2854, %fd2853, %fd2850, 0d3F2A01A014761F65;
	fma.rn.f64 	%fd2855, %fd2854, %fd2850, 0d3F56C16C1852B7AF;
	fma.rn.f64 	%fd2856, %fd2855, %fd2850, 0d3F81111111122322;
	fma.rn.f64 	%fd2857, %fd2856, %fd2850, 0d3FA55555555502A1;
	fma.rn.f64 	%fd2858, %fd2857, %fd2850, 0d3FC5555555555511;
	fma.rn.f64 	%fd2859, %fd2858, %fd2850, 0d3FE000000000000B;
	fma.rn.f64 	%fd2860, %fd2859, %fd2850, 0d3FF0000000000000;
	fma.rn.f64 	%fd2861, %fd2860, %fd2850, 0d3FF0000000000000;
	{
	.reg .b32 %temp; 
	mov.b64 	{%r365, %temp}, %fd2861;
	}
	{
	.reg .b32 %temp; 
	mov.b64 	{%temp, %r366}, %fd2861;
	}
	shl.b32 	%r2901, %r364, 20;
	add.s32 	%r2902, %r2901, %r366;
	mov.b64 	%fd7804, {%r365, %r2902};
	{
	.reg .b32 %temp; 
	mov.b64 	{%temp, %r2903}, %fd358;
	}
	mov.b32 	%f141, %r2903;
	abs.f32 	%f28, %f141;
	setp.lt.f32 	%p640, %f28, 0f4086232B;
	@%p640 bra 	$L__BB1_716;
	setp.lt.f64 	%p641, %fd358, 0d0000000000000000;
	add.f64 	%fd2862, %fd358, 0d7FF0000000000000;
	selp.f64 	%fd7804, 0d0000000000000000, %fd2862, %p641;
	setp.geu.f32 	%p642, %f28, 0f40874800;
	@%p642 bra 	$L__BB1_716;
	shr.u32 	%r2904, %r364, 31;
	add.s32 	%r2905, %r364, %r2904;
	shr.s32 	%r2906, %r2905, 1;
	shl.b32 	%r2907, %r2906, 20;
	add.s32 	%r2908, %r366, %r2907;
	mov.b64 	%fd2863, {%r365, %r2908};
	sub.s32 	%r2909, %r364, %r2906;
	shl.b32 	%r2910, %r2909, 20;
	add.s32 	%r2911, %r2910, 1072693248;
	mov.b32 	%r2912, 0;
	mov.b64 	%fd2864, {%r2912, %r2911};
	mul.f64 	%fd7804, %fd2864, %fd2863;
$L__BB1_716:
	fma.rn.f64 	%fd2865, %fd359, 0d3FF71547652B82FE, 0d4338000000000000;
	{
	.reg .b32 %temp; 
	mov.b64 	{%r367, %temp}, %fd2865;
	}
	mov.f64 	%fd2866, 0dC338000000000000;
	add.rn.f64 	%fd2867, %fd2865, %fd2866;
	fma.rn.f64 	%fd2868, %fd2867, 0dBFE62E42FEFA39EF, %fd359;
	fma.rn.f64 	%fd2869, %fd2867, 0dBC7ABC9E3B39803F, %fd2868;
	fma.rn.f64 	%fd2870, %fd2869, 0d3E5ADE1569CE2BDF, 0d3E928AF3FCA213EA;
	fma.rn.f64 	%fd2871, %fd2870, %fd2869, 0d3EC71DEE62401315;
	fma.rn.f64 	%fd2872, %fd2871, %fd2869, 0d3EFA01997C89EB71;
	fma.rn.f64 	%fd2873, %fd2872, %fd2869, 0d3F2A01A014761F65;
	fma.rn.f64 	%fd2874, %fd2873, %fd2869, 0d3F56C16C1852B7AF;
	fma.rn.f64 	%fd2875, %fd2874, %fd2869, 0d3F81111111122322;
	fma.rn.f64 	%fd2876, %fd2875, %fd2869, 0d3FA55555555502A1;
	fma.rn.f64 	%fd2877, %fd2876, %fd2869, 0d3FC5555555555511;
	fma.rn.f64 	%fd2878, %fd2877, %fd2869, 0d3FE000000000000B;
	fma.rn.f64 	%fd2879, %fd2878, %fd2869, 0d3FF0000000000000;
	fma.rn.f64 	%fd2880, %fd2879, %fd2869, 0d3FF0000000000000;
	{
	.reg .b32 %temp; 
	mov.b64 	{%r368, %temp}, %fd2880;
	}
	{
	.reg .b32 %temp; 
	mov.b64 	{%temp, %r369}, %fd2880;
	}
	shl.b32 	%r2913, %r367, 20;
	add.s32 	%r2914, %r2913, %r369;
	mov.b64 	%fd7805, {%r368, %r2914};
	{
	.reg .b32 %temp; 
	mov.b64 	{%temp, %r2915}, %fd359;
	}
	mov.b32 	%f142, %r2915;
	abs.f32 	%f29, %f142;
	setp.lt.f32 	%p643, %f29, 0f4086232B;
	@%p643 bra 	$L__BB1_719;
	setp.lt.f64 	%p644, %fd359, 0d0000000000000000;
	add.f64 	%fd2881, %fd359, 0d7FF0000000000000;
	selp.f64 	%fd7805, 0d0000000000000000, %fd2881, %p644;
	setp.geu.f32 	%p645, %f29, 0f40874800;
	@%p645 bra 	$L__BB1_719;
	shr.u32 	%r2916, %r367, 31;
	add.s32 	%r2917, %r367, %r2916;
	shr.s32 	%r2918, %r2917, 1;
	shl.b32 	%r2919, %r2918, 20;
	add.s32 	%r2920, %r369, %r2919;
	mov.b64 	%fd2882, {%r368, %r2920};
	sub.s32 	%r2921, %r367, %r2918;
	shl.b32 	%r2922, %r2921, 20;
	add.s32 	%r2923, %r2922, 1072693248;
	mov.b32 	%r2924, 0;
	mov.b64 	%fd2883, {%r2924, %r2923};
	mul.f64 	%fd7805, %fd2883, %fd2882;
$L__BB1_719:
	add.f64 	%fd2884, %fd7804, 0d3FF0000000000000;
	rcp.rn.f64 	%fd2885, %fd2884;
	add.f64 	%fd2886, %fd7805, 0d3FF0000000000000;
	rcp.rn.f64 	%fd2887, %fd2886;
	mov.f64 	%fd2888, 0d3FF0000000000000;
	sub.f64 	%fd2889, %fd2888, %fd2885;
	sub.f64 	%fd2890, %fd2888, %fd2887;
	min.f64 	%fd2891, %fd2885, 0d3FF0000000000000;
	max.f64 	%fd2892, %fd2891, 0d37A16C262777579C;
	min.f64 	%fd2893, %fd2887, 0d3FF0000000000000;
	max.f64 	%fd2894, %fd2893, 0d37A16C262777579C;
	min.f64 	%fd2895, %fd2889, 0d3FF0000000000000;
	max.f64 	%fd2896, %fd2895, 0d37A16C262777579C;
	min.f64 	%fd2897, %fd2890, 0d3FF0000000000000;
	max.f64 	%fd2898, %fd2897, 0d37A16C262777579C;
	mul.wide.u32 	%rd2813, %r363, 8;
	add.s64 	%rd2814, %rd47, %rd2813;
	st.local.v2.f64 	[%rd2814], {%fd2892, %fd2894};
	add.s64 	%rd2815, %rd48, %rd2813;
	st.local.v2.f64 	[%rd2815], {%fd2896, %fd2898};
	add.s32 	%r7272, %r363, 2;
	add.s32 	%r2925, %r363, 3;
	setp.lt.s32 	%p646, %r2925, %r1826;
	@%p646 bra 	$L__BB1_713;
$L__BB1_720:
	setp.le.s32 	%p647, %r1826, %r7272;
	@%p647 bra 	$L__BB1_749;
	sub.s32 	%r2926, %r1826, %r7272;
	add.s32 	%r358, %r7272, 1;
	and.b32  	%r2927, %r2926, 1;
	setp.eq.b32 	%p648, %r2927, 1;
	not.pred 	%p649, %p648;
	@%p649 bra 	$L__BB1_748;
	mul.wide.u32 	%rd2816, %r7272, 8;
	add.s64 	%rd2817, %rd52, %rd2816;
	ld.local.f64 	%fd353, [%rd2817];
	fma.rn.f64 	%fd2899, %fd353, 0d3FF71547652B82FE, 0d4338000000000000;
	{
	.reg .b32 %temp; 
	mov.b64 	{%r359, %temp}, %fd2899;
	}
	mov.f64 	%fd2900, 0dC338000000000000;
	add.rn.f64 	%fd2901, %fd2899, %fd2900;
	fma.rn.f64 	%fd2902, %fd2901, 0dBFE62E42FEFA39EF, %fd353;
	fma.rn.f64 	%fd2903, %fd2901, 0dBC7ABC9E3B39803F, %fd2902;
	fma.rn.f64 	%fd2904, %fd2903, 0d3E5ADE1569CE2BDF, 0d3E928AF3FCA213EA;
	fma.rn.f64 	%fd2905, %fd2904, %fd2903, 0d3EC71DEE62401315;
	fma.rn.f64 	%fd2906, %fd2905, %fd2903, 0d3EFA01997C89EB71;
	fma.rn.f64 	%fd2907, %fd2906, %fd2903, 0d3F2A01A014761F65;
	fma.rn.f64 	%fd2908, %fd2907, %fd2903, 0d3F56C16C1852B7AF;
	fma.rn.f64 	%fd2909, %fd2908, %fd2903, 0d3F81111111122322;
	fma.rn.f64 	%fd2910, %fd2909, %fd2903, 0d3FA55555555502A1;
	fma.rn.f64 	%fd2911, %fd2910, %fd2903, 0d3FC5555555555511;
	fma.rn.f64 	%fd2912, %fd2911, %fd2903, 0d3FE000000000000B;
	fma.rn.f64 	%fd2913, %fd2912, %fd2903, 0d3FF0000000000000;
	fma.rn.f64 	%fd2914, %fd2913, %fd2903, 0d3FF0000000000000;
	{
	.reg .b32 %temp; 
	mov.b64 	{%r360, %temp}, %fd2914;
	}
	{
	.reg .b32 %temp; 
	mov.b64 	{%temp, %r361}, %fd2914;
	}
	shl.b32 	%r2928, %r359, 20;
	add.s32 	%r2929, %r2928, %r361;
	mov.b64 	%fd7803, {%r360, %r2929};
	{
	.reg .b32 %temp; 
	mov.b64 	{%temp, %r2930}, %fd353;
	}
	mov.b32 	%f143, %r2930;
	abs.f32 	%f27, %f143;
	setp.lt.f32 	%p650, %f27, 0f4086232B;
	@%p650 bra 	$L__BB1_725;
	setp.lt.f64 	%p651, %fd353, 0d0000000000000000;
	add.f64 	%fd2915, %fd353, 0d7FF0000000000000;
	selp.f64 	%fd7803, 0d0000000000000000, %fd2915, %p651;
	setp.geu.f32 	%p652, %f27, 0f40874800;
	@%p652 bra 	$L__BB1_725;
	shr.u32 	%r2931, %r359, 31;
	add.s32 	%r2932, %r359, %r2931;
	shr.s32 	%r2933, %r2932, 1;
	shl.b32 	%r2934, %r2933, 20;
	add.s32 	%r2935, %r361, %r2934;
	mov.b64 	%fd2916, {%r360, %r2935};
	sub.s32 	%r2936, %r359, %r2933;
	shl.b32 	%r2937, %r2936, 20;
	add.s32 	%r2938, %r2937, 1072693248;
	mov.b32 	%r2939, 0;
	mov.b64 	%fd2917, {%r2939, %r2938};
	mul.f64 	%fd7803, %fd2917, %fd2916;
$L__BB1_725:
	add.f64 	%fd2918, %fd7803, 0d3FF0000000000000;
	rcp.rn.f64 	%fd2919, %fd2918;
	mul.wide.u32 	%rd2818, %r7272, 8;
	add.s64 	%rd2819, %rd47, %rd2818;
	mov.f64 	%fd2920, 0d3FF0000000000000;
	sub.f64 	%fd2921, %fd2920, %fd2919;
	add.s64 	%rd2820, %rd48, %rd2818;
	min.f64 	%fd2922, %fd2919, 0d3FF0000000000000;
	max.f64 	%fd2923, %fd2922, 0d37A16C262777579C;
	st.local.f64 	[%rd2819], %fd2923;
	min.f64 	%fd2924, %fd2921, 0d3FF0000000000000;
	max.f64 	%fd2925, %fd2924, 0d37A16C262777579C;
	st.local.f64 	[%rd2820], %fd2925;
	mov.u32 	%r7272, %r358;
	bra.uni 	$L__BB1_748;
$L__BB1_726:
	setp.lt.s32 	%p727, %r1826, 4;
	mov.b32 	%r7262, 0;
	@%p727 bra 	$L__BB1_734;
	add.s32 	%r3154, %r1826, -4;
	setp.lt.u32 	%p728, %r3154, 12;
	mov.b32 	%r7263, 0;
	@%p728 bra 	$L__BB1_730;
	mov.b32 	%r7263, 0;
	mov.u32 	%r7264, %r7263;
$L__BB1_729:
	mul.wide.u32 	%rd2884, %r7263, 8;
	add.s64 	%rd2885, %rd52, %rd2884;
	ld.local.v2.f64 	{%fd3414, %fd3415}, [%rd2885];
	ld.local.v2.f64 	{%fd3416, %fd3417}, [%rd2885+16];
	add.s64 	%rd2886, %rd53, %rd2884;
	st.local.v2.f64 	[%rd2886], {%fd3414, %fd3415};
	st.local.v2.f64 	[%rd2886+16], {%fd3416, %fd3417};
	add.s64 	%rd2887, %rd54, %rd2884;
	mov.f64 	%fd3418, 0d0000000000000000;
	st.local.v2.f64 	[%rd2887], {%fd3418, %fd3418};
	st.local.v2.f64 	[%rd2887+16], {%fd3418, %fd3418};
	ld.local.v2.f64 	{%fd3419, %fd3420}, [%rd2885+32];
	ld.local.v2.f64 	{%fd3421, %fd3422}, [%rd2885+48];
	st.local.v2.f64 	[%rd2886+32], {%fd3419, %fd3420};
	st.local.v2.f64 	[%rd2886+48], {%fd3421, %fd3422};
	st.local.v2.f64 	[%rd2887+32], {%fd3418, %fd3418};
	st.local.v2.f64 	[%rd2887+48], {%fd3418, %fd3418};
	ld.local.v2.f64 	{%fd3423, %fd3424}, [%rd2885+64];
	ld.local.v2.f64 	{%fd3425, %fd3426}, [%rd2885+80];
	st.local.v2.f64 	[%rd2886+64], {%fd3423, %fd3424};
	st.local.v2.f64 	[%rd2886+80], {%fd3425, %fd3426};
	st.local.v2.f64 	[%rd2887+64], {%fd3418, %fd3418};
	st.local.v2.f64 	[%rd2887+80], {%fd3418, %fd3418};
	ld.local.v2.f64 	{%fd3427, %fd3428}, [%rd2885+96];
	ld.local.v2.f64 	{%fd3429, %fd3430}, [%rd2885+112];
	st.local.v2.f64 	[%rd2886+96], {%fd3427, %fd3428};
	st.local.v2.f64 	[%rd2886+112], {%fd3429, %fd3430};
	st.local.v2.f64 	[%rd2887+96], {%fd3418, %fd3418};
	st.local.v2.f64 	[%rd2887+112], {%fd3418, %fd3418};
	add.s32 	%r7263, %r7263, 16;
	add.s32 	%r7264, %r7264, 4;
	add.s32 	%r3156, %r1826, -4;
	shr.u32 	%r3157, %r3156, 2;
	add.s32 	%r3158, %r3157, 1;
	and.b32  	%r3159, %r3158, 2147483644;
	setp.eq.s32 	%p729, %r7264, %r3159;
	@%p729 bra 	$L__BB1_730;
	bra.uni 	$L__BB1_729;
$L__BB1_730:
	add.s32 	%r3160, %r1826, -4;
	shr.u32 	%r3161, %r3160, 2;
	add.s32 	%r3162, %r3161, 1;
	and.b32  	%r3163, %r3162, 3;
	setp.eq.s32 	%p730, %r3163, 0;
	mov.u32 	%r7262, %r7263;
	@%p730 bra 	$L__BB1_734;
	add.s32 	%r3164, %r1826, -4;
	shr.u32 	%r3165, %r3164, 2;
	add.s32 	%r3166, %r3165, 1;
	and.b32  	%r3167, %r3166, 3;
	setp.eq.s32 	%p731, %r3167, 1;
	mul.wide.u32 	%rd2888, %r7263, 8;
	add.s64 	%rd527, %rd52, %rd2888;
	ld.local.f64 	%fd3431, [%rd527];
	ld.local.f64 	%fd3432, [%rd527+8];
	ld.local.f64 	%fd3433, [%rd527+16];
	ld.local.f64 	%fd3434, [%rd527+24];
	add.s64 	%rd528, %rd53, %rd2888;
	st.local.f64 	[%rd528], %fd3431;
	st.local.f64 	[%rd528+8], %fd3432;
	st.local.f64 	[%rd528+16], %fd3433;
	st.local.f64 	[%rd528+24], %fd3434;
	add.s64 	%rd529, %rd54, %rd2888;
	mov.b64 	%rd2889, 0;
	st.local.u64 	[%rd529], %rd2889;
	st.local.u64 	[%rd529+8], %rd2889;
	st.local.u64 	[%rd529+16], %rd2889;
	st.local.u64 	[%rd529+24], %rd2889;
	add.s32 	%r7262, %r7263, 4;
	@%p731 bra 	$L__BB1_734;
	add.s32 	%r3168, %r1826, -4;
	shr.u32 	%r3169, %r3168, 2;
	add.s32 	%r3170, %r3169, 1;
	and.b32  	%r3171, %r3170, 3;
	setp.eq.s32 	%p732, %r3171, 2;
	ld.local.f64 	%fd3435, [%rd527+32];
	ld.local.f64 	%fd3436, [%rd527+40];
	ld.local.f64 	%fd3437, [%rd527+48];
	ld.local.f64 	%fd3438, [%rd527+56];
	st.local.f64 	[%rd528+32], %fd3435;
	st.local.f64 	[%rd528+40], %fd3436;
	st.local.f64 	[%rd528+48], %fd3437;
	st.local.f64 	[%rd528+56], %fd3438;
	mov.b64 	%rd2890, 0;
	st.local.u64 	[%rd529+32], %rd2890;
	st.local.u64 	[%rd529+40], %rd2890;
	st.local.u64 	[%rd529+48], %rd2890;
	st.local.u64 	[%rd529+56], %rd2890;
	add.s32 	%r7262, %r7263, 8;
	@%p732 bra 	$L__BB1_734;
	ld.local.f64 	%fd3439, [%rd527+64];
	ld.local.f64 	%fd3440, [%rd527+72];
	ld.local.f64 	%fd3441, [%rd527+80];
	ld.local.f64 	%fd3442, [%rd527+88];
	st.local.f64 	[%rd528+64], %fd3439;
	st.local.f64 	[%rd528+72], %fd3440;
	st.local.f64 	[%rd528+80], %fd3441;
	st.local.f64 	[%rd528+88], %fd3442;
	mov.b64 	%rd2891, 0;
	st.local.u64 	[%rd529+64], %rd2891;
	st.local.u64 	[%rd529+72], %rd2891;
	st.local.u64 	[%rd529+80], %rd2891;
	st.local.u64 	[%rd529+88], %rd2891;
	add.s32 	%r7262, %r7263, 12;
$L__BB1_734:
	setp.ge.s32 	%p733, %r7262, %r1826;
	@%p733 bra 	$L__BB1_848;
	sub.s32 	%r342, %r1826, %r7262;
	and.b32  	%r343, %r342, 15;
	sub.s32 	%r3172, %r7262, %r1826;
	setp.gt.u32 	%p734, %r3172, -16;
	@%p734 bra 	$L__BB1_738;
	and.b32  	%r344, %r342, -16;
	mov.b32 	%r7266, 0;
$L__BB1_737:
	.pragma "nounroll";
	mul.wide.u32 	%rd2892, %r7262, 8;
	add.s64 	%rd2893, %rd52, %rd2892;
	ld.local.f64 	%fd3443, [%rd2893];
	add.s64 	%rd2894, %rd53, %rd2892;
	st.local.f64 	[%rd2894], %fd3443;
	add.s64 	%rd2895, %rd54, %rd2892;
	mov.b64 	%rd2896, 0;
	st.local.u64 	[%rd2895], %rd2896;
	ld.local.f64 	%fd3444, [%rd2893+8];
	st.local.f64 	[%rd2894+8], %fd3444;
	st.local.u64 	[%rd2895+8], %rd2896;
	ld.local.f64 	%fd3445, [%rd2893+16];
	st.local.f64 	[%rd2894+16], %fd3445;
	st.local.u64 	[%rd2895+16], %rd2896;
	ld.local.f64 	%fd3446, [%rd2893+24];
	st.local.f64 	[%rd2894+24], %fd3446;
	st.local.u64 	[%rd2895+24], %rd2896;
	ld.local.f64 	%fd3447, [%rd2893+32];
	st.local.f64 	[%rd2894+32], %fd3447;
	st.local.u64 	[%rd2895+32], %rd2896;
	ld.local.f64 	%fd3448, [%rd2893+40];
	st.local.f64 	[%rd2894+40], %fd3448;
	st.local.u64 	[%rd2895+40], %rd2896;
	ld.local.f64 	%fd3449, [%rd2893+48];
	st.local.f64 	[%rd2894+48], %fd3449;
	st.local.u64 	[%rd2895+48], %rd2896;
	ld.local.f64 	%fd3450, [%rd2893+56];
	st.local.f64 	[%rd2894+56], %fd3450;
	st.local.u64 	[%rd2895+56], %rd2896;
	ld.local.f64 	%fd3451, [%rd2893+64];
	st.local.f64 	[%rd2894+64], %fd3451;
	st.local.u64 	[%rd2895+64], %rd2896;
	ld.local.f64 	%fd3452, [%rd2893+72];
	st.local.f64 	[%rd2894+72], %fd3452;
	st.local.u64 	[%rd2895+72], %rd2896;
	ld.local.f64 	%fd3453, [%rd2893+80];
	st.local.f64 	[%rd2894+80], %fd3453;
	st.local.u64 	[%rd2895+80], %rd2896;
	ld.local.f64 	%fd3454, [%rd2893+88];
	st.local.f64 	[%rd2894+88], %fd3454;
	st.local.u64 	[%rd2895+88], %rd2896;
	ld.local.f64 	%fd3455, [%rd2893+96];
	st.local.f64 	[%rd2894+96], %fd3455;
	st.local.u64 	[%rd2895+96], %rd2896;
	ld.local.f64 	%fd3456, [%rd2893+104];
	st.local.f64 	[%rd2894+104], %fd3456;
	st.local.u64 	[%rd2895+104], %rd2896;
	ld.local.f64 	%fd3457, [%rd2893+112];
	st.local.f64 	[%rd2894+112], %fd3457;
	st.local.u64 	[%rd2895+112], %rd2896;
	ld.local.f64 	%fd3458, [%rd2893+120];
	st.local.f64 	[%rd2894+120], %fd3458;
	st.local.u64 	[%rd2895+120], %rd2896;
	add.s32 	%r7262, %r7262, 16;
	add.s32 	%r7266, %r7266, 16;
	setp.eq.s32 	%p735, %r7266, %r344;
	@%p735 bra 	$L__BB1_738;
	bra.uni 	$L__BB1_737;
$L__BB1_738:
	setp.eq.s32 	%p736, %r343, 0;
	@%p736 bra 	$L__BB1_848;
	and.b32  	%r483, %r342, 7;
	setp.lt.u32 	%p737, %r343, 8;
	@%p737 bra 	$L__BB1_741;
	mul.wide.u32 	%rd2897, %r7262, 8;
	add.s64 	%rd2898, %rd52, %rd2897;
	ld.local.f64 	%fd3459, [%rd2898];
	add.s64 	%rd2899, %rd53, %rd2897;
	st.local.f64 	[%rd2899], %fd3459;
	add.s64 	%rd2900, %rd54, %rd2897;
	mov.b64 	%rd2901, 0;
	st.local.u64 	[%rd2900], %rd2901;
	ld.local.f64 	%fd3460, [%rd2898+8];
	st.local.f64 	[%rd2899+8], %fd3460;
	st.local.u64 	[%rd2900+8], %rd2901;
	ld.local.f64 	%fd3461, [%rd2898+16];
	st.local.f64 	[%rd2899+16], %fd3461;
	st.local.u64 	[%rd2900+16], %rd2901;
	ld.local.f64 	%fd3462, [%rd2898+24];
	st.local.f64 	[%rd2899+24], %fd3462;
	st.local.u64 	[%rd2900+24], %rd2901;
	ld.local.f64 	%fd3463, [%rd2898+32];
	st.local.f64 	[%rd2899+32], %fd3463;
	st.local.u64 	[%rd2900+32], %rd2901;
	ld.local.f64 	%fd3464, [%rd2898+40];
	st.local.f64 	[%rd2899+40], %fd3464;
	st.local.u64 	[%rd2900+40], %rd2901;
	ld.local.f64 	%fd3465, [%rd2898+48];
	st.local.f64 	[%rd2899+48], %fd3465;
	st.local.u64 	[%rd2900+48], %rd2901;
	ld.local.f64 	%fd3466, [%rd2898+56];
	st.local.f64 	[%rd2899+56], %fd3466;
	st.local.u64 	[%rd2900+56], %rd2901;
	add.s32 	%r7262, %r7262, 8;
$L__BB1_741:
	setp.eq.s32 	%p738, %r483, 0;
	@%p738 bra 	$L__BB1_848;
	and.b32  	%r486, %r342, 3;
	setp.lt.u32 	%p739, %r483, 4;
	@%p739 bra 	$L__BB1_744;
	mul.wide.u32 	%rd2902, %r7262, 8;
	add.s64 	%rd2903, %rd52, %rd2902;
	ld.local.f64 	%fd3467, [%rd2903];
	add.s64 	%rd2904, %rd53, %rd2902;
	st.local.f64 	[%rd2904], %fd3467;
	add.s64 	%rd2905, %rd54, %rd2902;
	mov.b64 	%rd2906, 0;
	st.local.u64 	[%rd2905], %rd2906;
	ld.local.f64 	%fd3468, [%rd2903+8];
	st.local.f64 	[%rd2904+8], %fd3468;
	st.local.u64 	[%rd2905+8], %rd2906;
	ld.local.f64 	%fd3469, [%rd2903+16];
	st.local.f64 	[%rd2904+16], %fd3469;
	st.local.u64 	[%rd2905+16], %rd2906;
	ld.local.f64 	%fd3470, [%rd2903+24];
	st.local.f64 	[%rd2904+24], %fd3470;
	st.local.u64 	[%rd2905+24], %rd2906;
	add.s32 	%r7262, %r7262, 4;
$L__BB1_744:
	setp.eq.s32 	%p740, %r486, 0;
	@%p740 bra 	$L__BB1_848;
	mul.wide.u32 	%rd2907, %r7262, 8;
	add.s64 	%rd540, %rd52, %rd2907;
	ld.local.f64 	%fd3471, [%rd540];
	add.s64 	%rd541, %rd53, %rd2907;
	st.local.f64 	[%rd541], %fd3471;
	add.s64 	%rd542, %rd54, %rd2907;
	mov.b64 	%rd2908, 0;
	st.local.u64 	[%rd542], %rd2908;
	setp.eq.s32 	%p741, %r486, 1;
	@%p741 bra 	$L__BB1_848;
	ld.local.f64 	%fd3472, [%rd540+8];
	st.local.f64 	[%rd541+8], %fd3472;
	mov.b64 	%rd2909, 0;
	st.local.u64 	[%rd542+8], %rd2909;
	setp.eq.s32 	%p742, %r486, 2;
	@%p742 bra 	$L__BB1_848;
	ld.local.f64 	%fd3473, [%rd540+16];
	st.local.f64 	[%rd541+16], %fd3473;
	mov.b64 	%rd2910, 0;
	st.local.u64 	[%rd542+16], %rd2910;
	bra.uni 	$L__BB1_848;
$L__BB1_748:
	setp.eq.s32 	%p653, %r1826, %r358;
	@%p653 bra 	$L__BB1_749;
	bra.uni 	$L__BB1_802;
$L__BB1_749:
	@%p633 bra 	$L__BB1_778;
	and.b32  	%r371, %r333, 3;
	setp.lt.u32 	%p662, %r333, 4;
	mov.b32 	%r7274, 0;
	@%p662 bra 	$L__BB1_765;
	and.b32  	%r7274, %r333, 2147483644;
	mov.b32 	%r7273, 0;
$L__BB1_752:
	mul.wide.u32 	%rd2823, %r7273, 8;
	add.s64 	%rd534, %rd46, %rd2823;
	ld.local.f64 	%fd378, [%rd534];
	neg.f64 	%fd2980, %fd378;
	fma.rn.f64 	%fd2981, %fd378, 0dBFF71547652B82FE, 0d4338000000000000;
	{
	.reg .b32 %temp; 
	mov.b64 	{%r382, %temp}, %fd2981;
	}
	mov.f64 	%fd2982, 0dC338000000000000;
	add.rn.f64 	%fd2983, %fd2981, %fd2982;
	fma.rn.f64 	%fd2984, %fd2983, 0dBFE62E42FEFA39EF, %fd2980;
	fma.rn.f64 	%fd2985, %fd2983, 0dBC7ABC9E3B39803F, %fd2984;
	fma.rn.f64 	%fd2986, %fd2985, 0d3E5ADE1569CE2BDF, 0d3E928AF3FCA213EA;
	fma.rn.f64 	%fd2987, %fd2986, %fd2985, 0d3EC71DEE62401315;
	fma.rn.f64 	%fd2988, %fd2987, %fd2985, 0d3EFA01997C89EB71;
	fma.rn.f64 	%fd2989, %fd2988, %fd2985, 0d3F2A01A014761F65;
	fma.rn.f64 	%fd2990, %fd2989, %fd2985, 0d3F56C16C1852B7AF;
	fma.rn.f64 	%fd2991, %fd2990, %fd2985, 0d3F81111111122322;
	fma.rn.f64 	%fd2992, %fd2991, %fd2985, 0d3FA55555555502A1;
	fma.rn.f64 	%fd2993, %fd2992, %fd2985, 0d3FC5555555555511;
	fma.rn.f64 	%fd2994, %fd2993, %fd2985, 0d3FE000000000000B;
	fma.rn.f64 	%fd2995, %fd2994, %fd2985, 0d3FF0000000000000;
	fma.rn.f64 	%fd2996, %fd2995, %fd2985, 0d3FF0000000000000;
	{
	.reg .b32 %temp; 
	mov.b64 	{%r383, %temp}, %fd2996;
	}
	{
	.reg .b32 %temp; 
	mov.b64 	{%temp, %r384}, %fd2996;
	}
	shl.b32 	%r2966, %r382, 20;
	add.s32 	%r2967, %r2966, %r384;
	mov.b64 	%fd7808, {%r383, %r2967};
	{
	.reg .b32 %temp; 
	mov.b64 	{%temp, %r2968}, %fd2980;
	}
	mov.b32 	%f146, %r2968;
	abs.f32 	%f32, %f146;
	setp.lt.f32 	%p663, %f32, 0f4086232B;
	@%p663 bra 	$L__BB1_755;
	setp.gt.f64 	%p664, %fd378, 0d0000000000000000;
	mov.f64 	%fd2997, 0d7FF0000000000000;
	sub.f64 	%fd2998, %fd2997, %fd378;
	selp.f64 	%fd7808, 0d0000000000000000, %fd2998, %p664;
	setp.geu.f32 	%p665, %f32, 0f40874800;
	@%p665 bra 	$L__BB1_755;
	shr.u32 	%r2969, %r382, 31;
	add.s32 	%r2970, %r382, %r2969;
	shr.s32 	%r2971, %r2970, 1;
	shl.b32 	%r2972, %r2971, 20;
	add.s32 	%r2973, %r384, %r2972;
	mov.b64 	%fd2999, {%r383, %r2973};
	sub.s32 	%r2974, %r382, %r2971;
	shl.b32 	%r2975, %r2974, 20;
	add.s32 	%r2976, %r2975, 1072693248;
	mov.b32 	%r2977, 0;
	mov.b64 	%fd3000, {%r2977, %r2976};
	mul.f64 	%fd7808, %fd3000, %fd2999;
$L__BB1_755:
	mul.wide.u32 	%rd2824, %r7273, 8;
	add.s64 	%rd535, %rd49, %rd2824;
	st.local.f64 	[%rd535], %fd7808;
	ld.local.f64 	%fd383, [%rd534+8];
	neg.f64 	%fd3001, %fd383;
	fma.rn.f64 	%fd3002, %fd383, 0dBFF71547652B82FE, 0d4338000000000000;
	{
	.reg .b32 %temp; 
	mov.b64 	{%r385, %temp}, %fd3002;
	}
	mov.f64 	%fd3003, 0dC338000000000000;
	add.rn.f64 	%fd3004, %fd3002, %fd3003;
	fma.rn.f64 	%fd3005, %fd3004, 0dBFE62E42FEFA39EF, %fd3001;
	fma.rn.f64 	%fd3006, %fd3004, 0dBC7ABC9E3B39803F, %fd3005;
	fma.rn.f64 	%fd3007, %fd3006, 0d3E5ADE1569CE2BDF, 0d3E928AF3FCA213EA;
	fma.rn.f64 	%fd3008, %fd3007, %fd3006, 0d3EC71DEE62401315;
	fma.rn.f64 	%fd3009, %fd3008, %fd3006, 0d3EFA01997C89EB71;
	fma.rn.f64 	%fd3010, %fd3009, %fd3006, 0d3F2A01A014761F65;
	fma.rn.f64 	%fd3011, %fd3010, %fd3006, 0d3F56C16C1852B7AF;
	fma.rn.f64 	%fd3012, %fd3011, %fd3006, 0d3F81111111122322;
	fma.rn.f64 	%fd3013, %fd3012, %fd3006, 0d3FA55555555502A1;
	fma.rn.f64 	%fd3014, %fd3013, %fd3006, 0d3FC5555555555511;
	fma.rn.f64 	%fd3015, %fd3014, %fd3006, 0d3FE000000000000B;
	fma.rn.f64 	%fd3016, %fd3015, %fd3006, 0d3FF0000000000000;
	fma.rn.f64 	%fd3017, %fd3016, %fd3006, 0d3FF0000000000000;
	{
	.reg .b32 %temp; 
	mov.b64 	{%r386, %temp}, %fd3017;
	}
	{
	.reg .b32 %temp; 
	mov.b64 	{%temp, %r387}, %fd3017;
	}
	shl.b32 	%r2978, %r385, 20;
	add.s32 	%r2979, %r2978, %r387;
	mov.b64 	%fd7809, {%r386, %r2979};
	{
	.reg .b32 %temp; 
	mov.b64 	{%temp, %r2980}, %fd3001;
	}
	mov.b32 	%f147, %r2980;
	abs.f32 	%f33, %f147;
	setp.lt.f32 	%p666, %f33, 0f4086232B;
	@%p666 bra 	$L__BB1_758;
	setp.gt.f64 	%p667, %fd383, 0d0000000000000000;
	mov.f64 	%fd3018, 0d7FF0000000000000;
	sub.f64 	%fd3019, %fd3018, %fd383;
	selp.f64 	%fd7809, 0d0000000000000000, %fd3019, %p667;
	setp.geu.f32 	%p668, %f33, 0f40874800;
	@%p668 bra 	$L__BB1_758;
	shr.u32 	%r2981, %r385, 31;
	add.s32 	%r2982, %r385, %r2981;
	shr.s32 	%r2983, %r2982, 1;
	shl.b32 	%r2984, %r2983, 20;
	add.s32 	%r2985, %r387, %r2984;
	mov.b64 	%fd3020, {%r386, %r2985};
	sub.s32 	%r2986, %r385, %r2983;
	shl.b32 	%r2987, %r2986, 20;
	add.s32 	%r2988, %r2987, 1072693248;
	mov.b32 	%r2989, 0;
	mov.b64 	%fd3021, {%r2989, %r2988};
	mul.f64 	%fd7809, %fd3021, %fd3020;
$L__BB1_758:
	st.local.f64 	[%rd535+8], %fd7809;
	ld.local.f64 	%fd388, [%rd534+16];
	neg.f64 	%fd3022, %fd388;
	fma.rn.f64 	%fd3023, %fd388, 0dBFF71547652B82FE, 0d4338000000000000;
	{
	.reg .b32 %temp; 
	mov.b64 	{%r388, %temp}, %fd3023;
	}
	mov.f64 	%fd3024, 0dC338000000000000;
	add.rn.f64 	%fd3025, %fd3023, %fd3024;
	fma.rn.f64 	%fd3026, %fd3025, 0dBFE62E42FEFA39EF, %fd3022;
	fma.rn.f64 	%fd3027, %fd3025, 0dBC7ABC9E3B39803F, %fd3026;
	fma.rn.f64 	%fd3028, %fd3027, 0d3E5ADE1569CE2BDF, 0d3E928AF3FCA213EA;
	fma.rn.f64 	%fd3029, %fd3028, %fd3027, 0d3EC71DEE62401315;
	fma.rn.f64 	%fd3030, %fd3029, %fd3027, 0d3EFA01997C89EB71;
	fma.rn.f64 	%fd3031, %fd3030, %fd3027, 0d3F2A01A014761F65;
	fma.rn.f64 	%fd3032, %fd3031, %fd3027, 0d3F56C16C1852B7AF;
	fma.rn.f64 	%fd3033, %fd3032, %fd3027, 0d3F81111111122322;
	fma.rn.f64 	%fd3034, %fd3033, %fd3027, 0d3FA55555555502A1;
	fma.rn.f64 	%fd3035, %fd3034, %fd3027, 0d3FC5555555555511;
	fma.rn.f64 	%fd3036, %fd3035, %fd3027, 0d3FE000000000000B;
	fma.rn.f64 	%fd3037, %fd3036, %fd3027, 0d3FF0000000000000;
	fma.rn.f64 	%fd3038, %fd3037, %fd3027, 0d3FF0000000000000;
	{
	.reg .b32 %temp; 
	mov.b64 	{%r389, %temp}, %fd3038;
	}
	{
	.reg .b32 %temp; 
	mov.b64 	{%temp, %r390}, %fd3038;
	}
	shl.b32 	%r2990, %r388, 20;
	add.s32 	%r2991, %r2990, %r390;
	mov.b64 	%fd7810, {%r389, %r2991};
	{
	.reg .b32 %temp; 
	mov.b64 	{%temp, %r2992}, %fd3022;
	}
	mov.b32 	%f148, %r2992;
	abs.f32 	%f34, %f148;
	setp.lt.f32 	%p669, %f34, 0f4086232B;
	@%p669 bra 	$L__BB1_761;
	setp.gt.f64 	%p670, %fd388, 0d0000000000000000;
	mov.f64 	%fd3039, 0d7FF0000000000000;
	sub.f64 	%fd3040, %fd3039, %fd388;
	selp.f64 	%fd7810, 0d0000000000000000, %fd3040, %p670;
	setp.geu.f32 	%p671, %f34, 0f40874800;
	@%p671 bra 	$L__BB1_761;
	shr.u32 	%r2993, %r388, 31;
	add.s32 	%r2994, %r388, %r2993;
	shr.s32 	%r2995, %r2994, 1;
	shl.b32 	%r2996, %r2995, 20;
	add.s32 	%r2997, %r390, %r2996;
	mov.b64 	%fd3041, {%r389, %r2997};
	sub.s32 	%r2998, %r388, %r2995;
	shl.b32 	%r2999, %r2998, 20;
	add.s32 	%r3000, %r2999, 1072693248;
	mov.b32 	%r3001, 0;
	mov.b64 	%fd3042, {%r3001, %r3000};
	mul.f64 	%fd7810, %fd3042, %fd3041;
$L__BB1_761:
	st.local.f64 	[%rd535+16], %fd7810;
	ld.local.f64 	%fd393, [%rd534+24];
	neg.f64 	%fd3043, %fd393;
	fma.rn.f64 	%fd3044, %fd393, 0dBFF71547652B82FE, 0d4338000000000000;
	{
	.reg .b32 %temp; 
	mov.b64 	{%r391, %temp}, %fd3044;
	}
	mov.f64 	%fd3045, 0dC338000000000000;
	add.rn.f64 	%fd3046, %fd3044, %fd3045;
	fma.rn.f64 	%fd3047, %fd3046, 0dBFE62E42FEFA39EF, %fd3043;
	fma.rn.f64 	%fd3048, %fd3046, 0dBC7ABC9E3B39803F, %fd3047;
	fma.rn.f64 	%fd3049, %fd3048, 0d3E5ADE1569CE2BDF, 0d3E928AF3FCA213EA;
	fma.rn.f64 	%fd3050, %fd3049, %fd3048, 0d3EC71DEE62401315;
	fma.rn.f64 	%fd3051, %fd3050, %fd3048, 0d3EFA01997C89EB71;
	fma.rn.f64 	%fd3052, %fd3051, %fd3048, 0d3F2A01A014761F65;
	fma.rn.f64 	%fd3053, %fd3052, %fd3048, 0d3F56C16C1852B7AF;
	fma.rn.f64 	%fd3054, %fd3053, %fd3048, 0d3F81111111122322;
	fma.rn.f64 	%fd3055, %fd3054, %fd3048, 0d3FA55555555502A1;
	fma.rn.f64 	%fd3056, %fd3055, %fd3048, 0d3FC5555555555511;
	fma.rn.f64 	%fd3057, %fd3056, %fd3048, 0d3FE000000000000B;
	fma.rn.f64 	%fd3058, %fd3057, %fd3048, 0d3FF0000000000000;
	fma.rn.f64 	%fd3059, %fd3058, %fd3048, 0d3FF0000000000000;
	{
	.reg .b32 %temp; 
	mov.b64 	{%r392, %temp}, %fd3059;
	}
	{
	.reg .b32 %temp; 
	mov.b64 	{%temp, %r393}, %fd3059;
	}
	shl.b32 	%r3002, %r391, 20;
	add.s32 	%r3003, %r3002, %r393;
	mov.b64 	%fd7811, {%r392, %r3003};
	{
	.reg .b32 %temp; 
	mov.b64 	{%temp, %r3004}, %fd3043;
	}
	mov.b32 	%f149, %r3004;
	abs.f32 	%f35, %f149;
	setp.lt.f32 	%p672, %f35, 0f4086232B;
	@%p672 bra 	$L__BB1_764;
	setp.gt.f64 	%p673, %fd393, 0d0000000000000000;
	mov.f64 	%fd3060, 0d7FF0000000000000;
	sub.f64 	%fd3061, %fd3060, %fd393;
	selp.f64 	%fd7811, 0d0000000000000000, %fd3061, %p673;
	setp.geu.f32 	%p674, %f35, 0f40874800;
	@%p674 bra 	$L__BB1_764;
	shr.u32 	%r3005, %r391, 31;
	add.s32 	%r3006, %r391, %r3005;
	shr.s32 	%r3007, %r3006, 1;
	shl.b32 	%r3008, %r3007, 20;
	add.s32 	%r3009, %r393, %r3008;
	mov.b64 	%fd3062, {%r392, %r3009};
	sub.s32 	%r3010, %r391, %r3007;
	shl.b32 	%r3011, %r3010, 20;
	add.s32 	%r3012, %r3011, 1072693248;
	mov.b32 	%r3013, 0;
	mov.b64 	%fd3063, {%r3013, %r3012};
	mul.f64 	%fd7811, %fd3063, %fd3062;
$L__BB1_764:
	st.local.f64 	[%rd535+24], %fd7811;
	add.s32 	%r7273, %r7273, 4;
	setp.ne.s32 	%p675, %r7273, %r7274;
	@%p675 bra 	$L__BB1_752;
$L__BB1_765:
	setp.eq.s32 	%p676, %r371, 0;
	@%p676 bra 	$L__BB1_778;
	mul.wide.u32 	%rd2825, %r7274, 8;
	add.s64 	%rd536, %rd46, %rd2825;
	ld.local.f64 	%fd398, [%rd536];
	neg.f64 	%fd3064, %fd398;
	fma.rn.f64 	%fd3065, %fd398, 0dBFF71547652B82FE, 0d4338000000000000;
	{
	.reg .b32 %temp; 
	mov.b64 	{%r396, %temp}, %fd3065;
	}
	mov.f64 	%fd3066, 0dC338000000000000;
	add.rn.f64 	%fd3067, %fd3065, %fd3066;
	fma.rn.f64 	%fd3068, %fd3067, 0dBFE62E42FEFA39EF, %fd3064;
	fma.rn.f64 	%fd3069, %fd3067, 0dBC7ABC9E3B39803F, %fd3068;
	fma.rn.f64 	%fd3070, %fd3069, 0d3E5ADE1569CE2BDF, 0d3E928AF3FCA213EA;
	fma.rn.f64 	%fd3071, %fd3070, %fd3069, 0d3EC71DEE62401315;
	fma.rn.f64 	%fd3072, %fd3071, %fd3069, 0d3EFA01997C89EB71;
	fma.rn.f64 	%fd3073, %fd3072, %fd3069, 0d3F2A01A014761F65;
	fma.rn.f64 	%fd3074, %fd3073, %fd3069, 0d3F56C16C1852B7AF;
	fma.rn.f64 	%fd3075, %fd3074, %fd3069, 0d3F81111111122322;
	fma.rn.f64 	%fd3076, %fd3075, %fd3069, 0d3FA55555555502A1;
	fma.rn.f64 	%fd3077, %fd3076, %fd3069, 0d3FC5555555555511;
	fma.rn.f64 	%fd3078, %fd3077, %fd3069, 0d3FE000000000000B;
	fma.rn.f64 	%fd3079, %fd3078, %fd3069, 0d3FF0000000000000;
	fma.rn.f64 	%fd3080, %fd3079, %fd3069, 0d3FF0000000000000;
	{
	.reg .b32 %temp; 
	mov.b64 	{%r397, %temp}, %fd3080;
	}
	{
	.reg .b32 %temp; 
	mov.b64 	{%temp, %r398}, %fd3080;
	}
	shl.b32 	%r3014, %r396, 20;
	add.s32 	%r3015, %r3014, %r398;
	mov.b64 	%fd7812, {%r397, %r3015};
	{
	.reg .b32 %temp; 
	mov.b64 	{%temp, %r3016}, %fd3064;
	}
	mov.b32 	%f150, %r3016;
	abs.f32 	%f36, %f150;
	setp.lt.f32 	%p677, %f36, 0f4086232B;
	@%p677 bra 	$L__BB1_769;
	setp.gt.f64 	%p678, %fd398, 0d0000000000000000;
	mov.f64 	%fd3081, 0d7FF0000000000000;
	sub.f64 	%fd3082, %fd3081, %fd398;
	selp.f64 	%fd7812, 0d0000000000000000, %fd3082, %p678;
	setp.geu.f32 	%p679, %f36, 0f40874800;
	@%p679 bra 	$L__BB1_769;
	shr.u32 	%r3017, %r396, 31;
	add.s32 	%r3018, %r396, %r3017;
	shr.s32 	%r3019, %r3018, 1;
	shl.b32 	%r3020, %r3019, 20;
	add.s32 	%r3021, %r398, %r3020;
	mov.b64 	%fd3083, {%r397, %r3021};
	sub.s32 	%r3022, %r396, %r3019;
	shl.b32 	%r3023, %r3022, 20;
	add.s32 	%r3024, %r3023, 1072693248;
	mov.b32 	%r3025, 0;
	mov.b64 	%fd3084, {%r3025, %r3024};
	mul.f64 	%fd7812, %fd3084, %fd3083;
$L__BB1_769:
	mul.wide.u32 	%rd2826, %r7274, 8;
	add.s64 	%rd537, %rd49, %rd2826;
	st.local.f64 	[%rd537], %fd7812;
	setp.eq.s32 	%p680, %r371, 1;
	@%p680 bra 	$L__BB1_778;
	ld.local.f64 	%fd403, [%rd536+8];
	neg.f64 	%fd3085, %fd403;
	fma.rn.f64 	%fd3086, %fd403, 0dBFF71547652B82FE, 0d4338000000000000;
	{
	.reg .b32 %temp; 
	mov.b64 	{%r399, %temp}, %fd3086;
	}
	mov.f64 	%fd3087, 0dC338000000000000;
	add.rn.f64 	%fd3088, %fd3086, %fd3087;
	fma.rn.f64 	%fd3089, %fd3088, 0dBFE62E42FEFA39EF, %fd3085;
	fma.rn.f64 	%fd3090, %fd3088, 0dBC7ABC9E3B39803F, %fd3089;
	fma.rn.f64 	%fd3091, %fd3090, 0d3E5ADE1569CE2BDF, 0d3E928AF3FCA213EA;
	fma.rn.f64 	%fd3092, %fd3091, %fd3090, 0d3EC71DEE62401315;
	fma.rn.f64 	%fd3093, %fd3092, %fd3090, 0d3EFA01997C89EB71;
	fma.rn.f64 	%fd3094, %fd3093, %fd3090, 0d3F2A01A014761F65;
	fma.rn.f64 	%fd3095, %fd3094, %fd3090, 0d3F56C16C1852B7AF;
	fma.rn.f64 	%fd3096, %fd3095, %fd3090, 0d3F81111111122322;
	fma.rn.f64 	%fd3097, %fd3096, %fd3090, 0d3FA55555555502A1;
	fma.rn.f64 	%fd3098, %fd3097, %fd3090, 0d3FC5555555555511;
	fma.rn.f64 	%fd3099, %fd3098, %fd3090, 0d3FE000000000000B;
	fma.rn.f64 	%fd3100, %fd3099, %fd3090, 0d3FF0000000000000;
	fma.rn.f64 	%fd3101, %fd3100, %fd3090, 0d3FF0000000000000;
	{
	.reg .b32 %temp; 
	mov.b64 	{%r400, %temp}, %fd3101;
	}
	{
	.reg .b32 %temp; 
	mov.b64 	{%temp, %r401}, %fd3101;
	}
	shl.b32 	%r3026, %r399, 20;
	add.s32 	%r3027, %r3026, %r401;
	mov.b64 	%fd7813, {%r400, %r3027};
	{
	.reg .b32 %temp; 
	mov.b64 	{%temp, %r3028}, %fd3085;
	}
	mov.b32 	%f151, %r3028;
	abs.f32 	%f37, %f151;
	setp.lt.f32 	%p681, %f37, 0f4086232B;
	@%p681 bra 	$L__BB1_773;
	setp.gt.f64 	%p682, %fd403, 0d0000000000000000;
	mov.f64 	%fd3102, 0d7FF0000000000000;
	sub.f64 	%fd3103, %fd3102, %fd403;
	selp.f64 	%fd7813, 0d0000000000000000, %fd3103, %p682;
	setp.geu.f32 	%p683, %f37, 0f40874800;
	@%p683 bra 	$L__BB1_773;
	shr.u32 	%r3029, %r399, 31;
	add.s32 	%r3030, %r399, %r3029;
	shr.s32 	%r3031, %r3030, 1;
	shl.b32 	%r3032, %r3031, 20;
	add.s32 	%r3033, %r401, %r3032;
	mov.b64 	%fd3104, {%r400, %r3033};
	sub.s32 	%r3034, %r399, %r3031;
	shl.b32 	%r3035, %r3034, 20;
	add.s32 	%r3036, %r3035, 1072693248;
	mov.b32 	%r3037, 0;
	mov.b64 	%fd3105, {%r3037, %r3036};
	mul.f64 	%fd7813, %fd3105, %fd3104;
$L__BB1_773:
	st.local.f64 	[%rd537+8], %fd7813;
	setp.eq.s32 	%p684, %r371, 2;
	@%p684 bra 	$L__BB1_778;
	ld.local.f64 	%fd408, [%rd536+16];
	neg.f64 	%fd3106, %fd408;
	fma.rn.f64 	%fd3107, %fd408, 0dBFF71547652B82FE, 0d4338000000000000;
	{
	.reg .b32 %temp; 
	mov.b64 	{%r402, %temp}, %fd3107;
	}
	mov.f64 	%fd3108, 0dC338000000000000;
	add.rn.f64 	%fd3109, %fd3107, %fd3108;
	fma.rn.f64 	%fd3110, %fd3109, 0dBFE62E42FEFA39EF, %fd3106;
	fma.rn.f64 	%fd3111, %fd3109, 0dBC7ABC9E3B39803F, %fd3110;
	fma.rn.f64 	%fd3112, %fd3111, 0d3E5ADE1569CE2BDF, 0d3E928AF3FCA213EA;
	fma.rn.f64 	%fd3113, %fd3112, %fd3111, 0d3EC71DEE62401315;
	fma.rn.f64 	%fd3114, %fd3113, %fd3111, 0d3EFA01997C89EB71;
	fma.rn.f64 	%fd3115, %fd3114, %fd3111, 0d3F2A01A014761F65;
	fma.rn.f64 	%fd3116, %fd3115, %fd3111, 0d3F56C16C1852B7AF;
	fma.rn.f64 	%fd3117, %fd3116, %fd3111, 0d3F81111111122322;
	fma.rn.f64 	%fd3118, %fd3117, %fd3111, 0d3FA55555555502A1;
	fma.rn.f64 	%fd3119, %fd3118, %fd3111, 0d3FC5555555555511;
	fma.rn.f64 	%fd3120, %fd3119, %fd3111, 0d3FE000000000000B;
	fma.rn.f64 	%fd3121, %fd3120, %fd3111, 0d3FF0000000000000;
	fma.rn.f64 	%fd3122, %fd3121, %fd3111, 0d3FF0000000000000;
	{
	.reg .b32 %temp; 
	mov.b64 	{%r403, %temp}, %fd3122;
	}
	{
	.reg .b32 %temp; 
	mov.b64 	{%temp, %r404}, %fd3122;
	}
	shl.b32 	%r3038, %r402, 20;
	add.s32 	%r3039, %r3038, %r404;
	mov.b64 	%fd7814, {%r403, %r3039};
	{
	.reg .b32 %temp; 
	mov.b64 	{%temp, %r3040}, %fd3106;
	}
	mov.b32 	%f152, %r3040;
	abs.f32 	%f38, %f152;
	setp.lt.f32 	%p685, %f38, 0f4086232B;
	@%p685 bra 	$L__BB1_777;
	setp.gt.f64 	%p686, %fd408, 0d0000000000000000;
	mov.f64 	%fd3123, 0d7FF0000000000000;
	sub.f64 	%fd3124, %fd3123, %fd408;
	selp.f64 	%fd7814, 0d0000000000000000, %fd3124, %p686;
	setp.geu.f32 	%p687, %f38, 0f40874800;
	@%p687 bra 	$L__BB1_777;
	shr.u32 	%r3041, %r402, 31;
	add.s32 	%r3042, %r402, %r3041;
	shr.s32 	%r3043, %r3042, 1;
	shl.b32 	%r3044, %r3043, 20;
	add.s32 	%r3045, %r404, %r3044;
	mov.b64 	%fd3125, {%r403, %r3045};
	sub.s32 	%r3046, %r402, %r3043;
	shl.b32 	%r3047, %r3046, 20;
	add.s32 	%r3048, %r3047, 1072693248;
	mov.b32 	%r3049, 0;
	mov.b64 	%fd3126, {%r3049, %r3048};
	mul.f64 	%fd7814, %fd3126, %fd3125;
$L__BB1_777:
	st.local.f64 	[%rd537+16], %fd7814;
$L__BB1_778:
	setp.lt.s32 	%p688, %r1826, 1;
	mov.f64 	%fd3127, 0d0000000000000000;
	st.local.v2.f64 	[%rd50], {%fd3127, %fd3127};
	st.local.v2.f64 	[%rd50+16], {%fd3127, %fd3127};
	st.local.v2.f64 	[%rd50+32], {%fd3127, %fd3127};
	st.local.v2.f64 	[%rd50+48], {%fd3127, %fd3127};
	st.local.v2.f64 	[%rd50+64], {%fd3127, %fd3127};
	st.local.v2.f64 	[%rd50+80], {%fd3127, %fd3127};
	st.local.v2.f64 	[%rd50+96], {%fd3127, %fd3127};
	st.local.v2.f64 	[%rd50+112], {%fd3127, %fd3127};
	st.local.v2.f64 	[%rd51], {%fd3127, %fd3127};
	st.local.v2.f64 	[%rd51+16], {%fd3127, %fd3127};
	st.local.v2.f64 	[%rd51+32], {%fd3127, %fd3127};
	st.local.v2.f64 	[%rd51+48], {%fd3127, %fd3127};
	st.local.v2.f64 	[%rd51+64], {%fd3127, %fd3127};
	st.local.v2.f64 	[%rd51+80], {%fd3127, %fd3127};
	st.local.v2.f64 	[%rd51+96], {%fd3127, %fd3127};
	st.local.v2.f64 	[%rd51+112], {%fd3127, %fd3127};
	@%p688 bra 	$L__BB1_794;
	and.b32  	%r405, %r333, 7;
	add.s32 	%r406, %r405, -1;
	and.b32  	%r407, %r333, 2147483640;
	mov.b32 	%r7275, 0;
$L__BB1_780:
	@%p633 bra 	$L__BB1_793;
	setp.lt.u32 	%p690, %r333, 8;
	mul.wide.u32 	%rd2827, %r7275, 8;
	add.s64 	%rd538, %rd50, %rd2827;
	add.s64 	%rd539, %rd51, %rd2827;
	ld.local.f64 	%fd7829, [%rd538];
	ld.local.f64 	%fd7830, [%rd539];
	mov.b32 	%r7278, 0;
	@%p690 bra 	$L__BB1_784;
	mov.b32 	%r7276, 0;
$L__BB1_783:
	.pragma "nounroll";
	mad.lo.s32 	%r3053, %r7276, %r1826, %r7275;
	mul.wide.u32 	%rd2828, %r3053, 8;
	add.s64 	%rd2829, %rd44, %rd2828;
	ld.local.f64 	%fd3129, [%rd2829];
	mul.wide.u32 	%rd2830, %r7276, 8;
	add.s64 	%rd2831, %rd49, %rd2830;
	ld.local.f64 	%fd3130, [%rd2831];
	fma.rn.f64 	%fd3131, %fd3129, %fd3130, %fd7829;
	mov.f64 	%fd3132, 0d3FF0000000000000;
	sub.f64 	%fd3133, %fd3132, %fd3129;
	fma.rn.f64 	%fd3134, %fd3133, %fd3130, %fd7830;
	add.s32 	%r3054, %r3053, %r1826;
	mul.wide.u32 	%rd2832, %r3054, 8;
	add.s64 	%rd2833, %rd44, %rd2832;
	ld.local.f64 	%fd3135, [%rd2833];
	ld.local.f64 	%fd3136, [%rd2831+8];
	fma.rn.f64 	%fd3137, %fd3135, %fd3136, %fd3131;
	sub.f64 	%fd3138, %fd3132, %fd3135;
	fma.rn.f64 	%fd3139, %fd3138, %fd3136, %fd3134;
	add.s32 	%r3055, %r3054, %r1826;
	mul.wide.u32 	%rd2834, %r3055, 8;
	add.s64 	%rd2835, %rd44, %rd2834;
	ld.local.f64 	%fd3140, [%rd2835];
	ld.local.f64 	%fd3141, [%rd2831+16];
	fma.rn.f64 	%fd3142, %fd3140, %fd3141, %fd3137;
	sub.f64 	%fd3143, %fd3132, %fd3140;
	fma.rn.f64 	%fd3144, %fd3143, %fd3141, %fd3139;
	add.s32 	%r3056, %r3055, %r1826;
	mul.wide.u32 	%rd2836, %r3056, 8;
	add.s64 	%rd2837, %rd44, %rd2836;
	ld.local.f64 	%fd3145, [%rd2837];
	ld.local.f64 	%fd3146, [%rd2831+24];
	fma.rn.f64 	%fd3147, %fd3145, %fd3146, %fd3142;
	sub.f64 	%fd3148, %fd3132, %fd3145;
	fma.rn.f64 	%fd3149, %fd3148, %fd3146, %fd3144;
	add.s32 	%r3057, %r3056, %r1826;
	mul.wide.u32 	%rd2838, %r3057, 8;
	add.s64 	%rd2839, %rd44, %rd2838;
	ld.local.f64 	%fd3150, [%rd2839];
	ld.local.f64 	%fd3151, [%rd2831+32];
	fma.rn.f64 	%fd3152, %fd3150, %fd3151, %fd3147;
	sub.f64 	%fd3153, %fd3132, %fd3150;
	fma.rn.f64 	%fd3154, %fd3153, %fd3151, %fd3149;
	add.s32 	%r3058, %r3057, %r1826;
	mul.wide.u32 	%rd2840, %r3058, 8;
	add.s64 	%rd2841, %rd44, %rd2840;
	ld.local.f64 	%fd3155, [%rd2841];
	ld.local.f64 	%fd3156, [%rd2831+40];
	fma.rn.f64 	%fd3157, %fd3155, %fd3156, %fd3152;
	sub.f64 	%fd3158, %fd3132, %fd3155;
	fma.rn.f64 	%fd3159, %fd3158, %fd3156, %fd3154;
	add.s32 	%r3059, %r3058, %r1826;
	mul.wide.u32 	%rd2842, %r3059, 8;
	add.s64 	%rd2843, %rd44, %rd2842;
	ld.local.f64 	%fd3160, [%rd2843];
	ld.local.f64 	%fd3161, [%rd2831+48];
	fma.rn.f64 	%fd3162, %fd3160, %fd3161, %fd3157;
	sub.f64 	%fd3163, %fd3132, %fd3160;
	fma.rn.f64 	%fd3164, %fd3163, %fd3161, %fd3159;
	add.s32 	%r3060, %r3059, %r1826;
	mul.wide.u32 	%rd2844, %r3060, 8;
	add.s64 	%rd2845, %rd44, %rd2844;
	ld.local.f64 	%fd3165, [%rd2845];
	ld.local.f64 	%fd3166, [%rd2831+56];
	fma.rn.f64 	%fd7829, %fd3165, %fd3166, %fd3162;
	sub.f64 	%fd3167, %fd3132, %fd3165;
	fma.rn.f64 	%fd7830, %fd3167, %fd3166, %fd3164;
	add.s32 	%r7276, %r7276, 8;
	setp.ne.s32 	%p691, %r7276, %r407;
	mov.u32 	%r7278, %r407;
	@%p691 bra 	$L__BB1_783;
$L__BB1_784:
	setp.eq.s32 	%p692, %r405, 0;
	@%p692 bra 	$L__BB1_792;
	setp.lt.u32 	%p693, %r406, 3;
	@%p693 bra 	$L__BB1_787;
	mad.lo.s32 	%r3061, %r7278, %r1826, %r7275;
	mul.wide.u32 	%rd2846, %r3061, 8;
	add.s64 	%rd2847, %rd44, %rd2846;
	ld.local.f64 	%fd3169, [%rd2847];
	mul.wide.u32 	%rd2848, %r7278, 8;
	add.s64 	%rd2849, %rd49, %rd2848;
	ld.local.f64 	%fd3170, [%rd2849];
	fma.rn.f64 	%fd3171, %fd3169, %fd3170, %fd7829;
	mov.f64 	%fd3172, 0d3FF0000000000000;
	sub.f64 	%fd3173, %fd3172, %fd3169;
	fma.rn.f64 	%fd3174, %fd3173, %fd3170, %fd7830;
	add.s32 	%r3062, %r3061, %r1826;
	mul.wide.u32 	%rd2850, %r3062, 8;
	add.s64 	%rd2851, %rd44, %rd2850;
	ld.local.f64 	%fd3175, [%rd2851];
	ld.local.f64 	%fd3176, [%rd2849+8];
	fma.rn.f64 	%fd3177, %fd3175, %fd3176, %fd3171;
	sub.f64 	%fd3178, %fd3172, %fd3175;
	fma.rn.f64 	%fd3179, %fd3178, %fd3176, %fd3174;
	add.s32 	%r3063, %r3062, %r1826;
	mul.wide.u32 	%rd2852, %r3063, 8;
	add.s64 	%rd2853, %rd44, %rd2852;
	ld.local.f64 	%fd3180, [%rd2853];
	ld.local.f64 	%fd3181, [%rd2849+16];
	fma.rn.f64 	%fd3182, %fd3180, %fd3181, %fd3177;
	sub.f64 	%fd3183, %fd3172, %fd3180;
	fma.rn.f64 	%fd3184, %fd3183, %fd3181, %fd3179;
	add.s32 	%r3064, %r3063, %r1826;
	mul.wide.u32 	%rd2854, %r3064, 8;
	add.s64 	%rd2855, %rd44, %rd2854;
	ld.local.f64 	%fd3185, [%rd2855];
	ld.local.f64 	%fd3186, [%rd2849+24];
	fma.rn.f64 	%fd7829, %fd3185, %fd3186, %fd3182;
	sub.f64 	%fd3187, %fd3172, %fd3185;
	fma.rn.f64 	%fd7830, %fd3187, %fd3186, %fd3184;
	add.s32 	%r7278, %r7278, 4;
$L__BB1_787:
	and.b32  	%r3065, %r333, 3;
	setp.eq.s32 	%p694, %r3065, 0;
	@%p694 bra 	$L__BB1_792;
	setp.eq.s32 	%p695, %r3065, 1;
	@%p695 bra 	$L__BB1_790;
	mad.lo.s32 	%r3066, %r7278, %r1826, %r7275;
	mul.wide.u32 	%rd2856, %r3066, 8;
	add.s64 	%rd2857, %rd44, %rd2856;
	ld.local.f64 	%fd3189, [%rd2857];
	mul.wide.u32 	%rd2858, %r7278, 8;
	add.s64 	%rd2859, %rd49, %rd2858;
	ld.local.f64 	%fd3190, [%rd2859];
	fma.rn.f64 	%fd3191, %fd3189, %fd3190, %fd7829;
	mov.f64 	%fd3192, 0d3FF0000000000000;
	sub.f64 	%fd3193, %fd3192, %fd3189;
	fma.rn.f64 	%fd3194, %fd3193, %fd3190, %fd7830;
	add.s32 	%r3067, %r3066, %r1826;
	mul.wide.u32 	%rd2860, %r3067, 8;
	add.s64 	%rd2861, %rd44, %rd2860;
	ld.local.f64 	%fd3195, [%rd2861];
	ld.local.f64 	%fd3196, [%rd2859+8];
	fma.rn.f64 	%fd7829, %fd3195, %fd3196, %fd3191;
	sub.f64 	%fd3197, %fd3192, %fd3195;
	fma.rn.f64 	%fd7830, %fd3197, %fd3196, %fd3194;
	add.s32 	%r7278, %r7278, 2;
$L__BB1_790:
	and.b32  	%r3068, %r333, 1;
	setp.eq.b32 	%p696, %r3068, 1;
	not.pred 	%p697, %p696;
	@%p697 bra 	$L__BB1_792;
	mad.lo.s32 	%r3069, %r7278, %r1826, %r7275;
	mul.wide.u32 	%rd2862, %r3069, 8;
	add.s64 	%rd2863, %rd44, %rd2862;
	ld.local.f64 	%fd3198, [%rd2863];
	mul.wide.u32 	%rd2864, %r7278, 8;
	add.s64 	%rd2865, %rd49, %rd2864;
	ld.local.f64 	%fd3199, [%rd2865];
	fma.rn.f64 	%fd7829, %fd3198, %fd3199, %fd7829;
	mov.f64 	%fd3200, 0d3FF0000000000000;
	sub.f64 	%fd3201, %fd3200, %fd3198;
	fma.rn.f64 	%fd7830, %fd3201, %fd3199, %fd7830;
$L__BB1_792:
	st.local.f64 	[%rd538], %fd7829;
	st.local.f64 	[%rd539], %fd7830;
$L__BB1_793:
	add.s32 	%r7275, %r7275, 1;
	setp.eq.s32 	%p698, %r7275, %r1826;
	@%p698 bra 	$L__BB1_794;
	bra.uni 	$L__BB1_780;
$L__BB1_794:
	mov.b32 	%r7298, 0;
	@%p639 bra 	$L__BB1_832;
	mov.b32 	%r7281, 0;
$L__BB1_796:
	mul.wide.u32 	%rd2866, %r7281, 8;
	add.s64 	%rd2867, %rd51, %rd2866;
	ld.local.v2.f64 	{%fd3202, %fd3203}, [%rd2867];
	add.s64 	%rd2868, %rd50, %rd2866;
	ld.local.v2.f64 	{%fd3204, %fd3205}, [%rd2868];
	add.s64 	%rd2869, %rd48, %rd2866;
	ld.local.v2.f64 	{%fd3206, %fd3207}, [%rd2869];
	add.s64 	%rd2870, %rd47, %rd2866;
	ld.local.v2.f64 	{%fd3208, %fd3209}, [%rd2870];
	add.s64 	%rd2871, %rd52, %rd2866;
	ld.local.v2.f64 	{%fd440, %fd439}, [%rd2871];
	fma.rn.f64 	%fd3210, %fd352, %fd3206, %fd3202;
	fma.rn.f64 	%fd441, %fd352, %fd3207, %fd3203;
	fma.rn.f64 	%fd442, %fd352, %fd3208, %fd3204;
	fma.rn.f64 	%fd443, %fd352, %fd3209, %fd3205;
	max.f64 	%fd7831, %fd3210, 0d37A16C262777579C;
	{
	.reg .b32 %temp; 
	mov.b64 	{%temp, %r7282}, %fd7831;
	}
	{
	.reg .b32 %temp; 
	mov.b64 	{%r7283, %temp}, %fd7831;
	}
	setp.gt.s32 	%p700, %r7282, 1048575;
	mov.b32 	%r7284, -1023;
	@%p700 bra 	$L__BB1_798;
	mul.f64 	%fd7831, %fd7831, 0d4350000000000000;
	{
	.reg .b32 %temp; 
	mov.b64 	{%temp, %r7282}, %fd7831;
	}
	{
	.reg .b32 %temp; 
	mov.b64 	{%r7283, %temp}, %fd7831;
	}
	mov.b32 	%r7284, -1077;
$L__BB1_798:
	add.s32 	%r3074, %r7282, -1;
	setp.gt.u32 	%p701, %r3074, 2146435070;
	@%p701 bra 	$L__BB1_809;
	shr.u32 	%r3077, %r7282, 20;
	add.s32 	%r7285, %r7284, %r3077;
	and.b32  	%r3078, %r7282, 1048575;
	or.b32  	%r3079, %r3078, 1072693248;
	mov.b64 	%fd7832, {%r7283, %r3079};
	setp.lt.u32 	%p703, %r3079, 1073127583;
	@%p703 bra 	$L__BB1_801;
	{
	.reg .b32 %temp; 
	mov.b64 	{%r3080, %temp}, %fd7832;
	}
	{
	.reg .b32 %temp; 
	mov.b64 	{%temp, %r3081}, %fd7832;
	}
	add.s32 	%r3082, %r3081, -1048576;
	mov.b64 	%fd7832, {%r3080, %r3082};
	add.s32 	%r7285, %r7285, 1;
$L__BB1_801:
	add.f64 	%fd3212, %fd7832, 0dBFF0000000000000;
	add.f64 	%fd3213, %fd7832, 0d3FF0000000000000;
	rcp.approx.ftz.f64 	%fd3214, %fd3213;
	neg.f64 	%fd3215, %fd3213;
	fma.rn.f64 	%fd3216, %fd3215, %fd3214, 0d3FF0000000000000;
	fma.rn.f64 	%fd3217, %fd3216, %fd3216, %fd3216;
	fma.rn.f64 	%fd3218, %fd3217, %fd3214, %fd3214;
	mul.f64 	%fd3219, %fd3212, %fd3218;
	fma.rn.f64 	%fd3220, %fd3212, %fd3218, %fd3219;
	mul.f64 	%fd3221, %fd3220, %fd3220;
	fma.rn.f64 	%fd3222, %fd3221, 0d3EB1380B3AE80F1E, 0d3ED0EE258B7A8B04;
	fma.rn.f64 	%fd3223, %fd3222, %fd3221, 0d3EF3B2669F02676F;
	fma.rn.f64 	%fd3224, %fd3223, %fd3221, 0d3F1745CBA9AB0956;
	fma.rn.f64 	%fd3225, %fd3224, %fd3221, 0d3F3C71C72D1B5154;
	fma.rn.f64 	%fd3226, %fd3225, %fd3221, 0d3F624924923BE72D;
	fma.rn.f64 	%fd3227, %fd3226, %fd3221, 0d3F8999999999A3C4;
	fma.rn.f64 	%fd3228, %fd3227, %fd3221, 0d3FB5555555555554;
	sub.f64 	%fd3229, %fd3212, %fd3220;
	add.f64 	%fd3230, %fd3229, %fd3229;
	neg.f64 	%fd3231, %fd3220;
	fma.rn.f64 	%fd3232, %fd3231, %fd3212, %fd3230;
	mul.f64 	%fd3233, %fd3218, %fd3232;
	mul.f64 	%fd3234, %fd3221, %fd3228;
	fma.rn.f64 	%fd3235, %fd3234, %fd3220, %fd3233;
	xor.b32  	%r3083, %r7285, -2147483648;
	mov.b32 	%r3084, 1127219200;
	mov.b64 	%fd3236, {%r3083, %r3084};
	sub.f64 	%fd3237, %fd3236, %fd1;
	fma.rn.f64 	%fd3238, %fd3237, 0d3FE62E42FEFA39EF, %fd3220;
	fma.rn.f64 	%fd3239, %fd3237, 0dBFE62E42FEFA39EF, %fd3238;
	sub.f64 	%fd3240, %fd3239, %fd3220;
	sub.f64 	%fd3241, %fd3235, %fd3240;
	fma.rn.f64 	%fd3242, %fd3237, 0d3C7ABC9E3B39803F, %fd3241;
	add.f64 	%fd7833, %fd3238, %fd3242;
	bra.uni 	$L__BB1_810;
$L__BB1_802:
	mul.wide.u32 	%rd2821, %r7272, 8;
	add.s64 	%rd531, %rd52, %rd2821;
	ld.local.f64 	%fd368, [%rd531];
	fma.rn.f64 	%fd2926, %fd368, 0d3FF71547652B82FE, 0d4338000000000000;
	{
	.reg .b32 %temp; 
	mov.b64 	{%r374, %temp}, %fd2926;
	}
	mov.f64 	%fd2927, 0dC338000000000000;
	add.rn.f64 	%fd2928, %fd2926, %fd2927;
	fma.rn.f64 	%fd2929, %fd2928, 0dBFE62E42FEFA39EF, %fd368;
	fma.rn.f64 	%fd2930, %fd2928, 0dBC7ABC9E3B39803F, %fd2929;
	fma.rn.f64 	%fd2931, %fd2930, 0d3E5ADE1569CE2BDF, 0d3E928AF3FCA213EA;
	fma.rn.f64 	%fd2932, %fd2931, %fd2930, 0d3EC71DEE62401315;
	fma.rn.f64 	%fd2933, %fd2932, %fd2930, 0d3EFA01997C89EB71;
	fma.rn.f64 	%fd2934, %fd2933, %fd2930, 0d3F2A01A014761F65;
	fma.rn.f64 	%fd2935, %fd2934, %fd2930, 0d3F56C16C1852B7AF;
	fma.rn.f64 	%fd2936, %fd2935, %fd2930, 0d3F81111111122322;
	fma.rn.f64 	%fd2937, %fd2936, %fd2930, 0d3FA55555555502A1;
	fma.rn.f64 	%fd2938, %fd2937, %fd2930, 0d3FC5555555555511;
	fma.rn.f64 	%fd2939, %fd2938, %fd2930, 0d3FE000000000000B;
	fma.rn.f64 	%fd2940, %fd2939, %fd2930, 0d3FF0000000000000;
	fma.rn.f64 	%fd2941, %fd2940, %fd2930, 0d3FF0000000000000;
	{
	.reg .b32 %temp; 
	mov.b64 	{%r375, %temp}, %fd2941;
	}
	{
	.reg .b32 %temp; 
	mov.b64 	{%temp, %r376}, %fd2941;
	}
	shl.b32 	%r2940, %r374, 20;
	add.s32 	%r2941, %r2940, %r376;
	mov.b64 	%fd7806, {%r375, %r2941};
	{
	.reg .b32 %temp; 
	mov.b64 	{%temp, %r2942}, %fd368;
	}
	mov.b32 	%f144, %r2942;
	abs.f32 	%f30, %f144;
	setp.lt.f32 	%p654, %f30, 0f4086232B;
	@%p654 bra 	$L__BB1_805;
	setp.lt.f64 	%p655, %fd368, 0d0000000000000000;
	add.f64 	%fd2942, %fd368, 0d7FF0000000000000;
	selp.f64 	%fd7806, 0d0000000000000000, %fd2942, %p655;
	setp.geu.f32 	%p656, %f30, 0f40874800;
	@%p656 bra 	$L__BB1_805;
	shr.u32 	%r2943, %r374, 31;
	add.s32 	%r2944, %r374, %r2943;
	shr.s32 	%r2945, %r2944, 1;
	shl.b32 	%r2946, %r2945, 20;
	add.s32 	%r2947, %r376, %r2946;
	mov.b64 	%fd2943, {%r375, %r2947};
	sub.s32 	%r2948, %r374, %r2945;
	shl.b32 	%r2949, %r2948, 20;
	add.s32 	%r2950, %r2949, 1072693248;
	mov.b32 	%r2951, 0;
	mov.b64 	%fd2944, {%r2951, %r2950};
	mul.f64 	%fd7806, %fd2944, %fd2943;
$L__BB1_805:
	add.f64 	%fd2945, %fd7806, 0d3FF0000000000000;
	rcp.rn.f64 	%fd2946, %fd2945;
	mul.wide.u32 	%rd2822, %r7272, 8;
	add.s64 	%rd532, %rd47, %rd2822;
	mov.f64 	%fd2947, 0d3FF0000000000000;
	sub.f64 	%fd2948, %fd2947, %fd2946;
	add.s64 	%rd533, %rd48, %rd2822;
	min.f64 	%fd2949, %fd2946, 0d3FF0000000000000;
	max.f64 	%fd2950, %fd2949, 0d37A16C262777579C;
	st.local.f64 	[%rd532], %fd2950;
	min.f64 	%fd2951, %fd2948, 0d3FF0000000000000;
	max.f64 	%fd2952, %fd2951, 0d37A16C262777579C;
	st.local.f64 	[%rd533], %fd2952;
	ld.local.f64 	%fd373, [%rd531+8];
	fma.rn.f64 	%fd2953, %fd373, 0d3FF71547652B82FE, 0d4338000000000000;
	{
	.reg .b32 %temp; 
	mov.b64 	{%r377, %temp}, %fd2953;
	}
	mov.f64 	%fd2954, 0dC338000000000000;
	add.rn.f64 	%fd2955, %fd2953, %fd2954;
	fma.rn.f64 	%fd2956, %fd2955, 0dBFE62E42FEFA39EF, %fd373;
	fma.rn.f64 	%fd2957, %fd2955, 0dBC7ABC9E3B39803F, %fd2956;
	fma.rn.f64 	%fd2958, %fd2957, 0d3E5ADE1569CE2BDF, 0d3E928AF3FCA213EA;
	fma.rn.f64 	%fd2959, %fd2958, %fd2957, 0d3EC71DEE62401315;
	fma.rn.f64 	%fd2960, %fd2959, %fd2957, 0d3EFA01997C89EB71;
	fma.rn.f64 	%fd2961, %fd2960, %fd2957, 0d3F2A01A014761F65;
	fma.rn.f64 	%fd2962, %fd2961, %fd2957, 0d3F56C16C1852B7AF;
	fma.rn.f64 	%fd2963, %fd2962, %fd2957, 0d3F81111111122322;
	fma.rn.f64 	%fd2964, %fd2963, %fd2957, 0d3FA55555555502A1;
	fma.rn.f64 	%fd2965, %fd2964, %fd2957, 0d3FC5555555555511;
	fma.rn.f64 	%fd2966, %fd2965, %fd2957, 0d3FE000000000000B;
	fma.rn.f64 	%fd2967, %fd2966, %fd2957, 0d3FF0000000000000;
	fma.rn.f64 	%fd2968, %fd2967, %fd2957, 0d3FF0000000000000;
	{
	.reg .b32 %temp; 
	mov.b64 	{%r378, %temp}, %fd2968;
	}
	{
	.reg .b32 %temp; 
	mov.b64 	{%temp, %r379}, %fd2968;
	}
	shl.b32 	%r2952, %r377, 20;
	add.s32 	%r2953, %r2952, %r379;
	mov.b64 	%fd7807, {%r378, %r2953};
	{
	.reg .b32 %temp; 
	mov.b64 	{%temp, %r2954}, %fd373;
	}
	mov.b32 	%f145, %r2954;
	abs.f32 	%f31, %f145;
	setp.lt.f32 	%p657, %f31, 0f4086232B;
	@%p657 bra 	$L__BB1_808;
	setp.lt.f64 	%p658, %fd373, 0d0000000000000000;
	add.f64 	%fd2969, %fd373, 0d7FF0000000000000;
	selp.f64 	%fd7807, 0d0000000000000000, %fd2969, %p658;
	setp.geu.f32 	%p659, %f31, 0f40874800;
	@%p659 bra 	$L__BB1_808;
	shr.u32 	%r2955, %r377, 31;
	add.s32 	%r2956, %r377, %r2955;
	shr.s32 	%r2957, %r2956, 1;
	shl.b32 	%r2958, %r2957, 20;
	add.s32 	%r2959, %r379, %r2958;
	mov.b64 	%fd2970, {%r378, %r2959};
	sub.s32 	%r2960, %r377, %r2957;
	shl.b32 	%r2961, %r2960, 20;
	add.s32 	%r2962, %r2961, 1072693248;
	mov.b32 	%r2963, 0;
	mov.b64 	%fd2971, {%r2963, %r2962};
	mul.f64 	%fd7807, %fd2971, %fd2970;
$L__BB1_808:
	add.f64 	%fd2972, %fd7807, 0d3FF0000000000000;
	rcp.rn.f64 	%fd2973, %fd2972;
	mov.f64 	%fd2974, 0d3FF0000000000000;
	sub.f64 	%fd2975, %fd2974, %fd2973;
	min.f64 	%fd2976, %fd2973, 0d3FF0000000000000;
	max.f64 	%fd2977, %fd2976, 0d37A16C262777579C;
	st.local.f64 	[%rd532+8], %fd2977;
	min.f64 	%fd2978, %fd2975, 0d3FF0000000000000;
	max.f64 	%fd2979, %fd2978, 0d37A16C262777579C;
	st.local.f64 	[%rd533+8], %fd2979;
	add.s32 	%r7272, %r7272, 2;
	setp.eq.s32 	%p660, %r7272, %r1826;
	@%p660 bra 	$L__BB1_749;
	bra.uni 	$L__BB1_802;
$L__BB1_809:
	fma.rn.f64 	%fd3211, %fd7831, 0d7FF0000000000000, 0d7FF0000000000000;
	{
	.reg .b32 %temp; 
	mov.b64 	{%temp, %r3075}, %fd7831;
	}
	and.b32  	%r3076, %r3075, 2147483647;
	setp.eq.s32 	%p702, %r3076, 0;
	selp.f64 	%fd7833, 0dFFF0000000000000, %fd3211, %p702;
$L__BB1_810:
	max.f64 	%fd7834, %fd442, 0d37A16C262777579C;
	{
	.reg .b32 %temp; 
	mov.b64 	{%temp, %r7286}, %fd7834;
	}
	{
	.reg .b32 %temp; 
	mov.b64 	{%r7287, %temp}, %fd7834;
	}
	setp.gt.s32 	%p704, %r7286, 1048575;
	mov.b32 	%r7288, -1023;
	@%p704 bra 	$L__BB1_812;
	mul.f64 	%fd7834, %fd7834, 0d4350000000000000;
	{
	.reg .b32 %temp; 
	mov.b64 	{%temp, %r7286}, %fd7834;
	}
	{
	.reg .b32 %temp; 
	mov.b64 	{%r7287, %temp}, %fd7834;
	}
	mov.b32 	%r7288, -1077;
$L__BB1_812:
	add.s32 	%r3087, %r7286, -1;
	setp.gt.u32 	%p705, %r3087, 2146435070;
	@%p705 bra 	$L__BB1_816;
	shr.u32 	%r3090, %r7286, 20;
	add.s32 	%r7289, %r7288, %r3090;
	and.b32  	%r3091, %r7286, 1048575;
	or.b32  	%r3092, %r3091, 1072693248;
	mov.b64 	%fd7835, {%r7287, %r3092};
	setp.lt.u32 	%p707, %r3092, 1073127583;
	@%p707 bra 	$L__BB1_815;
	{
	.reg .b32 %temp; 
	mov.b64 	{%r3093, %temp}, %fd7835;
	}
	{
	.reg .b32 %temp; 
	mov.b64 	{%temp, %r3094}, %fd7835;
	}
	add.s32 	%r3095, %r3094, -1048576;
	mov.b64 	%fd7835, {%r3093, %r3095};
	add.s32 	%r7289, %r7289, 1;
$L__BB1_815:
	add.f64 	%fd3244, %fd7835, 0dBFF0000000000000;
	add.f64 	%fd3245, %fd7835, 0d3FF0000000000000;
	rcp.approx.ftz.f64 	%fd3246, %fd3245;
	neg.f64 	%fd3247, %fd3245;
	fma.rn.f64 	%fd3248, %fd3247, %fd3246, 0d3FF0000000000000;
	fma.rn.f64 	%fd3249, %fd3248, %fd3248, %fd3248;
	fma.rn.f64 	%fd3250, %fd3249, %fd3246, %fd3246;
	mul.f64 	%fd3251, %fd3244, %fd3250;
	fma.rn.f64 	%fd3252, %fd3244, %fd3250, %fd3251;
	mul.f64 	%fd3253, %fd3252, %fd3252;
	fma.rn.f64 	%fd3254, %fd3253, 0d3EB1380B3AE80F1E, 0d3ED0EE258B7A8B04;
	fma.rn.f64 	%fd3255, %fd3254, %fd3253, 0d3EF3B2669F02676F;
	fma.rn.f64 	%fd3256, %fd3255, %fd3253, 0d3F1745CBA9AB0956;
	fma.rn.f64 	%fd3257, %fd3256, %fd3253, 0d3F3C71C72D1B5154;
	fma.rn.f64 	%fd3258, %fd3257, %fd3253, 0d3F624924923BE72D;
	fma.rn.f64 	%fd3259, %fd3258, %fd3253, 0d3F8999999999A3C4;
	fma.rn.f64 	%fd3260, %fd3259, %fd3253, 0d3FB5555555555554;
	sub.f64 	%fd3261, %fd3244, %fd3252;
	add.f64 	%fd3262, %fd3261, %fd3261;
	neg.f64 	%fd3263, %fd3252;
	fma.rn.f64 	%fd3264, %fd3263, %fd3244, %fd3262;
	mul.f64 	%fd3265, %fd3250, %fd3264;
	mul.f64 	%fd3266, %fd3253, %fd3260;
	fma.rn.f64 	%fd3267, %fd3266, %fd3252, %fd3265;
	xor.b32  	%r3096, %r7289, -2147483648;
	mov.b32 	%r3097, 1127219200;
	mov.b64 	%fd3268, {%r3096, %r3097};
	sub.f64 	%fd3269, %fd3268, %fd1;
	fma.rn.f64 	%fd3270, %fd3269, 0d3FE62E42FEFA39EF, %fd3252;
	fma.rn.f64 	%fd3271, %fd3269, 0dBFE62E42FEFA39EF, %fd3270;
	sub.f64 	%fd3272, %fd3271, %fd3252;
	sub.f64 	%fd3273, %fd3267, %fd3272;
	fma.rn.f64 	%fd3274, %fd3269, 0d3C7ABC9E3B39803F, %fd3273;
	add.f64 	%fd7836, %fd3270, %fd3274;
	bra.uni 	$L__BB1_817;
$L__BB1_816:
	fma.rn.f64 	%fd3243, %fd7834, 0d7FF0000000000000, 0d7FF0000000000000;
	{
	.reg .b32 %temp; 
	mov.b64 	{%temp, %r3088}, %fd7834;
	}
	and.b32  	%r3089, %r3088, 2147483647;
	setp.eq.s32 	%p706, %r3089, 0;
	selp.f64 	%fd7836, 0dFFF0000000000000, %fd3243, %p706;
$L__BB1_817:
	sub.f64 	%fd462, %fd7833, %fd7836;
	max.f64 	%fd7837, %fd441, 0d37A16C262777579C;
	{
	.reg .b32 %temp; 
	mov.b64 	{%temp, %r7290}, %fd7837;
	}
	{
	.reg .b32 %temp; 
	mov.b64 	{%r7291, %temp}, %fd7837;
	}
	setp.gt.s32 	%p708, %r7290, 1048575;
	mov.b32 	%r7292, -1023;
	@%p708 bra 	$L__BB1_819;
	mul.f64 	%fd7837, %fd7837, 0d4350000000000000;
	{
	.reg .b32 %temp; 
	mov.b64 	{%temp, %r7290}, %fd7837;
	}
	{
	.reg .b32 %temp; 
	mov.b64 	{%r7291, %temp}, %fd7837;
	}
	mov.b32 	%r7292, -1077;
$L__BB1_819:
	add.s32 	%r3100, %r7290, -1;
	setp.gt.u32 	%p709, %r3100, 2146435070;
	@%p709 bra 	$L__BB1_823;
	shr.u32 	%r3103, %r7290, 20;
	add.s32 	%r7293, %r7292, %r3103;
	and.b32  	%r3104, %r7290, 1048575;
	or.b32  	%r3105, %r3104, 1072693248;
	mov.b64 	%fd7838, {%r7291, %r3105};
	setp.lt.u32 	%p711, %r3105, 1073127583;
	@%p711 bra 	$L__BB1_822;
	{
	.reg .b32 %temp; 
	mov.b64 	{%r3106, %temp}, %fd7838;
	}
	{
	.reg .b32 %temp; 
	mov.b64 	{%temp, %r3107}, %fd7838;
	}
	add.s32 	%r3108, %r3107, -1048576;
	mov.b64 	%fd7838, {%r3106, %r3108};
	add.s32 	%r7293, %r7293, 1;
$L__BB1_822:
	add.f64 	%fd3276, %fd7838, 0dBFF0000000000000;
	add.f64 	%fd3277, %fd7838, 0d3FF0000000000000;
	rcp.approx.ftz.f64 	%fd3278, %fd3277;
	neg.f64 	%fd3279, %fd3277;
	fma.rn.f64 	%fd3280, %fd3279, %fd3278, 0d3FF0000000000000;
	fma.rn.f64 	%fd3281, %fd3280, %fd3280, %fd3280;
	fma.rn.f64 	%fd3282, %fd3281, %fd3278, %fd3278;
	mul.f64 	%fd3283, %fd3276, %fd3282;
	fma.rn.f64 	%fd3284, %fd3276, %fd3282, %fd3283;
	mul.f64 	%fd3285, %fd3284, %fd3284;
	fma.rn.f64 	%fd3286, %fd3285, 0d3EB1380B3AE80F1E, 0d3ED0EE258B7A8B04;
	fma.rn.f64 	%fd3287, %fd3286, %fd3285, 0d3EF3B2669F02676F;
	fma.rn.f64 	%fd3288, %fd3287, %fd3285, 0d3F1745CBA9AB0956;
	fma.rn.f64 	%fd3289, %fd3288, %fd3285, 0d3F3C71C72D1B5154;
	fma.rn.f64 	%fd3290, %fd3289, %fd3285, 0d3F624924923BE72D;
	fma.rn.f64 	%fd3291, %fd3290, %fd3285, 0d3F8999999999A3C4;
	fma.rn.f64 	%fd3292, %fd3291, %fd3285, 0d3FB5555555555554;
	sub.f64 	%fd3293, %fd3276, %fd3284;
	add.f64 	%fd3294, %fd3293, %fd3293;
	neg.f64 	%fd3295, %fd3284;
	fma.rn.f64 	%fd3296, %fd3295, %fd3276, %fd3294;
	mul.f64 	%fd3297, %fd3282, %fd3296;
	mul.f64 	%fd3298, %fd3285, %fd3292;
	fma.rn.f64 	%fd3299, %fd3298, %fd3284, %fd3297;
	xor.b32  	%r3109, %r7293, -2147483648;
	mov.b32 	%r3110, 1127219200;
	mov.b64 	%fd3300, {%r3109, %r3110};
	sub.f64 	%fd3301, %fd3300, %fd1;
	fma.rn.f64 	%fd3302, %fd3301, 0d3FE62E42FEFA39EF, %fd3284;
	fma.rn.f64 	%fd3303, %fd3301, 0dBFE62E42FEFA39EF, %fd3302;
	sub.f64 	%fd3304, %fd3303, %fd3284;
	sub.f64 	%fd3305, %fd3299, %fd3304;
	fma.rn.f64 	%fd3306, %fd3301, 0d3C7ABC9E3B39803F, %fd3305;
	add.f64 	%fd7839, %fd3302, %fd3306;
	bra.uni 	$L__BB1_824;
$L__BB1_823:
	fma.rn.f64 	%fd3275, %fd7837, 0d7FF0000000000000, 0d7FF0000000000000;
	{
	.reg .b32 %temp; 
	mov.b64 	{%temp, %r3101}, %fd7837;
	}
	and.b32  	%r3102, %r3101, 2147483647;
	setp.eq.s32 	%p710, %r3102, 0;
	selp.f64 	%fd7839, 0dFFF0000000000000, %fd3275, %p710;
$L__BB1_824:
	max.f64 	%fd7840, %fd443, 0d37A16C262777579C;
	{
	.reg .b32 %temp; 
	mov.b64 	{%temp, %r7294}, %fd7840;
	}
	{
	.reg .b32 %temp; 
	mov.b64 	{%r7295, %temp}, %fd7840;
	}
	setp.gt.s32 	%p712, %r7294, 1048575;
	mov.b32 	%r7296, -1023;
	@%p712 bra 	$L__BB1_826;
	mul.f64 	%fd7840, %fd7840, 0d4350000000000000;
	{
	.reg .b32 %temp; 
	mov.b64 	{%temp, %r7294}, %fd7840;
	}
	{
	.reg .b32 %temp; 
	mov.b64 	{%r7295, %temp}, %fd7840;
	}
	mov.b32 	%r7296, -1077;
$L__BB1_826:
	add.s32 	%r3113, %r7294, -1;
	setp.gt.u32 	%p713, %r3113, 2146435070;
	@%p713 bra 	$L__BB1_830;
	shr.u32 	%r3116, %r7294, 20;
	add.s32 	%r7297, %r7296, %r3116;
	and.b32  	%r3117, %r7294, 1048575;
	or.b32  	%r3118, %r3117, 1072693248;
	mov.b64 	%fd7841, {%r7295, %r3118};
	setp.lt.u32 	%p715, %r3118, 1073127583;
	@%p715 bra 	$L__BB1_829;
	{
	.reg .b32 %temp; 
	mov.b64 	{%r3119, %temp}, %fd7841;
	}
	{
	.reg .b32 %temp; 
	mov.b64 	{%temp, %r3120}, %fd7841;
	}
	add.s32 	%r3121, %r3120, -1048576;
	mov.b64 	%fd7841, {%r3119, %r3121};
	add.s32 	%r7297, %r7297, 1;
$L__BB1_829:
	add.f64 	%fd3308, %fd7841, 0dBFF0000000000000;
	add.f64 	%fd3309, %fd7841, 0d3FF0000000000000;
	rcp.approx.ftz.f64 	%fd3310, %fd3309;
	neg.f64 	%fd3311, %fd3309;
	fma.rn.f64 	%fd3312, %fd3311, %fd3310, 0d3FF0000000000000;
	fma.rn.f64 	%fd3313, %fd3312, %fd3312, %fd3312;
	fma.rn.f64 	%fd3314, %fd3313, %fd3310, %fd3310;
	mul.f64 	%fd3315, %fd3308, %fd3314;
	fma.rn.f64 	%fd3316, %fd3308, %fd3314, %fd3315;
	mul.f64 	%fd3317, %fd3316, %fd3316;
	fma.rn.f64 	%fd3318, %fd3317, 0d3EB1380B3AE80F1E, 0d3ED0EE258B7A8B04;
	fma.rn.f64 	%fd3319, %fd3318, %fd3317, 0d3EF3B2669F02676F;
	fma.rn.f64 	%fd3320, %fd3319, %fd3317, 0d3F1745CBA9AB0956;
	fma.rn.f64 	%fd3321, %fd3320, %fd3317, 0d3F3C71C72D1B5154;
	fma.rn.f64 	%fd3322, %fd3321, %fd3317, 0d3F624924923BE72D;
	fma.rn.f64 	%fd3323, %fd3322, %fd3317, 0d3F8999999999A3C4;
	fma.rn.f64 	%fd3324, %fd3323, %fd3317, 0d3FB5555555555554;
	sub.f64 	%fd3325, %fd3308, %fd3316;
	add.f64 	%fd3326, %fd3325, %fd3325;
	neg.f64 	%fd3327, %fd3316;
	fma.rn.f64 	%fd3328, %fd3327, %fd3308, %fd3326;
	mul.f64 	%fd3329, %fd3314, %fd3328;
	mul.f64 	%fd3330, %fd3317, %fd3324;
	fma.rn.f64 	%fd3331, %fd3330, %fd3316, %fd3329;
	xor.b32  	%r3122, %r7297, -2147483648;
	mov.b32 	%r3123, 1127219200;
	mov.b64 	%fd3332, {%r3122, %r3123};
	sub.f64 	%fd3333, %fd3332, %fd1;
	fma.rn.f64 	%fd3334, %fd3333, 0d3FE62E42FEFA39EF, %fd3316;
	fma.rn.f64 	%fd3335, %fd3333, 0dBFE62E42FEFA39EF, %fd3334;
	sub.f64 	%fd3336, %fd3335, %fd3316;
	sub.f64 	%fd3337, %fd3331, %fd3336;
	fma.rn.f64 	%fd3338, %fd3333, 0d3C7ABC9E3B39803F, %fd3337;
	add.f64 	%fd7842, %fd3334, %fd3338;
	bra.uni 	$L__BB1_831;
$L__BB1_830:
	fma.rn.f64 	%fd3307, %fd7840, 0d7FF0000000000000, 0d7FF0000000000000;
	{
	.reg .b32 %temp; 
	mov.b64 	{%temp, %r3114}, %fd7840;
	}
	and.b32  	%r3115, %r3114, 2147483647;
	setp.eq.s32 	%p714, %r3115, 0;
	selp.f64 	%fd7842, 0dFFF0000000000000, %fd3307, %p714;
$L__BB1_831:
	sub.f64 	%fd3339, %fd7839, %fd7842;
	sub.f64 	%fd3340, %fd462, %fd440;
	sub.f64 	%fd3341, %fd3339, %fd439;
	mul.wide.u32 	%rd2872, %r7281, 8;
	add.s64 	%rd2873, %rd53, %rd2872;
	st.local.v2.f64 	[%rd2873], {%fd462, %fd3339};
	add.s64 	%rd2874, %rd54, %rd2872;
	st.local.v2.f64 	[%rd2874], {%fd3340, %fd3341};
	add.s32 	%r7298, %r7281, 2;
	add.s32 	%r3124, %r7281, 3;
	setp.lt.s32 	%p716, %r3124, %r1826;
	mov.u32 	%r7281, %r7298;
	@%p716 bra 	$L__BB1_796;
$L__BB1_832:
	setp.ge.s32 	%p717, %r7298, %r1826;
	@%p717 bra 	$L__BB1_848;
$L__BB1_833:
	mul.wide.u32 	%rd2875, %r7298, 8;
	add.s64 	%rd2876, %rd48, %rd2875;
	ld.local.f64 	%fd3342, [%rd2876];
	add.s64 	%rd2877, %rd51, %rd2875;
	ld.local.f64 	%fd3343, [%rd2877];
	fma.rn.f64 	%fd3344, %fd352, %fd3342, %fd3343;
	st.local.f64 	[%rd2877], %fd3344;
	add.s64 	%rd2878, %rd47, %rd2875;
	ld.local.f64 	%fd3345, [%rd2878];
	add.s64 	%rd2879, %rd50, %rd2875;
	ld.local.f64 	%fd3346, [%rd2879];
	fma.rn.f64 	%fd481, %fd352, %fd3345, %fd3346;
	st.local.f64 	[%rd2879], %fd481;
	max.f64 	%fd7843, %fd3344, 0d37A16C262777579C;
	{
	.reg .b32 %temp; 
	mov.b64 	{%temp, %r7299}, %fd7843;
	}
	{
	.reg .b32 %temp; 
	mov.b64 	{%r7300, %temp}, %fd7843;
	}
	setp.gt.s32 	%p718, %r7299, 1048575;
	mov.b32 	%r7301, -1023;
	@%p718 bra 	$L__BB1_835;
	mul.f64 	%fd7843, %fd7843, 0d4350000000000000;
	{
	.reg .b32 %temp; 
	mov.b64 	{%temp, %r7299}, %fd7843;
	}
	{
	.reg .b32 %temp; 
	mov.b64 	{%r7300, %temp}, %fd7843;
	}
	mov.b32 	%r7301, -1077;
$L__BB1_835:
	add.s32 	%r3127, %r7299, -1;
	setp.gt.u32 	%p719, %r3127, 2146435070;
	@%p719 bra 	$L__BB1_839;
	shr.u32 	%r3130, %r7299, 20;
	add.s32 	%r7302, %r7301, %r3130;
	and.b32  	%r3131, %r7299, 1048575;
	or.b32  	%r3132, %r3131, 1072693248;
	mov.b64 	%fd7844, {%r7300, %r3132};
	setp.lt.u32 	%p721, %r3132, 1073127583;
	@%p721 bra 	$L__BB1_838;
	{
	.reg .b32 %temp; 
	mov.b64 	{%r3133, %temp}, %fd7844;
	}
	{
	.reg .b32 %temp; 
	mov.b64 	{%temp, %r3134}, %fd7844;
	}
	add.s32 	%r3135, %r3134, -1048576;
	mov.b64 	%fd7844, {%r3133, %r3135};
	add.s32 	%r7302, %r7302, 1;
$L__BB1_838:
	add.f64 	%fd3348, %fd7844, 0dBFF0000000000000;
	add.f64 	%fd3349, %fd7844, 0d3FF0000000000000;
	rcp.approx.ftz.f64 	%fd3350, %fd3349;
	neg.f64 	%fd3351, %fd3349;
	fma.rn.f64 	%fd3352, %fd3351, %fd3350, 0d3FF0000000000000;
	fma.rn.f64 	%fd3353, %fd3352, %fd3352, %fd3352;
	fma.rn.f64 	%fd3354, %fd3353, %fd3350, %fd3350;
	mul.f64 	%fd3355, %fd3348, %fd3354;
	fma.rn.f64 	%fd3356, %fd3348, %fd3354, %fd3355;
	mul.f64 	%fd3357, %fd3356, %fd3356;
	fma.rn.f64 	%fd3358, %fd3357, 0d3EB1380B3AE80F1E, 0d3ED0EE258B7A8B04;
	fma.rn.f64 	%fd3359, %fd3358, %fd3357, 0d3EF3B2669F02676F;
	fma.rn.f64 	%fd3360, %fd3359, %fd3357, 0d3F1745CBA9AB0956;
	fma.rn.f64 	%fd3361, %fd3360, %fd3357, 0d3F3C71C72D1B5154;
	fma.rn.f64 	%fd3362, %fd3361, %fd3357, 0d3F624924923BE72D;
	fma.rn.f64 	%fd3363, %fd3362, %fd3357, 0d3F8999999999A3C4;
	fma.rn.f64 	%fd3364, %fd3363, %fd3357, 0d3FB5555555555554;
	sub.f64 	%fd3365, %fd3348, %fd3356;
	add.f64 	%fd3366, %fd3365, %fd3365;
	neg.f64 	%fd3367, %fd3356;
	fma.rn.f64 	%fd3368, %fd3367, %fd3348, %fd3366;
	mul.f64 	%fd3369, %fd3354, %fd3368;
	mul.f64 	%fd3370, %fd3357, %fd3364;
	fma.rn.f64 	%fd3371, %fd3370, %fd3356, %fd3369;
	xor.b32  	%r3136, %r7302, -2147483648;
	mov.b32 	%r3137, 1127219200;
	mov.b64 	%fd3372, {%r3136, %r3137};
	sub.f64 	%fd3373, %fd3372, %fd1;
	fma.rn.f64 	%fd3374, %fd3373, 0d3FE62E42FEFA39EF, %fd3356;
	fma.rn.f64 	%fd3375, %fd3373, 0dBFE62E42FEFA39EF, %fd3374;
	sub.f64 	%fd3376, %fd3375, %fd3356;
	sub.f64 	%fd3377, %fd3371, %fd3376;
	fma.rn.f64 	%fd3378, %fd3373, 0d3C7ABC9E3B39803F, %fd3377;
	add.f64 	%fd7845, %fd3374, %fd3378;
	bra.uni 	$L__BB1_840;
$L__BB1_839:
	fma.rn.f64 	%fd3347, %fd7843, 0d7FF0000000000000, 0d7FF0000000000000;
	{
	.reg .b32 %temp; 
	mov.b64 	{%temp, %r3128}, %fd7843;
	}
	and.b32  	%r3129, %r3128, 2147483647;
	setp.eq.s32 	%p720, %r3129, 0;
	selp.f64 	%fd7845, 0dFFF0000000000000, %fd3347, %p720;
$L__BB1_840:
	max.f64 	%fd7846, %fd481, 0d37A16C262777579C;
	{
	.reg .b32 %temp; 
	mov.b64 	{%temp, %r7303}, %fd7846;
	}
	{
	.reg .b32 %temp; 
	mov.b64 	{%r7304, %temp}, %fd7846;
	}
	setp.gt.s32 	%p722, %r7303, 1048575;
	mov.b32 	%r7305, -1023;
	@%p722 bra 	$L__BB1_842;
	mul.f64 	%fd7846, %fd7846, 0d4350000000000000;
	{
	.reg .b32 %temp; 
	mov.b64 	{%temp, %r7303}, %fd7846;
	}
	{
	.reg .b32 %temp; 
	mov.b64 	{%r7304, %temp}, %fd7846;
	}
	mov.b32 	%r7305, -1077;
$L__BB1_842:
	add.s32 	%r3140, %r7303, -1;
	setp.gt.u32 	%p723, %r3140, 2146435070;
	@%p723 bra 	$L__BB1_846;
	shr.u32 	%r3143, %r7303, 20;
	add.s32 	%r7306, %r7305, %r3143;
	and.b32  	%r3144, %r7303, 1048575;
	or.b32  	%r3145, %r3144, 1072693248;
	mov.b64 	%fd7847, {%r7304, %r3145};
	setp.lt.u32 	%p725, %r3145, 1073127583;
	@%p725 bra 	$L__BB1_845;
	{
	.reg .b32 %temp; 
	mov.b64 	{%r3146, %temp}, %fd7847;
	}
	{
	.reg .b32 %temp; 
	mov.b64 	{%temp, %r3147}, %fd7847;
	}
	add.s32 	%r3148, %r3147, -1048576;
	mov.b64 	%fd7847, {%r3146, %r3148};
	add.s32 	%r7306, %r7306, 1;
$L__BB1_845:
	add.f64 	%fd3380, %fd7847, 0dBFF0000000000000;
	add.f64 	%fd3381, %fd7847, 0d3FF0000000000000;
	rcp.approx.ftz.f64 	%fd3382, %fd3381;
	neg.f64 	%fd3383, %fd3381;
	fma.rn.f64 	%fd3384, %fd3383, %fd3382, 0d3FF0000000000000;
	fma.rn.f64 	%fd3385, %fd3384, %fd3384, %fd3384;
	fma.rn.f64 	%fd3386, %fd3385, %fd3382, %fd3382;
	mul.f64 	%fd3387, %fd3380, %fd3386;
	fma.rn.f64 	%fd3388, %fd3380, %fd3386, %fd3387;
	mul.f64 	%fd3389, %fd3388, %fd3388;
	fma.rn.f64 	%fd3390, %fd3389, 0d3EB1380B3AE80F1E, 0d3ED0EE258B7A8B04;
	fma.rn.f64 	%fd3391, %fd3390, %fd3389, 0d3EF3B2669F02676F;
	fma.rn.f64 	%fd3392, %fd3391, %fd3389, 0d3F1745CBA9AB0956;
	fma.rn.f64 	%fd3393, %fd3392, %fd3389, 0d3F3C71C72D1B5154;
	fma.rn.f64 	%fd3394, %fd3393, %fd3389, 0d3F624924923BE72D;
	fma.rn.f64 	%fd3395, %fd3394, %fd3389, 0d3F8999999999A3C4;
	fma.rn.f64 	%fd3396, %fd3395, %fd3389, 0d3FB5555555555554;
	sub.f64 	%fd3397, %fd3380, %fd3388;
	add.f64 	%fd3398, %fd3397, %fd3397;
	neg.f64 	%fd3399, %fd3388;
	fma.rn.f64 	%fd3400, %fd3399, %fd3380, %fd3398;
	mul.f64 	%fd3401, %fd3386, %fd3400;
	mul.f64 	%fd3402, %fd3389, %fd3396;
	fma.rn.f64 	%fd3403, %fd3402, %fd3388, %fd3401;
	xor.b32  	%r3149, %r7306, -2147483648;
	mov.b32 	%r3150, 1127219200;
	mov.b64 	%fd3404, {%r3149, %r3150};
	sub.f64 	%fd3405, %fd3404, %fd1;
	fma.rn.f64 	%fd3406, %fd3405, 0d3FE62E42FEFA39EF, %fd3388;
	fma.rn.f64 	%fd3407, %fd3405, 0dBFE62E42FEFA39EF, %fd3406;
	sub.f64 	%fd3408, %fd3407, %fd3388;
	sub.f64 	%fd3409, %fd3403, %fd3408;
	fma.rn.f64 	%fd3410, %fd3405, 0d3C7ABC9E3B39803F, %fd3409;
	add.f64 	%fd7848, %fd3406, %fd3410;
	bra.uni 	$L__BB1_847;
$L__BB1_846:
	fma.rn.f64 	%fd3379, %fd7846, 0d7FF0000000000000, 0d7FF0000000000000;
	{
	.reg .b32 %temp; 
	mov.b64 	{%temp, %r3141}, %fd7846;
	}
	and.b32  	%r3142, %r3141, 2147483647;
	setp.eq.s32 	%p724, %r3142, 0;
	selp.f64 	%fd7848, 0dFFF0000000000000, %fd3379, %p724;
$L__BB1_847:
	sub.f64 	%fd3411, %fd7845, %fd7848;
	mul.wide.u32 	%rd2880, %r7298, 8;
	add.s64 	%rd2881, %rd53, %rd2880;
	st.local.f64 	[%rd2881], %fd3411;
	add.s64 	%rd2882, %rd52, %rd2880;
	ld.local.f64 	%fd3412, [%rd2882];
	sub.f64 	%fd3413, %fd3411, %fd3412;
	add.s64 	%rd2883, %rd54, %rd2880;
	st.local.f64 	[%rd2883], %fd3413;
	add.s32 	%r7298, %r7298, 1;
	setp.eq.s32 	%p726, %r7298, %r1826;
	@%p726 bra 	$L__BB1_848;
	bra.uni 	$L__BB1_833;
$L__BB1_848:
	cvt.s64.s32 	%rd2911, %r4;
	mov.u32 	%r3174, %ctaid.x;
	cvt.u64.u32 	%rd2912, %r3174;
	mul.lo.s64 	%rd543, %rd2911, %rd2912;
	setp.lt.s32 	%p743, %r1826, 1;
	cvt.rzi.s32.f64 	%r489, %fd7802;
	@%p743 bra 	$L__BB1_860;
	add.s32 	%r3176, %r1826, -1;
	setp.lt.u32 	%p744, %r3176, 7;
	mul.lo.s32 	%r490, %r30, %r1826;
	mov.b32 	%r7312, 0;
	@%p744 bra 	$L__BB1_852;
	mov.b32 	%r7310, 0;
$L__BB1_851:
	.pragma "nounroll";
	mul.wide.u32 	%rd2913, %r7310, 8;
	add.s64 	%rd2914, %rd53, %rd2913;
	ld.local.v2.f64 	{%fd3474, %fd3475}, [%rd2914];
	add.s32 	%r3178, %r7310, %r490;
	mad.lo.s32 	%r3179, %r3178, %r1826, %r31;
	cvt.s64.s32 	%rd2915, %r3179;
	add.s64 	%rd2916, %rd543, %rd2915;
	mul.wide.s32 	%rd2917, %r3179, 8;
	add.s64 	%rd2918, %rd64, %rd2917;
	st.global.f64 	[%rd2918], %fd3474;
	add.s64 	%rd2919, %rd54, %rd2913;
	ld.local.v2.f64 	{%fd3476, %fd3477}, [%rd2919];
	shl.b64 	%rd2920, %rd2916, 3;
	add.s64 	%rd2921, %rd2, %rd2920;
	st.global.f64 	[%rd2921], %fd3476;
	add.s32 	%r3180, %r3179, %r1826;
	cvt.s64.s32 	%rd2922, %r3180;
	add.s64 	%rd2923, %rd543, %rd2922;
	mul.wide.s32 	%rd2924, %r3180, 8;
	add.s64 	%rd2925, %rd64, %rd2924;
	st.global.f64 	[%rd2925], %fd3475;
	shl.b64 	%rd2926, %rd2923, 3;
	add.s64 	%rd2927, %rd2, %rd2926;
	st.global.f64 	[%rd2927], %fd3477;
	ld.local.v2.f64 	{%fd3478, %fd3479}, [%rd2914+16];
	add.s32 	%r3181, %r3180, %r1826;
	cvt.s64.s32 	%rd2928, %r3181;
	add.s64 	%rd2929, %rd543, %rd2928;
	mul.wide.s32 	%rd2930, %r3181, 8;
	add.s64 	%rd2931, %rd64, %rd2930;
	st.global.f64 	[%rd2931], %fd3478;
	ld.local.v2.f64 	{%fd3480, %fd3481}, [%rd2919+16];
	shl.b64 	%rd2932, %rd2929, 3;
	add.s64 	%rd2933, %rd2, %rd2932;
	st.global.f64 	[%rd2933], %fd3480;
	add.s32 	%r3182, %r3181, %r1826;
	cvt.s64.s32 	%rd2934, %r3182;
	add.s64 	%rd2935, %rd543, %rd2934;
	mul.wide.s32 	%rd2936, %r3182, 8;
	add.s64 	%rd2937, %rd64, %rd2936;
	st.global.f64 	[%rd2937], %fd3479;
	shl.b64 	%rd2938, %rd2935, 3;
	add.s64 	%rd2939, %rd2, %rd2938;
	st.global.f64 	[%rd2939], %fd3481;
	ld.local.v2.f64 	{%fd3482, %fd3483}, [%rd2914+32];
	add.s32 	%r3183, %r3182, %r1826;
	cvt.s64.s32 	%rd2940, %r3183;
	add.s64 	%rd2941, %rd543, %rd2940;
	mul.wide.s32 	%rd2942, %r3183, 8;
	add.s64 	%rd2943, %rd64, %rd2942;
	st.global.f64 	[%rd2943], %fd3482;
	ld.local.v2.f64 	{%fd3484, %fd3485}, [%rd2919+32];
	shl.b64 	%rd2944, %rd2941, 3;
	add.s64 	%rd2945, %rd2, %rd2944;
	st.global.f64 	[%rd2945], %fd3484;
	add.s32 	%r3184, %r3183, %r1826;
	cvt.s64.s32 	%rd2946, %r3184;
	add.s64 	%rd2947, %rd543, %rd2946;
	mul.wide.s32 	%rd2948, %r3184, 8;
	add.s64 	%rd2949, %rd64, %rd2948;
	st.global.f64 	[%rd2949], %fd3483;
	shl.b64 	%rd2950, %rd2947, 3;
	add.s64 	%rd2951, %rd2, %rd2950;
	st.global.f64 	[%rd2951], %fd3485;
	ld.local.v2.f64 	{%fd3486, %fd3487}, [%rd2914+48];
	add.s32 	%r3185, %r3184, %r1826;
	cvt.s64.s32 	%rd2952, %r3185;
	add.s64 	%rd2953, %rd543, %rd2952;
	mul.wide.s32 	%rd2954, %r3185, 8;
	add.s64 	%rd2955, %rd64, %rd2954;
	st.global.f64 	[%rd2955], %fd3486;
	ld.local.v2.f64 	{%fd3488, %fd3489}, [%rd2919+48];
	shl.b64 	%rd2956, %rd2953, 3;
	add.s64 	%rd2957, %rd2, %rd2956;
	st.global.f64 	[%rd2957], %fd3488;
	add.s32 	%r3186, %r3185, %r1826;
	cvt.s64.s32 	%rd2958, %r3186;
	add.s64 	%rd2959, %rd543, %rd2958;
	mul.wide.s32 	%rd2960, %r3186, 8;
	add.s64 	%rd2961, %rd64, %rd2960;
	st.global.f64 	[%rd2961], %fd3487;
	shl.b64 	%rd2962, %rd2959, 3;
	add.s64 	%rd2963, %rd2, %rd2962;
	st.global.f64 	[%rd2963], %fd3489;
	add.s32 	%r7310, %r7310, 8;
	and.b32  	%r7312, %r1826, 2147483640;
	setp.ne.s32 	%p745, %r7310, %r7312;
	@%p745 bra 	$L__BB1_851;
$L__BB1_852:
	and.b32  	%r495, %r1826, 7;
	setp.eq.s32 	%p746, %r495, 0;
	@%p746 bra 	$L__BB1_860;
	add.s32 	%r3187, %r495, -1;
	setp.lt.u32 	%p747, %r3187, 3;
	@%p747 bra 	$L__BB1_855;
	mul.wide.u32 	%rd2964, %r7312, 8;
	add.s64 	%rd2965, %rd53, %rd2964;
	ld.local.f64 	%fd3490, [%rd2965];
	add.s32 	%r3188, %r7312, %r490;
	mad.lo.s32 	%r3189, %r3188, %r1826, %r31;
	cvt.s64.s32 	%rd2966, %r3189;
	add.s64 	%rd2967, %rd543, %rd2966;
	mul.wide.s32 	%rd2968, %r3189, 8;
	add.s64 	%rd2969, %rd64, %rd2968;
	st.global.f64 	[%rd2969], %fd3490;
	add.s64 	%rd2970, %rd54, %rd2964;
	ld.local.f64 	%fd3491, [%rd2970];
	shl.b64 	%rd2971, %rd2967, 3;
	add.s64 	%rd2972, %rd2, %rd2971;
	st.global.f64 	[%rd2972], %fd3491;
	ld.local.f64 	%fd3492, [%rd2965+8];
	add.s32 	%r3190, %r3189, %r1826;
	cvt.s64.s32 	%rd2973, %r3190;
	add.s64 	%rd2974, %rd543, %rd2973;
	mul.wide.s32 	%rd2975, %r3190, 8;
	add.s64 	%rd2976, %rd64, %rd2975;
	st.global.f64 	[%rd2976], %fd3492;
	ld.local.f64 	%fd3493, [%rd2970+8];
	shl.b64 	%rd2977, %rd2974, 3;
	add.s64 	%rd2978, %rd2, %rd2977;
	st.global.f64 	[%rd2978], %fd3493;
	ld.local.f64 	%fd3494, [%rd2965+16];
	add.s32 	%r3191, %r3190, %r1826;
	cvt.s64.s32 	%rd2979, %r3191;
	add.s64 	%rd2980, %rd543, %rd2979;
	mul.wide.s32 	%rd2981, %r3191, 8;
	add.s64 	%rd2982, %rd64, %rd2981;
	st.global.f64 	[%rd2982], %fd3494;
	ld.local.f64 	%fd3495, [%rd2970+16];
	shl.b64 	%rd2983, %rd2980, 3;
	add.s64 	%rd2984, %rd2, %rd2983;
	st.global.f64 	[%rd2984], %fd3495;
	ld.local.f64 	%fd3496, [%rd2965+24];
	add.s32 	%r3192, %r3191, %r1826;
	cvt.s64.s32 	%rd2985, %r3192;
	add.s64 	%rd2986, %rd543, %rd2985;
	mul.wide.s32 	%rd2987, %r3192, 8;
	add.s64 	%rd2988, %rd64, %rd2987;
	st.global.f64 	[%rd2988], %fd3496;
	ld.local.f64 	%fd3497, [%rd2970+24];
	shl.b64 	%rd2989, %rd2986, 3;
	add.s64 	%rd2990, %rd2, %rd2989;
	st.global.f64 	[%rd2990], %fd3497;
	add.s32 	%r7312, %r7312, 4;
$L__BB1_855:
	and.b32  	%r498, %r1826, 3;
	setp.eq.s32 	%p748, %r498, 0;
	@%p748 bra 	$L__BB1_860;
	setp.eq.s32 	%p749, %r498, 1;
	@%p749 bra 	$L__BB1_858;
	mul.wide.u32 	%rd2991, %r7312, 8;
	add.s64 	%rd2992, %rd53, %rd2991;
	ld.local.f64 	%fd3498, [%rd2992];
	add.s32 	%r3193, %r7312, %r490;
	mad.lo.s32 	%r3194, %r3193, %r1826, %r31;
	cvt.s64.s32 	%rd2993, %r3194;
	add.s64 	%rd2994, %rd543, %rd2993;
	mul.wide.s32 	%rd2995, %r3194, 8;
	add.s64 	%rd2996, %rd64, %rd2995;
	st.global.f64 	[%rd2996], %fd3498;
	add.s64 	%rd2997, %rd54, %rd2991;
	ld.local.f64 	%fd3499, [%rd2997];
	shl.b64 	%rd2998, %rd2994, 3;
	add.s64 	%rd2999, %rd2, %rd2998;
	st.global.f64 	[%rd2999], %fd3499;
	ld.local.f64 	%fd3500, [%rd2992+8];
	add.s32 	%r3195, %r3194, %r1826;
	cvt.s64.s32 	%rd3000, %r3195;
	add.s64 	%rd3001, %rd543, %rd3000;
	mul.wide.s32 	%rd3002, %r3195, 8;
	add.s64 	%rd3003, %rd64, %rd3002;
	st.global.f64 	[%rd3003], %fd3500;
	ld.local.f64 	%fd3501, [%rd2997+8];
	shl.b64 	%rd3004, %rd3001, 3;
	add.s64 	%rd3005, %rd2, %rd3004;
	st.global.f64 	[%rd3005], %fd3501;
	add.s32 	%r7312, %r7312, 2;
$L__BB1_858:
	and.b32  	%r3196, %r1826, 1;
	setp.eq.b32 	%p750, %r3196, 1;
	not.pred 	%p751, %p750;
	@%p751 bra 	$L__BB1_860;
	mul.wide.u32 	%rd3006, %r7312, 8;
	add.s64 	%rd3007, %rd53, %rd3006;
	ld.local.f64 	%fd3502, [%rd3007];
	add.s32 	%r3197, %r7312, %r490;
	mad.lo.s32 	%r3198, %r3197, %r1826, %r31;
	cvt.s64.s32 	%rd3008, %r3198;
	add.s64 	%rd3009, %rd543, %rd3008;
	mul.wide.s32 	%rd3010, %r3198, 8;
	add.s64 	%rd3011, %rd64, %rd3010;
	st.global.f64 	[%rd3011], %fd3502;
	add.s64 	%rd3012, %rd54, %rd3006;
	ld.local.f64 	%fd3503, [%rd3012];
	shl.b64 	%rd3013, %rd3009, 3;
	add.s64 	%rd3014, %rd2, %rd3013;
	st.global.f64 	[%rd3014], %fd3503;
$L__BB1_860:
	setp.lt.s32 	%p752, %r489, 1;
	@%p752 bra 	$L__BB1_862;
	atom.shared.add.u32 	%r3199, [_ZZ33unified_sogrand_iterations_kernelPKdPdS1_S1_PiS2_S1_iiimdiiiE14total_NG_count], %r489;
$L__BB1_862:
	sub.s32 	%r501, %r1826, %r1827;
	mov.u32 	%r3200, %tid.x;
	setp.ne.s32 	%p753, %r3200, 0;
	bar.sync 	0;
	@%p753 bra 	$L__BB1_996;
	setp.lt.s32 	%p754, %r4, 4;
	mov.b32 	%r7316, 0;
	@%p754 bra 	$L__BB1_871;
	add.s32 	%r3204, %r4, -4;
	setp.lt.u32 	%p755, %r3204, 12;
	mov.b32 	%r7317, 0;
	@%p755 bra 	$L__BB1_867;
	mov.b32 	%r7317, 0;
	mov.u32 	%r7318, %r7317;
$L__BB1_866:
	cvt.u64.u32 	%rd3015, %r7317;
	mul.wide.u32 	%rd3016, %r7317, 8;
	add.s64 	%rd3017, %rd64, %rd3016;
	ld.global.f64 	%fd3504, [%rd3017];
	ld.global.f64 	%fd3505, [%rd3017+8];
	ld.global.f64 	%fd3506, [%rd3017+16];
	ld.global.f64 	%fd3507, [%rd3017+24];
	setp.leu.f64 	%p756, %fd3504, 0d0000000000000000;
	setp.leu.f64 	%p757, %fd3505, 0d0000000000000000;
	setp.leu.f64 	%p758, %fd3506, 0d0000000000000000;
	setp.leu.f64 	%p759, %fd3507, 0d0000000000000000;
	add.s64 	%rd3018, %rd36, %rd3015;
	ld.global.f64 	%fd3508, [%rd3017+32];
	ld.global.f64 	%fd3509, [%rd3017+40];
	ld.global.f64 	%fd3510, [%rd3017+48];
	ld.global.f64 	%fd3511, [%rd3017+56];
	setp.leu.f64 	%p760, %fd3508, 0d0000000000000000;
	setp.leu.f64 	%p761, %fd3509, 0d0000000000000000;
	setp.leu.f64 	%p762, %fd3510, 0d0000000000000000;
	setp.leu.f64 	%p763, %fd3511, 0d0000000000000000;
	ld.global.f64 	%fd3512, [%rd3017+64];
	ld.global.f64 	%fd3513, [%rd3017+72];
	ld.global.f64 	%fd3514, [%rd3017+80];
	ld.global.f64 	%fd3515, [%rd3017+88];
	setp.leu.f64 	%p764, %fd3512, 0d0000000000000000;
	setp.leu.f64 	%p765, %fd3513, 0d0000000000000000;
	setp.leu.f64 	%p766, %fd3514, 0d0000000000000000;
	setp.leu.f64 	%p767, %fd3515, 0d0000000000000000;
	ld.global.f64 	%fd3516, [%rd3017+96];
	ld.global.f64 	%fd3517, [%rd3017+104];
	ld.global.f64 	%fd3518, [%rd3017+112];
	ld.global.f64 	%fd3519, [%rd3017+120];
	setp.leu.f64 	%p768, %fd3516, 0d0000000000000000;
	setp.leu.f64 	%p769, %fd3517, 0d0000000000000000;
	setp.leu.f64 	%p770, %fd3518, 0d0000000000000000;
	setp.leu.f64 	%p771, %fd3519, 0d0000000000000000;
	selp.u32 	%r3206, 1, 0, %p771;
	selp.u32 	%r3207, 1, 0, %p770;
	prmt.b32 	%r3208, %r3207, %r3206, 0x3340U;
	selp.u32 	%r3209, 1, 0, %p769;
	selp.u32 	%r3210, 1, 0, %p768;
	prmt.b32 	%r3211, %r3210, %r3209, 0x3340U;
	prmt.b32 	%r3212, %r3211, %r3208, 0x5410U;
	selp.u32 	%r3213, 1, 0, %p767;
	selp.u32 	%r3214, 1, 0, %p766;
	prmt.b32 	%r3215, %r3214, %r3213, 0x3340U;
	selp.u32 	%r3216, 1, 0, %p765;
	selp.u32 	%r3217, 1, 0, %p764;
	prmt.b32 	%r3218, %r3217, %r3216, 0x3340U;
	prmt.b32 	%r3219, %r3218, %r3215, 0x5410U;
	selp.u32 	%r3220, 1, 0, %p763;
	selp.u32 	%r3221, 1, 0, %p762;
	prmt.b32 	%r3222, %r3221, %r3220, 0x3340U;
	selp.u32 	%r3223, 1, 0, %p761;
	selp.u32 	%r3224, 1, 0, %p760;
	prmt.b32 	%r3225, %r3224, %r3223, 0x3340U;
	prmt.b32 	%r3226, %r3225, %r3222, 0x5410U;
	selp.u32 	%r3227, 1, 0, %p759;
	selp.u32 	%r3228, 1, 0, %p758;
	prmt.b32 	%r3229, %r3228, %r3227, 0x3340U;
	selp.u32 	%r3230, 1, 0, %p757;
	selp.u32 	%r3231, 1, 0, %p756;
	prmt.b32 	%r3232, %r3231, %r3230, 0x3340U;
	prmt.b32 	%r3233, %r3232, %r3229, 0x5410U;
	st.local.v4.b32 	[%rd3018], {%r3233, %r3226, %r3219, %r3212};
	add.s32 	%r7317, %r7317, 16;
	add.s32 	%r7318, %r7318, 4;
	add.s32 	%r3234, %r4, -4;
	shr.u32 	%r3235, %r3234, 2;
	add.s32 	%r3236, %r3235, 1;
	and.b32  	%r3237, %r3236, 2147483644;
	setp.eq.s32 	%p772, %r7318, %r3237;
	@%p772 bra 	$L__BB1_867;
	bra.uni 	$L__BB1_866;
$L__BB1_867:
	add.s32 	%r3238, %r4, -4;
	shr.u32 	%r3239, %r3238, 2;
	add.s32 	%r3240, %r3239, 1;
	and.b32  	%r3241, %r3240, 3;
	setp.eq.s32 	%p773, %r3241, 0;
	mov.u32 	%r7316, %r7317;
	@%p773 bra 	$L__BB1_871;
	add.s32 	%r3242, %r4, -4;
	shr.u32 	%r3243, %r3242, 2;
	add.s32 	%r3244, %r3243, 1;
	and.b32  	%r3245, %r3244, 3;
	setp.eq.s32 	%p774, %r3245, 1;
	cvt.u64.u32 	%rd3019, %r7317;
	mul.wide.u32 	%rd3020, %r7317, 8;
	add.s64 	%rd544, %rd64, %rd3020;
	ld.global.f64 	%fd3520, [%rd544];
	ld.global.f64 	%fd3521, [%rd544+8];
	ld.global.f64 	%fd3522, [%rd544+16];
	ld.global.f64 	%fd3523, [%rd544+24];
	setp.leu.f64 	%p775, %fd3520, 0d0000000000000000;
	setp.leu.f64 	%p776, %fd3521, 0d0000000000000000;
	setp.leu.f64 	%p777, %fd3522, 0d0000000000000000;
	setp.leu.f64 	%p778, %fd3523, 0d0000000000000000;
	selp.u16 	%rs1393, 1, 0, %p775;
	add.s64 	%rd545, %rd36, %rd3019;
	st.local.u8 	[%rd545], %rs1393;
	selp.u16 	%rs1394, 1, 0, %p776;
	st.local.u8 	[%rd545+1], %rs1394;
	selp.u16 	%rs1395, 1, 0, %p777;
	st.local.u8 	[%rd545+2], %rs1395;
	selp.u16 	%rs1396, 1, 0, %p778;
	st.local.u8 	[%rd545+3], %rs1396;
	add.s32 	%r7316, %r7317, 4;
	@%p774 bra 	$L__BB1_871;
	add.s32 	%r3246, %r4, -4;
	shr.u32 	%r3247, %r3246, 2;
	add.s32 	%r3248, %r3247, 1;
	and.b32  	%r3249, %r3248, 3;
	setp.eq.s32 	%p779, %r3249, 2;
	ld.global.f64 	%fd3524, [%rd544+32];
	ld.global.f64 	%fd3525, [%rd544+40];
	ld.global.f64 	%fd3526, [%rd544+48];
	ld.global.f64 	%fd3527, [%rd544+56];
	setp.leu.f64 	%p780, %fd3524, 0d0000000000000000;
	setp.leu.f64 	%p781, %fd3525, 0d0000000000000000;
	setp.leu.f64 	%p782, %fd3526, 0d0000000000000000;
	setp.leu.f64 	%p783, %fd3527, 0d0000000000000000;
	selp.u16 	%rs1397, 1, 0, %p780;
	st.local.u8 	[%rd545+4], %rs1397;
	selp.u16 	%rs1398, 1, 0, %p781;
	st.local.u8 	[%rd545+5], %rs1398;
	selp.u16 	%rs1399, 1, 0, %p782;
	st.local.u8 	[%rd545+6], %rs1399;
	selp.u16 	%rs1400, 1, 0, %p783;
	st.local.u8 	[%rd545+7], %rs1400;
	add.s32 	%r7316, %r7317, 8;
	@%p779 bra 	$L__BB1_871;
	ld.global.f64 	%fd3528, [%rd544+64];
	ld.global.f64 	%fd3529, [%rd544+72];
	ld.global.f64 	%fd3530, [%rd544+80];
	ld.global.f64 	%fd3531, [%rd544+88];
	setp.leu.f64 	%p784, %fd3528, 0d0000000000000000;
	setp.leu.f64 	%p785, %fd3529, 0d0000000000000000;
	setp.leu.f64 	%p786, %fd3530, 0d0000000000000000;
	setp.leu.f64 	%p787, %fd3531, 0d0000000000000000;
	selp.u16 	%rs1401, 1, 0, %p784;
	st.local.u8 	[%rd545+8], %rs1401;
	selp.u16 	%rs1402, 1, 0, %p785;
	st.local.u8 	[%rd545+9], %rs1402;
	selp.u16 	%rs1403, 1, 0, %p786;
	st.local.u8 	[%rd545+10], %rs1403;
	selp.u16 	%rs1404, 1, 0, %p787;
	st.local.u8 	[%rd545+11], %rs1404;
	add.s32 	%r7316, %r7317, 12;
$L__BB1_871:
	setp.le.s32 	%p788, %r4, %r7316;
	@%p788 bra 	$L__BB1_885;
	sub.s32 	%r508, %r4, %r7316;
	add.s32 	%r3250, %r508, -1;
	and.b32  	%r509, %r508, 15;
	setp.lt.u32 	%p789, %r3250, 15;
	@%p789 bra 	$L__BB1_875;
	and.b32  	%r510, %r508, -16;
	mov.b32 	%r7323, 0;
$L__BB1_874:
	.pragma "nounroll";
	cvt.u64.u32 	%rd3021, %r7316;
	mul.wide.u32 	%rd3022, %r7316, 8;
	add.s64 	%rd3023, %rd64, %rd3022;
	ld.global.f64 	%fd3532, [%rd3023];
	setp.leu.f64 	%p790, %fd3532, 0d0000000000000000;
	selp.u16 	%rs1405, 1, 0, %p790;
	add.s64 	%rd3024, %rd36, %rd3021;
	st.local.u8 	[%rd3024], %rs1405;
	ld.global.f64 	%fd3533, [%rd3023+8];
	setp.leu.f64 	%p791, %fd3533, 0d0000000000000000;
	selp.u16 	%rs1406, 1, 0, %p791;
	st.local.u8 	[%rd3024+1], %rs1406;
	ld.global.f64 	%fd3534, [%rd3023+16];
	setp.leu.f64 	%p792, %fd3534, 0d0000000000000000;
	selp.u16 	%rs1407, 1, 0, %p792;
	st.local.u8 	[%rd3024+2], %rs1407;
	ld.global.f64 	%fd3535, [%rd3023+24];
	setp.leu.f64 	%p793, %fd3535, 0d0000000000000000;
	selp.u16 	%rs1408, 1, 0, %p793;
	st.local.u8 	[%rd3024+3], %rs1408;
	ld.global.f64 	%fd3536, [%rd3023+32];
	setp.leu.f64 	%p794, %fd3536, 0d0000000000000000;
	selp.u16 	%rs1409, 1, 0, %p794;
	st.local.u8 	[%rd3024+4], %rs1409;
	ld.global.f64 	%fd3537, [%rd3023+40];
	setp.leu.f64 	%p795, %fd3537, 0d0000000000000000;
	selp.u16 	%rs1410, 1, 0, %p795;
	st.local.u8 	[%rd3024+5], %rs1410;
	ld.global.f64 	%fd3538, [%rd3023+48];
	setp.leu.f64 	%p796, %fd3538, 0d0000000000000000;
	selp.u16 	%rs1411, 1, 0, %p796;
	st.local.u8 	[%rd3024+6], %rs1411;
	ld.global.f64 	%fd3539, [%rd3023+56];
	setp.leu.f64 	%p797, %fd3539, 0d0000000000000000;
	selp.u16 	%rs1412, 1, 0, %p797;
	st.local.u8 	[%rd3024+7], %rs1412;
	ld.global.f64 	%fd3540, [%rd3023+64];
	setp.leu.f64 	%p798, %fd3540, 0d0000000000000000;
	selp.u16 	%rs1413, 1, 0, %p798;
	st.local.u8 	[%rd3024+8], %rs1413;
	ld.global.f64 	%fd3541, [%rd3023+72];
	setp.leu.f64 	%p799, %fd3541, 0d0000000000000000;
	selp.u16 	%rs1414, 1, 0, %p799;
	st.local.u8 	[%rd3024+9], %rs1414;
	ld.global.f64 	%fd3542, [%rd3023+80];
	setp.leu.f64 	%p800, %fd3542, 0d0000000000000000;
	selp.u16 	%rs1415, 1, 0, %p800;
	st.local.u8 	[%rd3024+10], %rs1415;
	ld.global.f64 	%fd3543, [%rd3023+88];
	setp.leu.f64 	%p801, %fd3543, 0d0000000000000000;
	selp.u16 	%rs1416, 1, 0, %p801;
	st.local.u8 	[%rd3024+11], %rs1416;
	ld.global.f64 	%fd3544, [%rd3023+96];
	setp.leu.f64 	%p802, %fd3544, 0d0000000000000000;
	selp.u16 	%rs1417, 1, 0, %p802;
	st.local.u8 	[%rd3024+12], %rs1417;
	ld.global.f64 	%fd3545, [%rd3023+104];
	setp.leu.f64 	%p803, %fd3545, 0d0000000000000000;
	selp.u16 	%rs1418, 1, 0, %p803;
	st.local.u8 	[%rd3024+13], %rs1418;
	ld.global.f64 	%fd3546, [%rd3023+112];
	setp.leu.f64 	%p804, %fd3546, 0d0000000000000000;
	selp.u16 	%rs1419, 1, 0, %p804;
	st.local.u8 	[%rd3024+14], %rs1419;
	ld.global.f64 	%fd3547, [%rd3023+120];
	setp.leu.f64 	%p805, %fd3547, 0d0000000000000000;
	selp.u16 	%rs1420, 1, 0, %p805;
	st.local.u8 	[%rd3024+15], %rs1420;
	add.s32 	%r7316, %r7316, 16;
	add.s32 	%r7323, %r7323, 16;
	setp.eq.s32 	%p806, %r7323, %r510;
	@%p806 bra 	$L__BB1_875;
	bra.uni 	$L__BB1_874;
$L__BB1_875:
	setp.eq.s32 	%p807, %r509, 0;
	@%p807 bra 	$L__BB1_885;
	and.b32  	%r516, %r508, 7;
	setp.lt.u32 	%p808, %r509, 8;
	@%p808 bra 	$L__BB1_878;
	cvt.u64.u32 	%rd3025, %r7316;
	mul.wide.u32 	%rd3026, %r7316, 8;
	add.s64 	%rd3027, %rd64, %rd3026;
	ld.global.f64 	%fd3548, [%rd3027];
	setp.leu.f64 	%p809, %fd3548, 0d0000000000000000;
	selp.u16 	%rs1421, 1, 0, %p809;
	add.s64 	%rd3028, %rd36, %rd3025;
	st.local.u8 	[%rd3028], %rs1421;
	ld.global.f64 	%fd3549, [%rd3027+8];
	setp.leu.f64 	%p810, %fd3549, 0d0000000000000000;
	selp.u16 	%rs1422, 1, 0, %p810;
	st.local.u8 	[%rd3028+1], %rs1422;
	ld.global.f64 	%fd3550, [%rd3027+16];
	setp.leu.f64 	%p811, %fd3550, 0d0000000000000000;
	selp.u16 	%rs1423, 1, 0, %p811;
	st.local.u8 	[%rd3028+2], %rs1423;
	ld.global.f64 	%fd3551, [%rd3027+24];
	setp.leu.f64 	%p812, %fd3551, 0d0000000000000000;
	selp.u16 	%rs1424, 1, 0, %p812;
	st.local.u8 	[%rd3028+3], %rs1424;
	ld.global.f64 	%fd3552, [%rd3027+32];
	setp.leu.f64 	%p813, %fd3552, 0d0000000000000000;
	selp.u16 	%rs1425, 1, 0, %p813;
	st.local.u8 	[%rd3028+4], %rs1425;
	ld.global.f64 	%fd3553, [%rd3027+40];
	setp.leu.f64 	%p814, %fd3553, 0d0000000000000000;
	selp.u16 	%rs1426, 1, 0, %p814;
	st.local.u8 	[%rd3028+5], %rs1426;
	ld.global.f64 	%fd3554, [%rd3027+48];
	setp.leu.f64 	%p815, %fd3554, 0d0000000000000000;
	selp.u16 	%rs1427, 1, 0, %p815;
	st.local.u8 	[%rd3028+6], %rs1427;
	ld.global.f64 	%fd3555, [%rd3027+56];
	setp.leu.f64 	%p816, %fd3555, 0d0000000000000000;
	selp.u16 	%rs1428, 1, 0, %p816;
	st.local.u8 	[%rd3028+7], %rs1428;
	add.s32 	%r7316, %r7316, 8;
$L__BB1_878:
	setp.eq.s32 	%p817, %r516, 0;
	@%p817 bra 	$L__BB1_885;
	and.b32  	%r519, %r508, 3;
	setp.lt.u32 	%p818, %r516, 4;
	@%p818 bra 	$L__BB1_881;
	cvt.u64.u32 	%rd3029, %r7316;
	mul.wide.u32 	%rd3030, %r7316, 8;
	add.s64 	%rd3031, %rd64, %rd3030;
	ld.global.f64 	%fd3556, [%rd3031];
	setp.leu.f64 	%p819, %fd3556, 0d0000000000000000;
	selp.u16 	%rs1429, 1, 0, %p819;
	add.s64 	%rd3032, %rd36, %rd3029;
	st.local.u8 	[%rd3032], %rs1429;
	ld.global.f64 	%fd3557, [%rd3031+8];
	setp.leu.f64 	%p820, %fd3557, 0d0000000000000000;
	selp.u16 	%rs1430, 1, 0, %p820;
	st.local.u8 	[%rd3032+1], %rs1430;
	ld.global.f64 	%fd3558, [%rd3031+16];
	setp.leu.f64 	%p821, %fd3558, 0d0000000000000000;
	selp.u16 	%rs1431, 1, 0, %p821;
	st.local.u8 	[%rd3032+2], %rs1431;
	ld.global.f64 	%fd3559, [%rd3031+24];
	setp.leu.f64 	%p822, %fd3559, 0d0000000000000000;
	selp.u16 	%rs1432, 1, 0, %p822;
	st.local.u8 	[%rd3032+3], %rs1432;
	add.s32 	%r7316, %r7316, 4;
$L__BB1_881:
	setp.eq.s32 	%p823, %r519, 0;
	@%p823 bra 	$L__BB1_885;
	cvt.u64.u32 	%rd3033, %r7316;
	mul.wide.u32 	%rd3034, %r7316, 8;
	add.s64 	%rd546, %rd64, %rd3034;
	ld.global.f64 	%fd3560, [%rd546];
	setp.leu.f64 	%p824, %fd3560, 0d0000000000000000;
	selp.u16 	%rs1433, 1, 0, %p824;
	add.s64 	%rd547, %rd36, %rd3033;
	st.local.u8 	[%rd547], %rs1433;
	setp.eq.s32 	%p825, %r519, 1;
	@%p825 bra 	$L__BB1_885;
	ld.global.f64 	%fd3561, [%rd546+8];
	setp.leu.f64 	%p826, %fd3561, 0d0000000000000000;
	selp.u16 	%rs1434, 1, 0, %p826;
	st.local.u8 	[%rd547+1], %rs1434;
	setp.eq.s32 	%p827, %r519, 2;
	@%p827 bra 	$L__BB1_885;
	ld.global.f64 	%fd3562, [%rd546+16];
	setp.leu.f64 	%p828, %fd3562, 0d0000000000000000;
	selp.u16 	%rs1435, 1, 0, %p828;
	st.local.u8 	[%rd547+2], %rs1435;
$L__BB1_885:
	setp.lt.s32 	%p829, %r4, 1;
	@%p829 bra 	$L__BB1_899;
	add.s32 	%r3253, %r4, -1;
	setp.lt.u32 	%p830, %r3253, 15;
	mov.b32 	%r7325, 0;
	@%p830 bra 	$L__BB1_889;
	mov.b32 	%r7327, 0;
$L__BB1_888:
	.pragma "nounroll";
	cvt.u64.u32 	%rd3035, %r7327;
	add.s64 	%rd3036, %rd37, %rd3035;
	mov.b32 	%r3255, 0;
	st.local.v4.b32 	[%rd3036], {%r3255, %r3255, %r3255, %r3255};
	add.s32 	%r7327, %r7327, 16;
	and.b32  	%r7325, %r4, 2147483632;
	setp.eq.s32 	%p831, %r7327, %r7325;
	@%p831 bra 	$L__BB1_889;
	bra.uni 	$L__BB1_888;
$L__BB1_889:
	and.b32  	%r3256, %r4, 15;
	setp.eq.s32 	%p832, %r3256, 0;
	@%p832 bra 	$L__BB1_899;
	and.b32  	%r3257, %r4, 15;
	add.s32 	%r3258, %r3257, -1;
	setp.lt.u32 	%p833, %r3258, 7;
	@%p833 bra 	$L__BB1_892;
	cvt.u64.u32 	%rd3037, %r7325;
	add.s64 	%rd3038, %rd37, %rd3037;
	mov.b16 	%rs1436, 0;
	st.local.u8 	[%rd3038], %rs1436;
	st.local.u8 	[%rd3038+1], %rs1436;
	st.local.u8 	[%rd3038+2], %rs1436;
	st.local.u8 	[%rd3038+3], %rs1436;
	st.local.u8 	[%rd3038+4], %rs1436;
	st.local.u8 	[%rd3038+5], %rs1436;
	st.local.u8 	[%rd3038+6], %rs1436;
	st.local.u8 	[%rd3038+7], %rs1436;
	add.s32 	%r7325, %r7325, 8;
$L__BB1_892:
	and.b32  	%r3259, %r4, 7;
	setp.eq.s32 	%p834, %r3259, 0;
	@%p834 bra 	$L__BB1_899;
	and.b32  	%r3260, %r4, 7;
	add.s32 	%r3261, %r3260, -1;
	setp.lt.u32 	%p835, %r3261, 3;
	@%p835 bra 	$L__BB1_895;
	cvt.u64.u32 	%rd3039, %r7325;
	add.s64 	%rd3040, %rd37, %rd3039;
	mov.b16 	%rs1437, 0;
	st.local.u8 	[%rd3040], %rs1437;
	st.local.u8 	[%rd3040+1], %rs1437;
	st.local.u8 	[%rd3040+2], %rs1437;
	st.local.u8 	[%rd3040+3], %rs1437;
	add.s32 	%r7325, %r7325, 4;
$L__BB1_895:
	and.b32  	%r3262, %r4, 3;
	setp.eq.s32 	%p836, %r3262, 0;
	@%p836 bra 	$L__BB1_899;
	and.b32  	%r3263, %r4, 3;
	setp.eq.s32 	%p837, %r3263, 1;
	cvt.u64.u32 	%rd3041, %r7325;
	add.s64 	%rd548, %rd37, %rd3041;
	mov.b16 	%rs1438, 0;
	st.local.u8 	[%rd548], %rs1438;
	@%p837 bra 	$L__BB1_899;
	and.b32  	%r3264, %r4, 3;
	setp.eq.s32 	%p838, %r3264, 2;
	mov.b16 	%rs1439, 0;
	st.local.u8 	[%rd548+1], %rs1439;
	@%p838 bra 	$L__BB1_899;
	mov.b16 	%rs1440, 0;
	st.local.u8 	[%rd548+2], %rs1440;
$L__BB1_899:
	setp.lt.s32 	%p839, %r1827, 1;
	@%p839 bra 	$L__BB1_958;
	mov.b32 	%r7328, 0;
$L__BB1_901:
	mul.lo.s32 	%r535, %r7328, %r1826;
	mov.b32 	%r7329, 0;
$L__BB1_902:
	setp.lt.u32 	%p840, %r18, 15;
	add.s32 	%r3268, %r7329, %r535;
	mul.lo.s32 	%r537, %r3268, %r1826;
	mov.b32 	%r7332, 0;
	@%p840 bra 	$L__BB1_905;
	mov.b32 	%r7330, 0;
$L__BB1_904:
	.pragma "nounroll";
	add.s32 	%r3270, %r7330, %r537;
	cvt.s64.s32 	%rd3042, %r3270;
	add.s64 	%rd3043, %rd36, %rd3042;
	ld.local.u8 	%rs1441, [%rd3043];
	add.s64 	%rd3044, %rd37, %rd3042;
	st.local.u8 	[%rd3044], %rs1441;
	ld.local.u8 	%rs1442, [%rd3043+1];
	st.local.u8 	[%rd3044+1], %rs1442;
	ld.local.u8 	%rs1443, [%rd3043+2];
	st.local.u8 	[%rd3044+2], %rs1443;
	ld.local.u8 	%rs1444, [%rd3043+3];
	st.local.u8 	[%rd3044+3], %rs1444;
	ld.local.u8 	%rs1445, [%rd3043+4];
	st.local.u8 	[%rd3044+4], %rs1445;
	ld.local.u8 	%rs1446, [%rd3043+5];
	st.local.u8 	[%rd3044+5], %rs1446;
	ld.local.u8 	%rs1447, [%rd3043+6];
	st.local.u8 	[%rd3044+6], %rs1447;
	ld.local.u8 	%rs1448, [%rd3043+7];
	st.local.u8 	[%rd3044+7], %rs1448;
	ld.local.u8 	%rs1449, [%rd3043+8];
	st.local.u8 	[%rd3044+8], %rs1449;
	ld.local.u8 	%rs1450, [%rd3043+9];
	st.local.u8 	[%rd3044+9], %rs1450;
	ld.local.u8 	%rs1451, [%rd3043+10];
	st.local.u8 	[%rd3044+10], %rs1451;
	ld.local.u8 	%rs1452, [%rd3043+11];
	st.local.u8 	[%rd3044+11], %rs1452;
	ld.local.u8 	%rs1453, [%rd3043+12];
	st.local.u8 	[%rd3044+12], %rs1453;
	ld.local.u8 	%rs1454, [%rd3043+13];
	st.local.u8 	[%rd3044+13], %rs1454;
	ld.local.u8 	%rs1455, [%rd3043+14];
	st.local.u8 	[%rd3044+14], %rs1455;
	ld.local.u8 	%rs1456, [%rd3043+15];
	st.local.u8 	[%rd3044+15], %rs1456;
	add.s32 	%r7330, %r7330, 16;
	setp.ne.s32 	%p841, %r7330, %r25;
	mov.u32 	%r7332, %r25;
	@%p841 bra 	$L__BB1_904;
$L__BB1_905:
	setp.eq.s32 	%p842, %r19, 0;
	@%p842 bra 	$L__BB1_915;
	setp.lt.u32 	%p843, %r20, 7;
	@%p843 bra 	$L__BB1_908;
	add.s32 	%r3271, %r7332, %r537;
	cvt.s64.s32 	%rd3045, %r3271;
	add.s64 	%rd3046, %rd36, %rd3045;
	ld.local.u8 	%rs1457, [%rd3046];
	add.s64 	%rd3047, %rd37, %rd3045;
	st.local.u8 	[%rd3047], %rs1457;
	ld.local.u8 	%rs1458, [%rd3046+1];
	st.local.u8 	[%rd3047+1], %rs1458;
	ld.local.u8 	%rs1459, [%rd3046+2];
	st.local.u8 	[%rd3047+2], %rs1459;
	ld.local.u8 	%rs1460, [%rd3046+3];
	st.local.u8 	[%rd3047+3], %rs1460;
	ld.local.u8 	%rs1461, [%rd3046+4];
	st.local.u8 	[%rd3047+4], %rs1461;
	ld.local.u8 	%rs1462, [%rd3046+5];
	st.local.u8 	[%rd3047+5], %rs1462;
	ld.local.u8 	%rs1463, [%rd3046+6];
	st.local.u8 	[%rd3047+6], %rs1463;
	ld.local.u8 	%rs1464, [%rd3046+7];
	st.local.u8 	[%rd3047+7], %rs1464;
	add.s32 	%r7332, %r7332, 8;
$L__BB1_908:
	setp.eq.s32 	%p844, %r21, 0;
	@%p844 bra 	$L__BB1_915;
	setp.lt.u32 	%p845, %r22, 3;
	@%p845 bra 	$L__BB1_911;
	add.s32 	%r3272, %r7332, %r537;
	cvt.s64.s32 	%rd3048, %r3272;
	add.s64 	%rd3049, %rd36, %rd3048;
	ld.local.u8 	%rs1465, [%rd3049];
	add.s64 	%rd3050, %rd37, %rd3048;
	st.local.u8 	[%rd3050], %rs1465;
	ld.local.u8 	%rs1466, [%rd3049+1];
	st.local.u8 	[%rd3050+1], %rs1466;
	ld.local.u8 	%rs1467, [%rd3049+2];
	st.local.u8 	[%rd3050+2], %rs1467;
	ld.local.u8 	%rs1468, [%rd3049+3];
	st.local.u8 	[%rd3050+3], %rs1468;
	add.s32 	%r7332, %r7332, 4;
$L__BB1_911:
	setp.eq.s32 	%p846, %r23, 0;
	@%p846 bra 	$L__BB1_915;
	setp.eq.s32 	%p847, %r23, 1;
	add.s32 	%r3273, %r7332, %r537;
	cvt.s64.s32 	%rd3051, %r3273;
	add.s64 	%rd549, %rd36, %rd3051;
	ld.local.u8 	%rs1469, [%rd549];
	add.s64 	%rd550, %rd37, %rd3051;
	st.local.u8 	[%rd550], %rs1469;
	@%p847 bra 	$L__BB1_915;
	setp.eq.s32 	%p848, %r23, 2;
	ld.local.u8 	%rs1470, [%rd549+1];
	st.local.u8 	[%rd550+1], %rs1470;
	@%p848 bra 	$L__BB1_915;
	ld.local.u8 	%rs1471, [%rd549+2];
	st.local.u8 	[%rd550+2], %rs1471;
$L__BB1_915:
	add.s32 	%r7329, %r7329, 1;
	setp.ne.s32 	%p849, %r7329, %r1827;
	@%p849 bra 	$L__BB1_902;
	add.s32 	%r7328, %r7328, 1;
	setp.ne.s32 	%p850, %r7328, %r1827;
	@%p850 bra 	$L__BB1_901;
	mov.b32 	%r7334, 0;
$L__BB1_918:
	setp.le.s32 	%p851, %r1826, %r1827;
	@%p851 bra 	$L__BB1_936;
	mul.lo.s32 	%r548, %r7334, %r1826;
	mov.b32 	%r7335, 0;
$L__BB1_920:
	add.s32 	%r3276, %r7335, %r548;
	mul.lo.s32 	%r550, %r3276, %r1826;
	mov.u32 	%r7336, %r1827;
$L__BB1_921:
	setp.lt.u32 	%p852, %r18, 15;
	mov.b32 	%r7343, 0;
	mov.u32 	%r7348, %r7343;
	@%p852 bra 	$L__BB1_924;
	mov.b32 	%r7337, 0;
	mov.u32 	%r7348, %r7337;
$L__BB1_923:
	.pragma "nounroll";
	add.s32 	%r3280, %r7337, %r550;
	cvt.s64.s32 	%rd3052, %r3280;
	add.s64 	%rd3053, %rd37, %rd3052;
	ld.local.u8 	%r3281, [%rd3053];
	mad.lo.s32 	%r3282, %r7337, %r1826, %r7336;
	mul.wide.s32 	%rd3054, %r3282, 4;
	mov.u64 	%rd3055, d_G_const;
	add.s64 	%rd3056, %rd3055, %rd3054;
	ld.const.u32 	%r3283, [%rd3056];
	mad.lo.s32 	%r3284, %r3283, %r3281, %r7348;
	ld.local.u8 	%r3285, [%rd3053+1];
	shl.b64 	%rd3057, %rd62, 2;
	add.s64 	%rd3058, %rd3056, %rd3057;
	ld.const.u32 	%r3286, [%rd3058];
	mad.lo.s32 	%r3287, %r3286, %r3285, %r3284;
	ld.local.u8 	%r3288, [%rd3053+2];
	add.s64 	%rd3059, %rd3058, %rd3057;
	ld.const.u32 	%r3289, [%rd3059];
	mad.lo.s32 	%r3290, %r3289, %r3288, %r3287;
	ld.local.u8 	%r3291, [%rd3053+3];
	add.s64 	%rd3060, %rd3059, %rd3057;
	ld.const.u32 	%r3292, [%rd3060];
	mad.lo.s32 	%r3293, %r3292, %r3291, %r3290;
	ld.local.u8 	%r3294, [%rd3053+4];
	add.s64 	%rd3061, %rd3060, %rd3057;
	ld.const.u32 	%r3295, [%rd3061];
	mad.lo.s32 	%r3296, %r3295, %r3294, %r3293;
	ld.local.u8 	%r3297, [%rd3053+5];
	add.s64 	%rd3062, %rd3061, %rd3057;
	ld.const.u32 	%r3298, [%rd3062];
	mad.lo.s32 	%r3299, %r3298, %r3297, %r3296;
	ld.local.u8 	%r3300, [%rd3053+6];
	add.s64 	%rd3063, %rd3062, %rd3057;
	ld.const.u32 	%r3301, [%rd3063];
	mad.lo.s32 	%r3302, %r3301, %r3300, %r3299;
	ld.local.u8 	%r3303, [%rd3053+7];
	add.s64 	%rd3064, %rd3063, %rd3057;
	ld.const.u32 	%r3304, [%rd3064];
	mad.lo.s32 	%r3305, %r3304, %r3303, %r3302;
	ld.local.u8 	%r3306, [%rd3053+8];
	add.s64 	%rd3065, %rd3064, %rd3057;
	ld.const.u32 	%r3307, [%rd3065];
	mad.lo.s32 	%r3308, %r3307, %r3306, %r3305;
	ld.local.u8 	%r3309, [%rd3053+9];
	add.s64 	%rd3066, %rd3065, %rd3057;
	ld.const.u32 	%r3310, [%rd3066];
	mad.lo.s32 	%r3311, %r3310, %r3309, %r3308;
	ld.local.u8 	%r3312, [%rd3053+10];
	add.s64 	%rd3067, %rd3066, %rd3057;
	ld.const.u32 	%r3313, [%rd3067];
	mad.lo.s32 	%r3314, %r3313, %r3312, %r3311;
	ld.local.u8 	%r3315, [%rd3053+11];
	add.s64 	%rd3068, %rd3067, %rd3057;
	ld.const.u32 	%r3316, [%rd3068];
	mad.lo.s32 	%r3317, %r3316, %r3315, %r3314;
	ld.local.u8 	%r3318, [%rd3053+12];
	add.s64 	%rd3069, %rd3068, %rd3057;
	ld.const.u32 	%r3319, [%rd3069];
	mad.lo.s32 	%r3320, %r3319, %r3318, %r3317;
	ld.local.u8 	%r3321, [%rd3053+13];
	add.s64 	%rd3070, %rd3069, %rd3057;
	ld.const.u32 	%r3322, [%rd3070];
	mad.lo.s32 	%r3323, %r3322, %r3321, %r3320;
	ld.local.u8 	%r3324, [%rd3053+14];
	add.s64 	%rd3071, %rd3070, %rd3057;
	ld.const.u32 	%r3325, [%rd3071];
	mad.lo.s32 	%r3326, %r3325, %r3324, %r3323;
	ld.local.u8 	%r3327, [%rd3053+15];
	add.s64 	%rd3072, %rd3071, %rd3057;
	ld.const.u32 	%r3328, [%rd3072];
	mad.lo.s32 	%r7348, %r3328, %r3327, %r3326;
	add.s32 	%r7337, %r7337, 16;
	setp.ne.s32 	%p853, %r7337, %r25;
	mov.u32 	%r7343, %r25;
	@%p853 bra 	$L__BB1_923;
$L__BB1_924:
	setp.eq.s32 	%p854, %r19, 0;
	@%p854 bra 	$L__BB1_934;
	setp.lt.u32 	%p855, %r20, 7;
	@%p855 bra 	$L__BB1_927;
	add.s32 	%r3330, %r7343, %r550;
	cvt.s64.s32 	%rd3073, %r3330;
	add.s64 	%rd3074, %rd37, %rd3073;
	ld.local.u8 	%r3331, [%rd3074];
	mad.lo.s32 	%r3332, %r7343, %r1826, %r7336;
	mul.wide.s32 	%rd3075, %r3332, 4;
	mov.u64 	%rd3076, d_G_const;
	add.s64 	%rd3077, %rd3076, %rd3075;
	ld.const.u32 	%r3333, [%rd3077];
	mad.lo.s32 	%r3334, %r3333, %r3331, %r7348;
	ld.local.u8 	%r3335, [%rd3074+1];
	shl.b64 	%rd3078, %rd62, 2;
	add.s64 	%rd3079, %rd3077, %rd3078;
	ld.const.u32 	%r3336, [%rd3079];
	mad.lo.s32 	%r3337, %r3336, %r3335, %r3334;
	ld.local.u8 	%r3338, [%rd3074+2];
	add.s64 	%rd3080, %rd3079, %rd3078;
	ld.const.u32 	%r3339, [%rd3080];
	mad.lo.s32 	%r3340, %r3339, %r3338, %r3337;
	ld.local.u8 	%r3341, [%rd3074+3];
	add.s64 	%rd3081, %rd3080, %rd3078;
	ld.const.u32 	%r3342, [%rd3081];
	mad.lo.s32 	%r3343, %r3342, %r3341, %r3340;
	ld.local.u8 	%r3344, [%rd3074+4];
	add.s64 	%rd3082, %rd3081, %rd3078;
	ld.const.u32 	%r3345, [%rd3082];
	mad.lo.s32 	%r3346, %r3345, %r3344, %r3343;
	ld.local.u8 	%r3347, [%rd3074+5];
	add.s64 	%rd3083, %rd3082, %rd3078;
	ld.const.u32 	%r3348, [%rd3083];
	mad.lo.s32 	%r3349, %r3348, %r3347, %r3346;
	ld.local.u8 	%r3350, [%rd3074+6];
	add.s64 	%rd3084, %rd3083, %rd3078;
	ld.const.u32 	%r3351, [%rd3084];
	mad.lo.s32 	%r3352, %r3351, %r3350, %r3349;
	ld.local.u8 	%r3353, [%rd3074+7];
	add.s64 	%rd3085, %rd3084, %rd3078;
	ld.const.u32 	%r3354, [%rd3085];
	mad.lo.s32 	%r7348, %r3354, %r3353, %r3352;
	add.s32 	%r7343, %r7343, 8;
$L__BB1_927:
	setp.eq.s32 	%p856, %r21, 0;
	@%p856 bra 	$L__BB1_934;
	setp.lt.u32 	%p857, %r22, 3;
	@%p857 bra 	$L__BB1_930;
	add.s32 	%r3356, %r7343, %r550;
	cvt.s64.s32 	%rd3086, %r3356;
	add.s64 	%rd3087, %rd37, %rd3086;
	ld.local.u8 	%r3357, [%rd3087];
	mad.lo.s32 	%r3358, %r7343, %r1826, %r7336;
	mul.wide.s32 	%rd3088, %r3358, 4;
	mov.u64 	%rd3089, d_G_const;
	add.s64 	%rd3090, %rd3089, %rd3088;
	ld.const.u32 	%r3359, [%rd3090];
	mad.lo.s32 	%r3360, %r3359, %r3357, %r7348;
	ld.local.u8 	%r3361, [%rd3087+1];
	shl.b64 	%rd3091, %rd62, 2;
	add.s64 	%rd3092, %rd3090, %rd3091;
	ld.const.u32 	%r3362, [%rd3092];
	mad.lo.s32 	%r3363, %r3362, %r3361, %r3360;
	ld.local.u8 	%r3364, [%rd3087+2];
	add.s64 	%rd3093, %rd3092, %rd3091;
	ld.const.u32 	%r3365, [%rd3093];
	mad.lo.s32 	%r3366, %r3365, %r3364, %r3363;
	ld.local.u8 	%r3367, [%rd3087+3];
	add.s64 	%rd3094, %rd3093, %rd3091;
	ld.const.u32 	%r3368, [%rd3094];
	mad.lo.s32 	%r7348, %r3368, %r3367, %r3366;
	add.s32 	%r7343, %r7343, 4;
$L__BB1_930:
	setp.eq.s32 	%p858, %r23, 0;
	@%p858 bra 	$L__BB1_934;
	setp.eq.s32 	%p859, %r23, 1;
	add.s32 	%r3369, %r7343, %r550;
	cvt.s64.s32 	%rd3095, %r3369;
	add.s64 	%rd551, %rd37, %rd3095;
	ld.local.u8 	%r3370, [%rd551];
	mad.lo.s32 	%r3371, %r7343, %r1826, %r7336;
	mul.wide.s32 	%rd3096, %r3371, 4;
	mov.u64 	%rd3097, d_G_const;
	add.s64 	%rd552, %rd3097, %rd3096;
	ld.const.u32 	%r3372, [%rd552];
	mad.lo.s32 	%r7348, %r3372, %r3370, %r7348;
	@%p859 bra 	$L__BB1_934;
	setp.eq.s32 	%p860, %r23, 2;
	ld.local.u8 	%r3373, [%rd551+1];
	shl.b64 	%rd553, %rd62, 2;
	add.s64 	%rd554, %rd552, %rd553;
	ld.const.u32 	%r3374, [%rd554];
	mad.lo.s32 	%r7348, %r3374, %r3373, %r7348;
	@%p860 bra 	$L__BB1_934;
	ld.local.u8 	%r3375, [%rd551+2];
	add.s64 	%rd3098, %rd554, %rd553;
	ld.const.u32 	%r3376, [%rd3098];
	mad.lo.s32 	%r7348, %r3376, %r3375, %r7348;
$L__BB1_934:
	shr.u32 	%r3377, %r7348, 31;
	add.s32 	%r3378, %r7348, %r3377;
	and.b32  	%r3379, %r3378, 254;
	sub.s32 	%r3380, %r7348, %r3379;
	add.s32 	%r3381, %r7336, %r550;
	cvt.s64.s32 	%rd3099, %r3381;
	add.s64 	%rd3100, %rd37, %rd3099;
	st.local.u8 	[%rd3100], %r3380;
	add.s32 	%r7336, %r7336, 1;
	setp.ne.s32 	%p861, %r7336, %r1826;
	@%p861 bra 	$L__BB1_921;
	add.s32 	%r7335, %r7335, 1;
	setp.ne.s32 	%p862, %r7335, %r1827;
	@%p862 bra 	$L__BB1_920;
$L__BB1_936:
	add.s32 	%r7334, %r7334, 1;
	setp.ne.s32 	%p863, %r7334, %r1827;
	@%p863 bra 	$L__BB1_918;
	mov.b32 	%r7349, 0;
$L__BB1_938:
	setp.lt.s32 	%p864, %r1826, 1;
	@%p864 bra 	$L__BB1_957;
	@%p851 bra 	$L__BB1_957;
	mul.lo.s32 	%r577, %r7349, %r1826;
	mul.lo.s32 	%r578, %r3, %r7349;
	mov.b32 	%r7350, 0;
$L__BB1_941:
	add.s32 	%r580, %r7350, %r578;
	mov.u32 	%r7351, %r1827;
$L__BB1_942:
	mov.b32 	%r7358, 0;
	mov.u32 	%r7363, %r7358;
	@%p840 bra 	$L__BB1_945;
	mov.b32 	%r7352, 0;
	mov.u32 	%r7363, %r7352;
$L__BB1_944:
	.pragma "nounroll";
	mul.lo.s32 	%r3387, %r7352, %r1826;
	add.s32 	%r3388, %r580, %r3387;
	cvt.s64.s32 	%rd3101, %r3388;
	add.s64 	%rd3102, %rd37, %rd3101;
	ld.local.u8 	%r3389, [%rd3102];
	add.s32 	%r3390, %r3387, %r7351;
	mul.wide.u32 	%rd3103, %r3390, 4;
	mov.u64 	%rd3104, d_G_const;
	add.s64 	%rd3105, %rd3104, %rd3103;
	ld.const.u32 	%r3391, [%rd3105];
	mad.lo.s32 	%r3392, %r3391, %r3389, %r7363;
	cvt.u64.u32 	%rd3106, %r1826;
	add.s64 	%rd3107, %rd3102, %rd3106;
	ld.local.u8 	%r3393, [%rd3107];
	add.s32 	%r3394, %r3390, %r1826;
	mul.wide.u32 	%rd3108, %r3394, 4;
	add.s64 	%rd3109, %rd3104, %rd3108;
	ld.const.u32 	%r3395, [%rd3109];
	mad.lo.s32 	%r3396, %r3395, %r3393, %r3392;
	add.s64 	%rd3110, %rd3107, %rd3106;
	ld.local.u8 	%r3397, [%rd3110];
	add.s32 	%r3398, %r3394, %r1826;
	mul.wide.u32 	%rd3111, %r3398, 4;
	add.s64 	%rd3112, %rd3104, %rd3111;
	ld.const.u32 	%r3399, [%rd3112];
	mad.lo.s32 	%r3400, %r3399, %r3397, %r3396;
	add.s64 	%rd3113, %rd3110, %rd3106;
	ld.local.u8 	%r3401, [%rd3113];
	add.s32 	%r3402, %r3398, %r1826;
	mul.wide.u32 	%rd3114, %r3402, 4;
	add.s64 	%rd3115, %rd3104, %rd3114;
	ld.const.u32 	%r3403, [%rd3115];
	mad.lo.s32 	%r3404, %r3403, %r3401, %r3400;
	add.s64 	%rd3116, %rd3113, %rd3106;
	ld.local.u8 	%r3405, [%rd3116];
	add.s32 	%r3406, %r3402, %r1826;
	mul.wide.u32 	%rd3117, %r3406, 4;
	add.s64 	%rd3118, %rd3104, %rd3117;
	ld.const.u32 	%r3407, [%rd3118];
	mad.lo.s32 	%r3408, %r3407, %r3405, %r3404;
	add.s64 	%rd3119, %rd3116, %rd3106;
	ld.local.u8 	%r3409, [%rd3119];
	add.s32 	%r3410, %r3406, %r1826;
	mul.wide.u32 	%rd3120, %r3410, 4;
	add.s64 	%rd3121, %rd3104, %rd3120;
	ld.const.u32 	%r3411, [%rd3121];
	mad.lo.s32 	%r3412, %r3411, %r3409, %r3408;
	add.s64 	%rd3122, %rd3119, %rd3106;
	ld.local.u8 	%r3413, [%rd3122];
	add.s32 	%r3414, %r3410, %r1826;
	mul.wide.u32 	%rd3123, %r3414, 4;
	add.s64 	%rd3124, %rd3104, %rd3123;
	ld.const.u32 	%r3415, [%rd3124];
	mad.lo.s32 	%r3416, %r3415, %r3413, %r3412;
	add.s64 	%rd3125, %rd3122, %rd3106;
	ld.local.u8 	%r3417, [%rd3125];
	add.s32 	%r3418, %r3414, %r1826;
	mul.wide.u32 	%rd3126, %r3418, 4;
	add.s64 	%rd3127, %rd3104, %rd3126;
	ld.const.u32 	%r3419, [%rd3127];
	mad.lo.s32 	%r3420, %r3419, %r3417, %r3416;
	add.s64 	%rd3128, %rd3125, %rd3106;
	ld.local.u8 	%r3421, [%rd3128];
	add.s32 	%r3422, %r3418, %r1826;
	mul.wide.u32 	%rd3129, %r3422, 4;
	add.s64 	%rd3130, %rd3104, %rd3129;
	ld.const.u32 	%r3423, [%rd3130];
	mad.lo.s32 	%r3424, %r3423, %r3421, %r3420;
	add.s64 	%rd3131, %rd3128, %rd3106;
	ld.local.u8 	%r3425, [%rd3131];
	add.s32 	%r3426, %r3422, %r1826;
	mul.wide.u32 	%rd3132, %r3426, 4;
	add.s64 	%rd3133, %rd3104, %rd3132;
	ld.const.u32 	%r3427, [%rd3133];
	mad.lo.s32 	%r3428, %r3427, %r3425, %r3424;
	add.s64 	%rd3134, %rd3131, %rd3106;
	ld.local.u8 	%r3429, [%rd3134];
	add.s32 	%r3430, %r3426, %r1826;
	mul.wide.u32 	%rd3135, %r3430, 4;
	add.s64 	%rd3136, %rd3104, %rd3135;
	ld.const.u32 	%r3431, [%rd3136];
	mad.lo.s32 	%r3432, %r3431, %r3429, %r3428;
	add.s64 	%rd3137, %rd3134, %rd3106;
	ld.local.u8 	%r3433, [%rd3137];
	add.s32 	%r3434, %r3430, %r1826;
	mul.wide.u32 	%rd3138, %r3434, 4;
	add.s64 	%rd3139, %rd3104, %rd3138;
	ld.const.u32 	%r3435, [%rd3139];
	mad.lo.s32 	%r3436, %r3435, %r3433, %r3432;
	add.s64 	%rd3140, %rd3137, %rd3106;
	ld.local.u8 	%r3437, [%rd3140];
	add.s32 	%r3438, %r3434, %r1826;
	mul.wide.u32 	%rd3141, %r3438, 4;
	add.s64 	%rd3142, %rd3104, %rd3141;
	ld.const.u32 	%r3439, [%rd3142];
	mad.lo.s32 	%r3440, %r3439, %r3437, %r3436;
	add.s64 	%rd3143, %rd3140, %rd3106;
	ld.local.u8 	%r3441, [%rd3143];
	add.s32 	%r3442, %r3438, %r1826;
	mul.wide.u32 	%rd3144, %r3442, 4;
	add.s64 	%rd3145, %rd3104, %rd3144;
	ld.const.u32 	%r3443, [%rd3145];
	mad.lo.s32 	%r3444, %r3443, %r3441, %r3440;
	add.s64 	%rd3146, %rd3143, %rd3106;
	ld.local.u8 	%r3445, [%rd3146];
	add.s32 	%r3446, %r3442, %r1826;
	mul.wide.u32 	%rd3147, %r3446, 4;
	add.s64 	%rd3148, %rd3104, %rd3147;
	ld.const.u32 	%r3447, [%rd3148];
	mad.lo.s32 	%r3448, %r3447, %r3445, %r3444;
	add.s64 	%rd3149, %rd3146, %rd3106;
	ld.local.u8 	%r3449, [%rd3149];
	add.s32 	%r3450, %r3446, %r1826;
	mul.wide.u32 	%rd3150, %r3450, 4;
	add.s64 	%rd3151, %rd3104, %rd3150;
	ld.const.u32 	%r3451, [%rd3151];
	mad.lo.s32 	%r7363, %r3451, %r3449, %r3448;
	add.s32 	%r7352, %r7352, 16;
	setp.ne.s32 	%p867, %r7352, %r25;
	mov.u32 	%r7358, %r25;
	@%p867 bra 	$L__BB1_944;
$L__BB1_945:
	@%p842 bra 	$L__BB1_955;
	setp.lt.u32 	%p869, %r20, 7;
	@%p869 bra 	$L__BB1_948;
	mul.lo.s32 	%r3453, %r7358, %r1826;
	add.s32 	%r3454, %r580, %r3453;
	cvt.s64.s32 	%rd3152, %r3454;
	add.s64 	%rd3153, %rd37, %rd3152;
	ld.local.u8 	%r3455, [%rd3153];
	add.s32 	%r3456, %r3453, %r7351;
	mul.wide.u32 	%rd3154, %r3456, 4;
	mov.u64 	%rd3155, d_G_const;
	add.s64 	%rd3156, %rd3155, %rd3154;
	ld.const.u32 	%r3457, [%rd3156];
	mad.lo.s32 	%r3458, %r3457, %r3455, %r7363;
	cvt.u64.u32 	%rd3157, %r1826;
	add.s64 	%rd3158, %rd3153, %rd3157;
	ld.local.u8 	%r3459, [%rd3158];
	add.s32 	%r3460, %r3456, %r1826;
	mul.wide.u32 	%rd3159, %r3460, 4;
	add.s64 	%rd3160, %rd3155, %rd3159;
	ld.const.u32 	%r3461, [%rd3160];
	mad.lo.s32 	%r3462, %r3461, %r3459, %r3458;
	add.s64 	%rd3161, %rd3158, %rd3157;
	ld.local.u8 	%r3463, [%rd3161];
	add.s32 	%r3464, %r3460, %r1826;
	mul.wide.u32 	%rd3162, %r3464, 4;
	add.s64 	%rd3163, %rd3155, %rd3162;
	ld.const.u32 	%r3465, [%rd3163];
	mad.lo.s32 	%r3466, %r3465, %r3463, %r3462;
	add.s64 	%rd3164, %rd3161, %rd3157;
	ld.local.u8 	%r3467, [%rd3164];
	add.s32 	%r3468, %r3464, %r1826;
	mul.wide.u32 	%rd3165, %r3468, 4;
	add.s64 	%rd3166, %rd3155, %rd3165;
	ld.const.u32 	%r3469, [%rd3166];
	mad.lo.s32 	%r3470, %r3469, %r3467, %r3466;
	add.s64 	%rd3167, %rd3164, %rd3157;
	ld.local.u8 	%r3471, [%rd3167];
	add.s32 	%r3472, %r3468, %r1826;
	mul.wide.u32 	%rd3168, %r3472, 4;
	add.s64 	%rd3169, %rd3155, %rd3168;
	ld.const.u32 	%r3473, [%rd3169];
	mad.lo.s32 	%r3474, %r3473, %r3471, %r3470;
	add.s64 	%rd3170, %rd3167, %rd3157;
	ld.local.u8 	%r3475, [%rd3170];
	add.s32 	%r3476, %r3472, %r1826;
	mul.wide.u32 	%rd3171, %r3476, 4;
	add.s64 	%rd3172, %rd3155, %rd3171;
	ld.const.u32 	%r3477, [%rd3172];
	mad.lo.s32 	%r3478, %r3477, %r3475, %r3474;
	add.s64 	%rd3173, %rd3170, %rd3157;
	ld.local.u8 	%r3479, [%rd3173];
	add.s32 	%r3480, %r3476, %r1826;
	mul.wide.u32 	%rd3174, %r3480, 4;
	add.s64 	%rd3175, %rd3155, %rd3174;
	ld.const.u32 	%r3481, [%rd3175];
	mad.lo.s32 	%r3482, %r3481, %r3479, %r3478;
	add.s64 	%rd3176, %rd3173, %rd3157;
	ld.local.u8 	%r3483, [%rd3176];
	add.s32 	%r3484, %r3480, %r1826;
	mul.wide.u32 	%rd3177, %r3484, 4;
	add.s64 	%rd3178, %rd3155, %rd3177;
	ld.const.u32 	%r3485, [%rd3178];
	mad.lo.s32 	%r7363, %r3485, %r3483, %r3482;
	add.s32 	%r7358, %r7358, 8;
$L__BB1_948:
	setp.eq.s32 	%p870, %r21, 0;
	@%p870 bra 	$L__BB1_955;
	setp.lt.u32 	%p871, %r22, 3;
	@%p871 bra 	$L__BB1_951;
	mul.lo.s32 	%r3487, %r7358, %r1826;
	add.s32 	%r3488, %r580, %r3487;
	cvt.s64.s32 	%rd3179, %r3488;
	add.s64 	%rd3180, %rd37, %rd3179;
	ld.local.u8 	%r3489, [%rd3180];
	add.s32 	%r3490, %r3487, %r7351;
	mul.wide.u32 	%rd3181, %r3490, 4;
	mov.u64 	%rd3182, d_G_const;
	add.s64 	%rd3183, %rd3182, %rd3181;
	ld.const.u32 	%r3491, [%rd3183];
	mad.lo.s32 	%r3492, %r3491, %r3489, %r7363;
	cvt.u64.u32 	%rd3184, %r1826;
	add.s64 	%rd3185, %rd3180, %rd3184;
	ld.local.u8 	%r3493, [%rd3185];
	add.s32 	%r3494, %r3490, %r1826;
	mul.wide.u32 	%rd3186, %r3494, 4;
	add.s64 	%rd3187, %rd3182, %rd3186;
	ld.const.u32 	%r3495, [%rd3187];
	mad.lo.s32 	%r3496, %r3495, %r3493, %r3492;
	add.s64 	%rd3188, %rd3185, %rd3184;
	ld.local.u8 	%r3497, [%rd3188];
	add.s32 	%r3498, %r3494, %r1826;
	mul.wide.u32 	%rd3189, %r3498, 4;
	add.s64 	%rd3190, %rd3182, %rd3189;
	ld.const.u32 	%r3499, [%rd3190];
	mad.lo.s32 	%r3500, %r3499, %r3497, %r3496;
	add.s64 	%rd3191, %rd3188, %rd3184;
	ld.local.u8 	%r3501, [%rd3191];
	add.s32 	%r3502, %r3498, %r1826;
	mul.wide.u32 	%rd3192, %r3502, 4;
	add.s64 	%rd3193, %rd3182, %rd3192;
	ld.const.u32 	%r3503, [%rd3193];
	mad.lo.s32 	%r7363, %r3503, %r3501, %r3500;
	add.s32 	%r7358, %r7358, 4;
$L__BB1_951:
	setp.eq.s32 	%p872, %r23, 0;
	@%p872 bra 	$L__BB1_955;
	setp.eq.s32 	%p873, %r23, 1;
	mul.lo.s32 	%r3504, %r7358, %r1826;
	add.s32 	%r3505, %r580, %r3504;
	cvt.s64.s32 	%rd3194, %r3505;
	add.s64 	%rd555, %rd37, %rd3194;
	ld.local.u8 	%r3506, [%rd555];
	add.s32 	%r599, %r3504, %r7351;
	mul.wide.u32 	%rd3195, %r599, 4;
	mov.u64 	%rd3196, d_G_const;
	add.s64 	%rd3197, %rd3196, %rd3195;
	ld.const.u32 	%r3507, [%rd3197];
	mad.lo.s32 	%r7363, %r3507, %r3506, %r7363;
	@%p873 bra 	$L__BB1_955;
	setp.eq.s32 	%p874, %r23, 2;
	cvt.u64.u32 	%rd3198, %r1826;
	add.s64 	%rd556, %rd555, %rd3198;
	ld.local.u8 	%r3508, [%rd556];
	add.s32 	%r601, %r599, %r1826;
	mul.wide.u32 	%rd3199, %r601, 4;
	mov.u64 	%rd3200, d_G_const;
	add.s64 	%rd3201, %rd3200, %rd3199;
	ld.const.u32 	%r3509, [%rd3201];
	mad.lo.s32 	%r7363, %r3509, %r3508, %r7363;
	@%p874 bra 	$L__BB1_955;
	cvt.u64.u32 	%rd3202, %r1826;
	add.s64 	%rd3203, %rd556, %rd3202;
	ld.local.u8 	%r3510, [%rd3203];
	add.s32 	%r3511, %r601, %r1826;
	mul.wide.u32 	%rd3204, %r3511, 4;
	mov.u64 	%rd3205, d_G_const;
	add.s64 	%rd3206, %rd3205, %rd3204;
	ld.const.u32 	%r3512, [%rd3206];
	mad.lo.s32 	%r7363, %r3512, %r3510, %r7363;
$L__BB1_955:
	shr.u32 	%r3513, %r7363, 31;
	add.s32 	%r3514, %r7363, %r3513;
	and.b32  	%r3515, %r3514, 254;
	sub.s32 	%r3516, %r7363, %r3515;
	add.s32 	%r3517, %r7351, %r577;
	mad.lo.s32 	%r3518, %r3517, %r1826, %r7350;
	cvt.s64.s32 	%rd3207, %r3518;
	add.s64 	%rd3208, %rd37, %rd3207;
	st.local.u8 	[%rd3208], %r3516;
	add.s32 	%r7351, %r7351, 1;
	setp.ne.s32 	%p875, %r7351, %r1826;
	@%p875 bra 	$L__BB1_942;
	add.s32 	%r7350, %r7350, 1;
	setp.ne.s32 	%p876, %r7350, %r1826;
	@%p876 bra 	$L__BB1_941;
$L__BB1_957:
	add.s32 	%r7349, %r7349, 1;
	setp.eq.s32 	%p877, %r7349, %r1827;
	@%p877 bra 	$L__BB1_958;
	bra.uni 	$L__BB1_938;
$L__BB1_958:
	setp.lt.s32 	%p878, %r1826, 1;
	@%p878 bra 	$L__BB1_975;
	mov.b32 	%r7364, 0;
$L__BB1_960:
	setp.le.s32 	%p879, %r1826, %r1827;
	@%p879 bra 	$L__BB1_992;
	setp.gt.s32 	%p880, %r1827, 0;
	@%p880 bra 	$L__BB1_977;
	mov.b32 	%r7379, 0;
$L__BB1_963:
	not.b32 	%r3521, %r1827;
	add.s32 	%r3522, %r1826, %r3521;
	setp.lt.u32 	%p881, %r3522, 7;
	mov.u32 	%r7382, %r1827;
	@%p881 bra 	$L__BB1_966;
	mov.b32 	%r7381, 0;
	mov.u32 	%r7382, %r1827;
$L__BB1_965:
	.pragma "nounroll";
	mad.lo.s32 	%r3524, %r7382, %r1826, %r7364;
	mad.lo.s32 	%r3525, %r3524, %r1826, %r7379;
	cvt.s64.s32 	%rd3209, %r3525;
	add.s64 	%rd3210, %rd37, %rd3209;
	mov.b16 	%rs1472, 0;
	st.local.u8 	[%rd3210], %rs1472;
	cvt.s64.s32 	%rd3211, %r3;
	add.s64 	%rd3212, %rd3210, %rd3211;
	st.local.u8 	[%rd3212], %rs1472;
	add.s64 	%rd3213, %rd3212, %rd3211;
	st.local.u8 	[%rd3213], %rs1472;
	add.s64 	%rd3214, %rd3213, %rd3211;
	st.local.u8 	[%rd3214], %rs1472;
	add.s64 	%rd3215, %rd3214, %rd3211;
	st.local.u8 	[%rd3215], %rs1472;
	add.s64 	%rd3216, %rd3215, %rd3211;
	st.local.u8 	[%rd3216], %rs1472;
	add.s64 	%rd3217, %rd3216, %rd3211;
	st.local.u8 	[%rd3217], %rs1472;
	add.s64 	%rd3218, %rd3217, %rd3211;
	st.local.u8 	[%rd3218], %rs1472;
	add.s32 	%r7382, %r7382, 8;
	add.s32 	%r7381, %r7381, 8;
	and.b32  	%r3526, %r501, -8;
	setp.ne.s32 	%p882, %r7381, %r3526;
	@%p882 bra 	$L__BB1_965;
$L__BB1_966:
	and.b32  	%r3527, %r501, 7;
	setp.eq.s32 	%p883, %r3527, 0;
	@%p883 bra 	$L__BB1_974;
	and.b32  	%r3528, %r501, 7;
	add.s32 	%r3529, %r3528, -1;
	setp.lt.u32 	%p884, %r3529, 3;
	@%p884 bra 	$L__BB1_969;
	mad.lo.s32 	%r3530, %r7382, %r1826, %r7364;
	mad.lo.s32 	%r3531, %r3530, %r1826, %r7379;
	cvt.s64.s32 	%rd3219, %r3531;
	add.s64 	%rd3220, %rd37, %rd3219;
	mov.b16 	%rs1473, 0;
	st.local.u8 	[%rd3220], %rs1473;
	cvt.s64.s32 	%rd3221, %r3;
	add.s64 	%rd3222, %rd3220, %rd3221;
	st.local.u8 	[%rd3222], %rs1473;
	add.s64 	%rd3223, %rd3222, %rd3221;
	st.local.u8 	[%rd3223], %rs1473;
	add.s64 	%rd3224, %rd3223, %rd3221;
	st.local.u8 	[%rd3224], %rs1473;
	add.s32 	%r7382, %r7382, 4;
$L__BB1_969:
	and.b32  	%r3532, %r501, 3;
	setp.eq.s32 	%p885, %r3532, 0;
	@%p885 bra 	$L__BB1_974;
	and.b32  	%r3533, %r501, 3;
	setp.eq.s32 	%p886, %r3533, 1;
	@%p886 bra 	$L__BB1_972;
	mad.lo.s32 	%r3534, %r7382, %r1826, %r7364;
	mad.lo.s32 	%r3535, %r3534, %r1826, %r7379;
	cvt.s64.s32 	%rd3225, %r3535;
	add.s64 	%rd3226, %rd37, %rd3225;
	mov.b16 	%rs1474, 0;
	st.local.u8 	[%rd3226], %rs1474;
	cvt.s64.s32 	%rd3227, %r3;
	add.s64 	%rd3228, %rd3226, %rd3227;
	st.local.u8 	[%rd3228], %rs1474;
	add.s32 	%r7382, %r7382, 2;
$L__BB1_972:
	and.b32  	%r3536, %r501, 1;
	setp.eq.b32 	%p887, %r3536, 1;
	not.pred 	%p888, %p887;
	@%p888 bra 	$L__BB1_974;
	mad.lo.s32 	%r3537, %r7382, %r1826, %r7364;
	mad.lo.s32 	%r3538, %r3537, %r1826, %r7379;
	cvt.s64.s32 	%rd3229, %r3538;
	add.s64 	%rd3230, %rd37, %rd3229;
	mov.b16 	%rs1475, 0;
	st.local.u8 	[%rd3230], %rs1475;
$L__BB1_974:
	add.s32 	%r7379, %r7379, 1;
	setp.ne.s32 	%p889, %r7379, %r1826;
	@%p889 bra 	$L__BB1_963;
	bra.uni 	$L__BB1_992;
$L__BB1_975:
	@%p829 bra 	$L__BB1_995;
	mov.b32 	%r7385, 0;
	bra.uni 	$L__BB1_994;
$L__BB1_977:
	mov.b32 	%r7365, 0;
$L__BB1_978:
	mov.u32 	%r7366, %r1827;
$L__BB1_979:
	setp.lt.u32 	%p890, %r18, 7;
	mov.b32 	%r7373, 0;
	mov.u32 	%r7378, %r7373;
	@%p890 bra 	$L__BB1_982;
	mov.b32 	%r7367, 0;
	mov.u32 	%r7378, %r7367;
$L__BB1_981:
	.pragma "nounroll";
	mul.lo.s32 	%r3543, %r7367, %r1826;
	add.s32 	%r3544, %r3543, %r7364;
	mad.lo.s32 	%r3545, %r3544, %r1826, %r7365;
	cvt.s64.s32 	%rd3231, %r3545;
	add.s64 	%rd3232, %rd37, %rd3231;
	ld.local.u8 	%r3546, [%rd3232];
	add.s32 	%r3547, %r3543, %r7366;
	mul.wide.u32 	%rd3233, %r3547, 4;
	mov.u64 	%rd3234, d_G_const;
	add.s64 	%rd3235, %rd3234, %rd3233;
	ld.const.u32 	%r3548, [%rd3235];
	mad.lo.s32 	%r3549, %r3548, %r3546, %r7378;
	cvt.s64.s32 	%rd3236, %r3;
	add.s64 	%rd3237, %rd3232, %rd3236;
	ld.local.u8 	%r3550, [%rd3237];
	add.s32 	%r3551, %r3547, %r1826;
	mul.wide.u32 	%rd3238, %r3551, 4;
	add.s64 	%rd3239, %rd3234, %rd3238;
	ld.const.u32 	%r3552, [%rd3239];
	mad.lo.s32 	%r3553, %r3552, %r3550, %r3549;
	add.s64 	%rd3240, %rd3237, %rd3236;
	ld.local.u8 	%r3554, [%rd3240];
	add.s32 	%r3555, %r3551, %r1826;
	mul.wide.u32 	%rd3241, %r3555, 4;
	add.s64 	%rd3242, %rd3234, %rd3241;
	ld.const.u32 	%r3556, [%rd3242];
	mad.lo.s32 	%r3557, %r3556, %r3554, %r3553;
	add.s64 	%rd3243, %rd3240, %rd3236;
	ld.local.u8 	%r3558, [%rd3243];
	add.s32 	%r3559, %r3555, %r1826;
	mul.wide.u32 	%rd3244, %r3559, 4;
	add.s64 	%rd3245, %rd3234, %rd3244;
	ld.const.u32 	%r3560, [%rd3245];
	mad.lo.s32 	%r3561, %r3560, %r3558, %r3557;
	add.s64 	%rd3246, %rd3243, %rd3236;
	ld.local.u8 	%r3562, [%rd3246];
	add.s32 	%r3563, %r3559, %r1826;
	mul.wide.u32 	%rd3247, %r3563, 4;
	add.s64 	%rd3248, %rd3234, %rd3247;
	ld.const.u32 	%r3564, [%rd3248];
	mad.lo.s32 	%r3565, %r3564, %r3562, %r3561;
	add.s64 	%rd3249, %rd3246, %rd3236;
	ld.local.u8 	%r3566, [%rd3249];
	add.s32 	%r3567, %r3563, %r1826;
	mul.wide.u32 	%rd3250, %r3567, 4;
	add.s64 	%rd3251, %rd3234, %rd3250;
	ld.const.u32 	%r3568, [%rd3251];
	mad.lo.s32 	%r3569, %r3568, %r3566, %r3565;
	add.s64 	%rd3252, %rd3249, %rd3236;
	ld.local.u8 	%r3570, [%rd3252];
	add.s32 	%r3571, %r3567, %r1826;
	mul.wide.u32 	%rd3253, %r3571, 4;
	add.s64 	%rd3254, %rd3234, %rd3253;
	ld.const.u32 	%r3572, [%rd3254];
	mad.lo.s32 	%r3573, %r3572, %r3570, %r3569;
	add.s64 	%rd3255, %rd3252, %rd3236;
	ld.local.u8 	%r3574, [%rd3255];
	add.s32 	%r3575, %r3571, %r1826;
	mul.wide.u32 	%rd3256, %r3575, 4;
	add.s64 	%rd3257, %rd3234, %rd3256;
	ld.const.u32 	%r3576, [%rd3257];
	mad.lo.s32 	%r7378, %r3576, %r3574, %r3573;
	add.s32 	%r7367, %r7367, 8;
	setp.ne.s32 	%p891, %r7367, %r26;
	mov.u32 	%r7373, %r26;
	@%p891 bra 	$L__BB1_981;
$L__BB1_982:
	setp.eq.s32 	%p892, %r21, 0;
	@%p892 bra 	$L__BB1_990;
	setp.lt.u32 	%p893, %r22, 3;
	@%p893 bra 	$L__BB1_985;
	mul.lo.s32 	%r3578, %r7373, %r1826;
	add.s32 	%r3579, %r3578, %r7364;
	mad.lo.s32 	%r3580, %r3579, %r1826, %r7365;
	cvt.s64.s32 	%rd3258, %r3580;
	add.s64 	%rd3259, %rd37, %rd3258;
	ld.local.u8 	%r3581, [%rd3259];
	add.s32 	%r3582, %r3578, %r7366;
	mul.wide.u32 	%rd3260, %r3582, 4;
	mov.u64 	%rd3261, d_G_const;
	add.s64 	%rd3262, %rd3261, %rd3260;
	ld.const.u32 	%r3583, [%rd3262];
	mad.lo.s32 	%r3584, %r3583, %r3581, %r7378;
	cvt.s64.s32 	%rd3263, %r3;
	add.s64 	%rd3264, %rd3259, %rd3263;
	ld.local.u8 	%r3585, [%rd3264];
	add.s32 	%r3586, %r3582, %r1826;
	mul.wide.u32 	%rd3265, %r3586, 4;
	add.s64 	%rd3266, %rd3261, %rd3265;
	ld.const.u32 	%r3587, [%rd3266];
	mad.lo.s32 	%r3588, %r3587, %r3585, %r3584;
	add.s64 	%rd3267, %rd3264, %rd3263;
	ld.local.u8 	%r3589, [%rd3267];
	add.s32 	%r3590, %r3586, %r1826;
	mul.wide.u32 	%rd3268, %r3590, 4;
	add.s64 	%rd3269, %rd3261, %rd3268;
	ld.const.u32 	%r3591, [%rd3269];
	mad.lo.s32 	%r3592, %r3591, %r3589, %r3588;
	add.s64 	%rd3270, %rd3267, %rd3263;
	ld.local.u8 	%r3593, [%rd3270];
	add.s32 	%r3594, %r3590, %r1826;
	mul.wide.u32 	%rd3271, %r3594, 4;
	add.s64 	%rd3272, %rd3261, %rd3271;
	ld.const.u32 	%r3595, [%rd3272];
	mad.lo.s32 	%r7378, %r3595, %r3593, %r3592;
	add.s32 	%r7373, %r7373, 4;
$L__BB1_985:
	setp.eq.s32 	%p894, %r23, 0;
	@%p894 bra 	$L__BB1_990;
	setp.eq.s32 	%p895, %r23, 1;
	@%p895 bra 	$L__BB1_988;
	mul.lo.s32 	%r3597, %r7373, %r1826;
	add.s32 	%r3598, %r3597, %r7364;
	mad.lo.s32 	%r3599, %r3598, %r1826, %r7365;
	cvt.s64.s32 	%rd3273, %r3599;
	add.s64 	%rd3274, %rd37, %rd3273;
	ld.local.u8 	%r3600, [%rd3274];
	add.s32 	%r3601, %r3597, %r7366;
	mul.wide.u32 	%rd3275, %r3601, 4;
	mov.u64 	%rd3276, d_G_const;
	add.s64 	%rd3277, %rd3276, %rd3275;
	ld.const.u32 	%r3602, [%rd3277];
	mad.lo.s32 	%r3603, %r3602, %r3600, %r7378;
	cvt.s64.s32 	%rd3278, %r3;
	add.s64 	%rd3279, %rd3274, %rd3278;
	ld.local.u8 	%r3604, [%rd3279];
	add.s32 	%r3605, %r3601, %r1826;
	mul.wide.u32 	%rd3280, %r3605, 4;
	add.s64 	%rd3281, %rd3276, %rd3280;
	ld.const.u32 	%r3606, [%rd3281];
	mad.lo.s32 	%r7378, %r3606, %r3604, %r3603;
	add.s32 	%r7373, %r7373, 2;
$L__BB1_988:
	setp.eq.s32 	%p896, %r27, 0;
	@%p896 bra 	$L__BB1_990;
	mul.lo.s32 	%r3607, %r7373, %r1826;
	add.s32 	%r3608, %r3607, %r7364;
	mad.lo.s32 	%r3609, %r3608, %r1826, %r7365;
	cvt.s64.s32 	%rd3282, %r3609;
	add.s64 	%rd3283, %rd37, %rd3282;
	ld.local.u8 	%r3610, [%rd3283];
	add.s32 	%r3611, %r3607, %r7366;
	mul.wide.u32 	%rd3284, %r3611, 4;
	mov.u64 	%rd3285, d_G_const;
	add.s64 	%rd3286, %rd3285, %rd3284;
	ld.const.u32 	%r3612, [%rd3286];
	mad.lo.s32 	%r7378, %r3612, %r3610, %r7378;
$L__BB1_990:
	shr.u32 	%r3613, %r7378, 31;
	add.s32 	%r3614, %r7378, %r3613;
	and.b32  	%r3615, %r3614, 254;
	sub.s32 	%r3616, %r7378, %r3615;
	mad.lo.s32 	%r3617, %r7366, %r1826, %r7364;
	mad.lo.s32 	%r3618, %r3617, %r1826, %r7365;
	cvt.s64.s32 	%rd3287, %r3618;
	add.s64 	%rd3288, %rd37, %rd3287;
	st.local.u8 	[%rd3288], %r3616;
	add.s32 	%r7366, %r7366, 1;
	setp.ne.s32 	%p897, %r7366, %r1826;
	@%p897 bra 	$L__BB1_979;
	add.s32 	%r7365, %r7365, 1;
	setp.eq.s32 	%p898, %r7365, %r1826;
	@%p898 bra 	$L__BB1_992;
	bra.uni 	$L__BB1_978;
$L__BB1_992:
	add.s32 	%r7364, %r7364, 1;
	setp.eq.s32 	%p899, %r7364, %r1826;
	@%p899 bra 	$L__BB1_975;
	bra.uni 	$L__BB1_960;
$L__BB1_993:
	add.s32 	%r7385, %r7385, 1;
	setp.eq.s32 	%p902, %r7385, %r4;
	@%p902 bra 	$L__BB1_995;
$L__BB1_994:
	cvt.u64.u32 	%rd3289, %r7385;
	add.s64 	%rd3290, %rd37, %rd3289;
	ld.local.u8 	%rs1476, [%rd3290];
	add.s64 	%rd3291, %rd36, %rd3289;
	ld.local.u8 	%rs1477, [%rd3291];
	setp.eq.s16 	%p901, %rs1476, %rs1477;
	@%p901 bra 	$L__BB1_993;
	bra.uni 	$L__BB1_996;
$L__BB1_995:
	mov.b32 	%r3620, 1;
	st.shared.u32 	[_ZZ33unified_sogrand_iterations_kernelPKdPdS1_S1_PiS2_S1_iiimdiiiE15batch_converged], %r3620;
$L__BB1_996:
	bar.sync 	0;
	ld.shared.u32 	%r7784, [_ZZ33unified_sogrand_iterations_kernelPKdPdS1_S1_PiS2_S1_iiimdiiiE15batch_converged];
	setp.ne.s32 	%p903, %r7784, 0;
	@%p903 bra 	$L__BB1_2956;
	mov.u32 	%r3621, %tid.x;
	setp.ne.s32 	%p904, %r3621, 0;
	@%p904 bra 	$L__BB1_999;
	ld.shared.f64 	%fd3563, [_ZZ33unified_sogrand_iterations_kernelPKdPdS1_S1_PiS2_S1_iiimdiiiE11phase_count];
	add.f64 	%fd3564, %fd3563, 0d3FE0000000000000;
	st.shared.f64 	[_ZZ33unified_sogrand_iterations_kernelPKdPdS1_S1_PiS2_S1_iiimdiiiE11phase_count], %fd3564;
$L__BB1_999:
	setp.lt.s32 	%p905, %r1826, 1;
	bar.sync 	0;
	@%p905 bra 	$L__BB1_1011;
	ld.param.u64 	%rd6481, [_Z33unified_sogrand_iterations_kernelPKdPdS1_S1_PiS2_S1_iiimdiii_param_0];
	cvta.to.global.u64 	%rd557, %rd6481;
	add.s32 	%r3623, %r1826, -1;
	setp.lt.u32 	%p906, %r3623, 7;
	mad.lo.s32 	%r3624, %r30, %r1826, %r31;
	mul.lo.s32 	%r647, %r3624, %r1826;
	ld.shared.u32 	%r3625, [_ZZ33unified_sogrand_iterations_kernelPKdPdS1_S1_PiS2_S1_iiimdiiiE15iteration_count];
	shl.b32 	%r3626, %r3625, 1;
	mul.wide.s32 	%rd3292, %r3626, 8;
	mov.u64 	%rd3293, d_alpha_const;
	add.s64 	%rd3294, %rd3293, %rd3292;
	ld.const.f64 	%fd500, [%rd3294+-8];
	mov.b32 	%r7388, 0;
	@%p906 bra 	$L__BB1_1003;
	mov.b32 	%r7386, 0;
$L__BB1_1002:
	.pragma "nounroll";
	add.s32 	%r3628, %r7386, %r647;
	cvt.s64.s32 	%rd3295, %r3628;
	add.s64 	%rd3296, %rd543, %rd3295;
	shl.b64 	%rd3297, %rd3296, 3;
	add.s64 	%rd3298, %rd557, %rd3297;
	ld.global.nc.f64 	%fd3565, [%rd3298];
	add.s64 	%rd3299, %rd2, %rd3297;
	ld.global.f64 	%fd3566, [%rd3299];
	fma.rn.f64 	%fd3567, %fd500, %fd3566, %fd3565;
	mul.wide.u32 	%rd3300, %r7386, 8;
	add.s64 	%rd3301, %rd55, %rd3300;
	add.s32 	%r3629, %r3628, 1;
	cvt.s64.s32 	%rd3302, %r3629;
	add.s64 	%rd3303, %rd543, %rd3302;
	shl.b64 	%rd3304, %rd3303, 3;
	add.s64 	%rd3305, %rd557, %rd3304;
	ld.global.nc.f64 	%fd3568, [%rd3305];
	add.s64 	%rd3306, %rd2, %rd3304;
	ld.global.f64 	%fd3569, [%rd3306];
	fma.rn.f64 	%fd3570, %fd500, %fd3569, %fd3568;
	st.local.v2.f64 	[%rd3301], {%fd3567, %fd3570};
	add.s32 	%r3630, %r3628, 2;
	cvt.s64.s32 	%rd3307, %r3630;
	add.s64 	%rd3308, %rd543, %rd3307;
	shl.b64 	%rd3309, %rd3308, 3;
	add.s64 	%rd3310, %rd557, %rd3309;
	ld.global.nc.f64 	%fd3571, [%rd3310];
	add.s64 	%rd3311, %rd2, %rd3309;
	ld.global.f64 	%fd3572, [%rd3311];
	fma.rn.f64 	%fd3573, %fd500, %fd3572, %fd3571;
	add.s32 	%r3631, %r3628, 3;
	cvt.s64.s32 	%rd3312, %r3631;
	add.s64 	%rd3313, %rd543, %rd3312;
	shl.b64 	%rd3314, %rd3313, 3;
	add.s64 	%rd3315, %rd557, %rd3314;
	ld.global.nc.f64 	%fd3574, [%rd3315];
	add.s64 	%rd3316, %rd2, %rd3314;
	ld.global.f64 	%fd3575, [%rd3316];
	fma.rn.f64 	%fd3576, %fd500, %fd3575, %fd3574;
	st.local.v2.f64 	[%rd3301+16], {%fd3573, %fd3576};
	add.s32 	%r3632, %r3628, 4;
	cvt.s64.s32 	%rd3317, %r3632;
	add.s64 	%rd3318, %rd543, %rd3317;
	shl.b64 	%rd3319, %rd3318, 3;
	add.s64 	%rd3320, %rd557, %rd3319;
	ld.global.nc.f64 	%fd3577, [%rd3320];
	add.s64 	%rd3321, %rd2, %rd3319;
	ld.global.f64 	%fd3578, [%rd3321];
	fma.rn.f64 	%fd3579, %fd500, %fd3578, %fd3577;
	add.s32 	%r3633, %r3628, 5;
	cvt.s64.s32 	%rd3322, %r3633;
	add.s64 	%rd3323, %rd543, %rd3322;
	shl.b64 	%rd3324, %rd3323, 3;
	add.s64 	%rd3325, %rd557, %rd3324;
	ld.global.nc.f64 	%fd3580, [%rd3325];
	add.s64 	%rd3326, %rd2, %rd3324;
	ld.global.f64 	%fd3581, [%rd3326];
	fma.rn.f64 	%fd3582, %fd500, %fd3581, %fd3580;
	st.local.v2.f64 	[%rd3301+32], {%fd3579, %fd3582};
	add.s32 	%r3634, %r3628, 6;
	cvt.s64.s32 	%rd3327, %r3634;
	add.s64 	%rd3328, %rd543, %rd3327;
	shl.b64 	%rd3329, %rd3328, 3;
	add.s64 	%rd3330, %rd557, %rd3329;
	ld.global.nc.f64 	%fd3583, [%rd3330];
	add.s64 	%rd3331, %rd2, %rd3329;
	ld.global.f64 	%fd3584, [%rd3331];
	fma.rn.f64 	%fd3585, %fd500, %fd3584, %fd3583;
	add.s32 	%r3635, %r3628, 7;
	cvt.s64.s32 	%rd3332, %r3635;
	add.s64 	%rd3333, %rd543, %rd3332;
	shl.b64 	%rd3334, %rd3333, 3;
	add.s64 	%rd3335, %rd557, %rd3334;
	ld.global.nc.f64 	%fd3586, [%rd3335];
	add.s64 	%rd3336, %rd2, %rd3334;
	ld.global.f64 	%fd3587, [%rd3336];
	fma.rn.f64 	%fd3588, %fd500, %fd3587, %fd3586;
	st.local.v2.f64 	[%rd3301+48], {%fd3585, %fd3588};
	add.s32 	%r7386, %r7386, 8;
	and.b32  	%r7388, %r1826, 2147483640;
	setp.ne.s32 	%p907, %r7386, %r7388;
	@%p907 bra 	$L__BB1_1002;
$L__BB1_1003:
	and.b32  	%r652, %r1826, 7;
	setp.eq.s32 	%p908, %r652, 0;
	@%p908 bra 	$L__BB1_1011;
	add.s32 	%r3636, %r652, -1;
	setp.lt.u32 	%p909, %r3636, 3;
	@%p909 bra 	$L__BB1_1006;
	add.s32 	%r3637, %r7388, %r647;
	cvt.s64.s32 	%rd3337, %r3637;
	add.s64 	%rd3338, %rd543, %rd3337;
	shl.b64 	%rd3339, %rd3338, 3;
	add.s64 	%rd3340, %rd557, %rd3339;
	ld.global.nc.f64 	%fd3589, [%rd3340];
	add.s64 	%rd3341, %rd2, %rd3339;
	ld.global.f64 	%fd3590, [%rd3341];
	fma.rn.f64 	%fd3591, %fd500, %fd3590, %fd3589;
	mul.wide.u32 	%rd3342, %r7388, 8;
	add.s64 	%rd3343, %rd55, %rd3342;
	st.local.f64 	[%rd3343], %fd3591;
	add.s32 	%r3638, %r3637, 1;
	cvt.s64.s32 	%rd3344, %r3638;
	add.s64 	%rd3345, %rd543, %rd3344;
	shl.b64 	%rd3346, %rd3345, 3;
	add.s64 	%rd3347, %rd557, %rd3346;
	ld.global.nc.f64 	%fd3592, [%rd3347];
	add.s64 	%rd3348, %rd2, %rd3346;
	ld.global.f64 	%fd3593, [%rd3348];
	fma.rn.f64 	%fd3594, %fd500, %fd3593, %fd3592;
	st.local.f64 	[%rd3343+8], %fd3594;
	add.s32 	%r3639, %r3637, 2;
	cvt.s64.s32 	%rd3349, %r3639;
	add.s64 	%rd3350, %rd543, %rd3349;
	shl.b64 	%rd3351, %rd3350, 3;
	add.s64 	%rd3352, %rd557, %rd3351;
	ld.global.nc.f64 	%fd3595, [%rd3352];
	add.s64 	%rd3353, %rd2, %rd3351;
	ld.global.f64 	%fd3596, [%rd3353];
	fma.rn.f64 	%fd3597, %fd500, %fd3596, %fd3595;
	st.local.f64 	[%rd3343+16], %fd3597;
	add.s32 	%r3640, %r3637, 3;
	cvt.s64.s32 	%rd3354, %r3640;
	add.s64 	%rd3355, %rd543, %rd3354;
	shl.b64 	%rd3356, %rd3355, 3;
	add.s64 	%rd3357, %rd557, %rd3356;
	ld.global.nc.f64 	%fd3598, [%rd3357];
	add.s64 	%rd3358, %rd2, %rd3356;
	ld.global.f64 	%fd3599, [%rd3358];
	fma.rn.f64 	%fd3600, %fd500, %fd3599, %fd3598;
	st.local.f64 	[%rd3343+24], %fd3600;
	add.s32 	%r7388, %r7388, 4;
$L__BB1_1006:
	and.b32  	%r655, %r1826, 3;
	setp.eq.s32 	%p910, %r655, 0;
	@%p910 bra 	$L__BB1_1011;
	setp.eq.s32 	%p911, %r655, 1;
	@%p911 bra 	$L__BB1_1009;
	add.s32 	%r3641, %r7388, %r647;
	cvt.s64.s32 	%rd3359, %r3641;
	add.s64 	%rd3360, %rd543, %rd3359;
	shl.b64 	%rd3361, %rd3360, 3;
	add.s64 	%rd3362, %rd557, %rd3361;
	ld.global.nc.f64 	%fd3601, [%rd3362];
	add.s64 	%rd3363, %rd2, %rd3361;
	ld.global.f64 	%fd3602, [%rd3363];
	fma.rn.f64 	%fd3603, %fd500, %fd3602, %fd3601;
	mul.wide.u32 	%rd3364, %r7388, 8;
	add.s64 	%rd3365, %rd55, %rd3364;
	st.local.f64 	[%rd3365], %fd3603;
	add.s32 	%r3642, %r3641, 1;
	cvt.s64.s32 	%rd3366, %r3642;
	add.s64 	%rd3367, %rd543, %rd3366;
	shl.b64 	%rd3368, %rd3367, 3;
	add.s64 	%rd3369, %rd557, %rd3368;
	ld.global.nc.f64 	%fd3604, [%rd3369];
	add.s64 	%rd3370, %rd2, %rd3368;
	ld.global.f64 	%fd3605, [%rd3370];
	fma.rn.f64 	%fd3606, %fd500, %fd3605, %fd3604;
	st.local.f64 	[%rd3365+8], %fd3606;
	add.s32 	%r7388, %r7388, 2;
$L__BB1_1009:
	and.b32  	%r3643, %r1826, 1;
	setp.eq.b32 	%p912, %r3643, 1;
	not.pred 	%p913, %p912;
	@%p913 bra 	$L__BB1_1011;
	add.s32 	%r3644, %r7388, %r647;
	cvt.s64.s32 	%rd3371, %r3644;
	add.s64 	%rd3372, %rd543, %rd3371;
	shl.b64 	%rd3373, %rd3372, 3;
	add.s64 	%rd3374, %rd557, %rd3373;
	ld.global.nc.f64 	%fd3607, [%rd3374];
	add.s64 	%rd3375, %rd2, %rd3373;
	ld.global.f64 	%fd3608, [%rd3375];
	fma.rn.f64 	%fd3609, %fd500, %fd3608, %fd3607;
	mul.wide.u32 	%rd3376, %r7388, 8;
	add.s64 	%rd3377, %rd55, %rd3376;
	st.local.f64 	[%rd3377], %fd3609;
$L__BB1_1011:
	cvt.u64.u32 	%rd3378, %r17;
	and.b64  	%rd558, %rd3378, 7;
	and.b32  	%r3645, %r1826, 7;
	cvt.u64.u32 	%rd3379, %r3645;
	add.s64 	%rd559, %rd3379, -1;
	add.s64 	%rd560, %rd62, -1;
	setp.eq.s32 	%p914, %r1826, 0;
	@%p914 bra 	$L__BB1_1025;
	add.u64 	%rd561, %SPL, 8192;
	setp.lt.u64 	%p915, %rd560, 15;
	mov.b64 	%rd6667, 0;
	@%p915 bra 	$L__BB1_1015;
	mov.b64 	%rd6669, 0;
$L__BB1_1014:
	.pragma "nounroll";
	shl.b64 	%rd3383, %rd6669, 3;
	add.s64 	%rd3384, %rd561, %rd3383;
	add.s64 	%rd3385, %rd6669, 1;
	st.local.v2.u64 	[%rd3384], {%rd6669, %rd3385};
	add.s64 	%rd3386, %rd6669, 2;
	add.s64 	%rd3387, %rd6669, 3;
	st.local.v2.u64 	[%rd3384+16], {%rd3386, %rd3387};
	add.s64 	%rd3388, %rd6669, 4;
	add.s64 	%rd3389, %rd6669, 5;
	st.local.v2.u64 	[%rd3384+32], {%rd3388, %rd3389};
	add.s64 	%rd3390, %rd6669, 6;
	add.s64 	%rd3391, %rd6669, 7;
	st.local.v2.u64 	[%rd3384+48], {%rd3390, %rd3391};
	add.s64 	%rd3392, %rd6669, 8;
	add.s64 	%rd3393, %rd6669, 9;
	st.local.v2.u64 	[%rd3384+64], {%rd3392, %rd3393};
	add.s64 	%rd3394, %rd6669, 10;
	add.s64 	%rd3395, %rd6669, 11;
	st.local.v2.u64 	[%rd3384+80], {%rd3394, %rd3395};
	add.s64 	%rd3396, %rd6669, 12;
	add.s64 	%rd3397, %rd6669, 13;
	st.local.v2.u64 	[%rd3384+96], {%rd3396, %rd3397};
	add.s64 	%rd3398, %rd6669, 14;
	add.s64 	%rd3399, %rd6669, 15;
	st.local.v2.u64 	[%rd3384+112], {%rd3398, %rd3399};
	add.s64 	%rd6669, %rd6669, 16;
	setp.eq.s64 	%p916, %rd6669, %rd71;
	mov.u64 	%rd6667, %rd71;
	@%p916 bra 	$L__BB1_1015;
	bra.uni 	$L__BB1_1014;
$L__BB1_1015:
	setp.eq.s32 	%p917, %r17, 0;
	@%p917 bra 	$L__BB1_1025;
	setp.lt.u64 	%p918, %rd68, 7;
	@%p918 bra 	$L__BB1_1018;
	shl.b64 	%rd3400, %rd6667, 3;
	add.s64 	%rd3401, %rd561, %rd3400;
	st.local.u64 	[%rd3401], %rd6667;
	add.s64 	%rd3402, %rd6667, 1;
	st.local.u64 	[%rd3401+8], %rd3402;
	add.s64 	%rd3403, %rd6667, 2;
	st.local.u64 	[%rd3401+16], %rd3403;
	add.s64 	%rd3404, %rd6667, 3;
	st.local.u64 	[%rd3401+24], %rd3404;
	add.s64 	%rd3405, %rd6667, 4;
	st.local.u64 	[%rd3401+32], %rd3405;
	add.s64 	%rd3406, %rd6667, 5;
	st.local.u64 	[%rd3401+40], %rd3406;
	add.s64 	%rd3407, %rd6667, 6;
	st.local.u64 	[%rd3401+48], %rd3407;
	add.s64 	%rd3408, %rd6667, 7;
	st.local.u64 	[%rd3401+56], %rd3408;
	add.s64 	%rd6667, %rd6667, 8;
$L__BB1_1018:
	setp.eq.s64 	%p919, %rd558, 0;
	@%p919 bra 	$L__BB1_1025;
	setp.lt.u64 	%p920, %rd559, 3;
	@%p920 bra 	$L__BB1_1021;
	shl.b64 	%rd3409, %rd6667, 3;
	add.s64 	%rd3410, %rd561, %rd3409;
	st.local.u64 	[%rd3410], %rd6667;
	add.s64 	%rd3411, %rd6667, 1;
	st.local.u64 	[%rd3410+8], %rd3411;
	add.s64 	%rd3412, %rd6667, 2;
	st.local.u64 	[%rd3410+16], %rd3412;
	add.s64 	%rd3413, %rd6667, 3;
	st.local.u64 	[%rd3410+24], %rd3413;
	add.s64 	%rd6667, %rd6667, 4;
$L__BB1_1021:
	setp.eq.s64 	%p921, %rd72, 0;
	@%p921 bra 	$L__BB1_1025;
	setp.eq.s64 	%p922, %rd72, 1;
	shl.b64 	%rd3414, %rd6667, 3;
	add.s64 	%rd567, %rd561, %rd3414;
	st.local.u64 	[%rd567], %rd6667;
	@%p922 bra 	$L__BB1_1025;
	setp.eq.s64 	%p923, %rd72, 2;
	add.s64 	%rd3415, %rd6667, 1;
	st.local.u64 	[%rd567+8], %rd3415;
	@%p923 bra 	$L__BB1_1025;
	add.s64 	%rd3416, %rd6667, 2;
	st.local.u64 	[%rd567+16], %rd3416;
$L__BB1_1025:
	ld.param.u32 	%r7137, [_Z33unified_sogrand_iterations_kernelPKdPdS1_S1_PiS2_S1_iiimdiii_param_9];
	setp.eq.s32 	%p924, %r7137, 0;
	@%p924 bra 	$L__BB1_1037;
	ld.param.u32 	%r7138, [_Z33unified_sogrand_iterations_kernelPKdPdS1_S1_PiS2_S1_iiimdiii_param_9];
	mul.wide.s32 	%rd3418, %r7138, 4;
	setp.lt.u64 	%p925, %rd3418, 16;
	mov.b64 	%rd6671, 0;
	@%p925 bra 	$L__BB1_1029;
	mov.b64 	%rd6673, 0;
$L__BB1_1028:
	.pragma "nounroll";
	shl.b64 	%rd3420, %rd6673, 3;
	add.s64 	%rd3421, %rd29, %rd3420;
	mov.f64 	%fd3610, 0d0000000000000000;
	st.local.v2.f64 	[%rd3421], {%fd3610, %fd3610};
	st.local.v2.f64 	[%rd3421+16], {%fd3610, %fd3610};
	st.local.v2.f64 	[%rd3421+32], {%fd3610, %fd3610};
	st.local.v2.f64 	[%rd3421+48], {%fd3610, %fd3610};
	st.local.v2.f64 	[%rd3421+64], {%fd3610, %fd3610};
	st.local.v2.f64 	[%rd3421+80], {%fd3610, %fd3610};
	st.local.v2.f64 	[%rd3421+96], {%fd3610, %fd3610};
	st.local.v2.f64 	[%rd3421+112], {%fd3610, %fd3610};
	add.s64 	%rd6673, %rd6673, 16;
	setp.eq.s64 	%p926, %rd6673, %rd73;
	mov.u64 	%rd6671, %rd73;
	@%p926 bra 	$L__BB1_1029;
	bra.uni 	$L__BB1_1028;
$L__BB1_1029:
	setp.eq.s64 	%p927, %rd69, 0;
	@%p927 bra 	$L__BB1_1037;
	add.s64 	%rd3422, %rd69, -1;
	setp.lt.u64 	%p928, %rd3422, 7;
	@%p928 bra 	$L__BB1_1032;
	shl.b64 	%rd3423, %rd6671, 3;
	add.s64 	%rd3424, %rd29, %rd3423;
	mov.b64 	%rd3425, 0;
	st.local.u64 	[%rd3424], %rd3425;
	st.local.u64 	[%rd3424+8], %rd3425;
	st.local.u64 	[%rd3424+16], %rd3425;
	st.local.u64 	[%rd3424+24], %rd3425;
	st.local.u64 	[%rd3424+32], %rd3425;
	st.local.u64 	[%rd3424+40], %rd3425;
	st.local.u64 	[%rd3424+48], %rd3425;
	st.local.u64 	[%rd3424+56], %rd3425;
	add.s64 	%rd6671, %rd6671, 8;
$L__BB1_1032:
	setp.eq.s64 	%p929, %rd70, 0;
	@%p929 bra 	$L__BB1_1037;
	add.s64 	%rd3426, %rd70, -1;
	setp.lt.u64 	%p930, %rd3426, 3;
	@%p930 bra 	$L__BB1_1035;
	shl.b64 	%rd3427, %rd6671, 3;
	add.s64 	%rd3428, %rd29, %rd3427;
	mov.b64 	%rd3429, 0;
	st.local.u64 	[%rd3428], %rd3429;
	st.local.u64 	[%rd3428+8], %rd3429;
	st.local.u64 	[%rd3428+16], %rd3429;
	st.local.u64 	[%rd3428+24], %rd3429;
	add.s64 	%rd6671, %rd6671, 4;
$L__BB1_1035:
	setp.eq.s64 	%p931, %rd74, 0;
	@%p931 bra 	$L__BB1_1037;
	shl.b64 	%rd3430, %rd6671, 3;
	add.s64 	%rd3431, %rd29, %rd3430;
	mov.b64 	%rd3432, 0;
	st.local.u64 	[%rd3431], %rd3432;
$L__BB1_1037:
	setp.lt.u32 	%p932, %r1826, 4;
	mov.b64 	%rd6676, 0;
	@%p932 bra 	$L__BB1_1045;
	add.s64 	%rd3436, %rd62, -4;
	setp.lt.u64 	%p933, %rd3436, 12;
	mov.b64 	%rd6677, 0;
	@%p933 bra 	$L__BB1_1041;
	mov.b64 	%rd6677, 0;
	mov.u64 	%rd6678, %rd6677;
$L__BB1_1040:
	shl.b64 	%rd3438, %rd6677, 3;
	add.s64 	%rd3439, %rd55, %rd3438;
	ld.local.v2.f64 	{%fd3611, %fd3612}, [%rd3439];
	ld.local.v2.f64 	{%fd3613, %fd3614}, [%rd3439+16];
	setp.leu.f64 	%p934, %fd3611, 0d0000000000000000;
	setp.leu.f64 	%p935, %fd3612, 0d0000000000000000;
	setp.leu.f64 	%p936, %fd3613, 0d0000000000000000;
	setp.leu.f64 	%p937, %fd3614, 0d0000000000000000;
	add.s64 	%rd3440, %rd22, %rd6677;
	ld.local.v2.f64 	{%fd3615, %fd3616}, [%rd3439+32];
	ld.local.v2.f64 	{%fd3617, %fd3618}, [%rd3439+48];
	setp.leu.f64 	%p938, %fd3615, 0d0000000000000000;
	setp.leu.f64 	%p939, %fd3616, 0d0000000000000000;
	setp.leu.f64 	%p940, %fd3617, 0d0000000000000000;
	setp.leu.f64 	%p941, %fd3618, 0d0000000000000000;
	ld.local.v2.f64 	{%fd3619, %fd3620}, [%rd3439+64];
	ld.local.v2.f64 	{%fd3621, %fd3622}, [%rd3439+80];
	setp.leu.f64 	%p942, %fd3619, 0d0000000000000000;
	setp.leu.f64 	%p943, %fd3620, 0d0000000000000000;
	setp.leu.f64 	%p944, %fd3621, 0d0000000000000000;
	setp.leu.f64 	%p945, %fd3622, 0d0000000000000000;
	ld.local.v2.f64 	{%fd3623, %fd3624}, [%rd3439+96];
	ld.local.v2.f64 	{%fd3625, %fd3626}, [%rd3439+112];
	setp.leu.f64 	%p946, %fd3623, 0d0000000000000000;
	setp.leu.f64 	%p947, %fd3624, 0d0000000000000000;
	setp.leu.f64 	%p948, %fd3625, 0d0000000000000000;
	setp.leu.f64 	%p949, %fd3626, 0d0000000000000000;
	selp.u32 	%r3646, 1, 0, %p949;
	selp.u32 	%r3647, 1, 0, %p948;
	prmt.b32 	%r3648, %r3647, %r3646, 0x3340U;
	selp.u32 	%r3649, 1, 0, %p947;
	selp.u32 	%r3650, 1, 0, %p946;
	prmt.b32 	%r3651, %r3650, %r3649, 0x3340U;
	prmt.b32 	%r3652, %r3651, %r3648, 0x5410U;
	selp.u32 	%r3653, 1, 0, %p945;
	selp.u32 	%r3654, 1, 0, %p944;
	prmt.b32 	%r3655, %r3654, %r3653, 0x3340U;
	selp.u32 	%r3656, 1, 0, %p943;
	selp.u32 	%r3657, 1, 0, %p942;
	prmt.b32 	%r3658, %r3657, %r3656, 0x3340U;
	prmt.b32 	%r3659, %r3658, %r3655, 0x5410U;
	selp.u32 	%r3660, 1, 0, %p941;
	selp.u32 	%r3661, 1, 0, %p940;
	prmt.b32 	%r3662, %r3661, %r3660, 0x3340U;
	selp.u32 	%r3663, 1, 0, %p939;
	selp.u32 	%r3664, 1, 0, %p938;
	prmt.b32 	%r3665, %r3664, %r3663, 0x3340U;
	prmt.b32 	%r3666, %r3665, %r3662, 0x5410U;
	selp.u32 	%r3667, 1, 0, %p937;
	selp.u32 	%r3668, 1, 0, %p936;
	prmt.b32 	%r3669, %r3668, %r3667, 0x3340U;
	selp.u32 	%r3670, 1, 0, %p935;
	selp.u32 	%r3671, 1, 0, %p934;
	prmt.b32 	%r3672, %r3671, %r3670, 0x3340U;
	prmt.b32 	%r3673, %r3672, %r3669, 0x5410U;
	st.local.v4.b32 	[%rd3440], {%r3673, %r3666, %r3659, %r3652};
	add.s64 	%rd6677, %rd6677, 16;
	add.s64 	%rd6678, %rd6678, 4;
	setp.eq.s64 	%p950, %rd6678, %rd76;
	@%p950 bra 	$L__BB1_1041;
	bra.uni 	$L__BB1_1040;
$L__BB1_1041:
	setp.eq.s64 	%p951, %rd75, 0;
	mov.u64 	%rd6676, %rd6677;
	@%p951 bra 	$L__BB1_1045;
	setp.eq.s64 	%p952, %rd75, 1;
	shl.b64 	%rd3441, %rd6677, 3;
	add.s64 	%rd579, %rd55, %rd3441;
	ld.local.f64 	%fd3627, [%rd579];
	ld.local.f64 	%fd3628, [%rd579+8];
	ld.local.f64 	%fd3629, [%rd579+16];
	ld.local.f64 	%fd3630, [%rd579+24];
	setp.leu.f64 	%p953, %fd3627, 0d0000000000000000;
	setp.leu.f64 	%p954, %fd3628, 0d0000000000000000;
	setp.leu.f64 	%p955, %fd3629, 0d0000000000000000;
	setp.leu.f64 	%p956, %fd3630, 0d0000000000000000;
	selp.u16 	%rs1478, 1, 0, %p953;
	add.s64 	%rd580, %rd22, %rd6677;
	st.local.u8 	[%rd580], %rs1478;
	selp.u16 	%rs1479, 1, 0, %p954;
	st.local.u8 	[%rd580+1], %rs1479;
	selp.u16 	%rs1480, 1, 0, %p955;
	st.local.u8 	[%rd580+2], %rs1480;
	selp.u16 	%rs1481, 1, 0, %p956;
	st.local.u8 	[%rd580+3], %rs1481;
	add.s64 	%rd6676, %rd6677, 4;
	@%p952 bra 	$L__BB1_1045;
	setp.eq.s64 	%p957, %rd75, 2;
	ld.local.f64 	%fd3631, [%rd579+32];
	ld.local.f64 	%fd3632, [%rd579+40];
	ld.local.f64 	%fd3633, [%rd579+48];
	ld.local.f64 	%fd3634, [%rd579+56];
	setp.leu.f64 	%p958, %fd3631, 0d0000000000000000;
	setp.leu.f64 	%p959, %fd3632, 0d0000000000000000;
	setp.leu.f64 	%p960, %fd3633, 0d0000000000000000;
	setp.leu.f64 	%p961, %fd3634, 0d0000000000000000;
	selp.u16 	%rs1482, 1, 0, %p958;
	st.local.u8 	[%rd580+4], %rs1482;
	selp.u16 	%rs1483, 1, 0, %p959;
	st.local.u8 	[%rd580+5], %rs1483;
	selp.u16 	%rs1484, 1, 0, %p960;
	st.local.u8 	[%rd580+6], %rs1484;
	selp.u16 	%rs1485, 1, 0, %p961;
	st.local.u8 	[%rd580+7], %rs1485;
	add.s64 	%rd6676, %rd6677, 8;
	@%p957 bra 	$L__BB1_1045;
	ld.local.f64 	%fd3635, [%rd579+64];
	ld.local.f64 	%fd3636, [%rd579+72];
	ld.local.f64 	%fd3637, [%rd579+80];
	ld.local.f64 	%fd3638, [%rd579+88];
	setp.leu.f64 	%p962, %fd3635, 0d0000000000000000;
	setp.leu.f64 	%p963, %fd3636, 0d0000000000000000;
	setp.leu.f64 	%p964, %fd3637, 0d0000000000000000;
	setp.leu.f64 	%p965, %fd3638, 0d0000000000000000;
	selp.u16 	%rs1486, 1, 0, %p962;
	st.local.u8 	[%rd580+8], %rs1486;
	selp.u16 	%rs1487, 1, 0, %p963;
	st.local.u8 	[%rd580+9], %rs1487;
	selp.u16 	%rs1488, 1, 0, %p964;
	st.local.u8 	[%rd580+10], %rs1488;
	selp.u16 	%rs1489, 1, 0, %p965;
	st.local.u8 	[%rd580+11], %rs1489;
	add.s64 	%rd6676, %rd6677, 12;
$L__BB1_1045:
	setp.ge.u64 	%p966, %rd6676, %rd62;
	@%p966 bra 	$L__BB1_1059;
	sub.s64 	%rd585, %rd62, %rd6676;
	and.b64  	%rd586, %rd585, 15;
	sub.s64 	%rd3442, %rd6676, %rd62;
	setp.gt.u64 	%p967, %rd3442, -16;
	@%p967 bra 	$L__BB1_1049;
	and.b64  	%rd587, %rd585, -16;
	mov.b64 	%rd6683, 0;
$L__BB1_1048:
	.pragma "nounroll";
	shl.b64 	%rd3444, %rd6676, 3;
	add.s64 	%rd3445, %rd55, %rd3444;
	ld.local.f64 	%fd3639, [%rd3445];
	setp.leu.f64 	%p968, %fd3639, 0d0000000000000000;
	selp.u16 	%rs1490, 1, 0, %p968;
	add.s64 	%rd3446, %rd22, %rd6676;
	st.local.u8 	[%rd3446], %rs1490;
	ld.local.f64 	%fd3640, [%rd3445+8];
	setp.leu.f64 	%p969, %fd3640, 0d0000000000000000;
	selp.u16 	%rs1491, 1, 0, %p969;
	st.local.u8 	[%rd3446+1], %rs1491;
	ld.local.f64 	%fd3641, [%rd3445+16];
	setp.leu.f64 	%p970, %fd3641, 0d0000000000000000;
	selp.u16 	%rs1492, 1, 0, %p970;
	st.local.u8 	[%rd3446+2], %rs1492;
	ld.local.f64 	%fd3642, [%rd3445+24];
	setp.leu.f64 	%p971, %fd3642, 0d0000000000000000;
	selp.u16 	%rs1493, 1, 0, %p971;
	st.local.u8 	[%rd3446+3], %rs1493;
	ld.local.f64 	%fd3643, [%rd3445+32];
	setp.leu.f64 	%p972, %fd3643, 0d0000000000000000;
	selp.u16 	%rs1494, 1, 0, %p972;
	st.local.u8 	[%rd3446+4], %rs1494;
	ld.local.f64 	%fd3644, [%rd3445+40];
	setp.leu.f64 	%p973, %fd3644, 0d0000000000000000;
	selp.u16 	%rs1495, 1, 0, %p973;
	st.local.u8 	[%rd3446+5], %rs1495;
	ld.local.f64 	%fd3645, [%rd3445+48];
	setp.leu.f64 	%p974, %fd3645, 0d0000000000000000;
	selp.u16 	%rs1496, 1, 0, %p974;
	st.local.u8 	[%rd3446+6], %rs1496;
	ld.local.f64 	%fd3646, [%rd3445+56];
	setp.leu.f64 	%p975, %fd3646, 0d0000000000000000;
	selp.u16 	%rs1497, 1, 0, %p975;
	st.local.u8 	[%rd3446+7], %rs1497;
	ld.local.f64 	%fd3647, [%rd3445+64];
	setp.leu.f64 	%p976, %fd3647, 0d0000000000000000;
	selp.u16 	%rs1498, 1, 0, %p976;
	st.local.u8 	[%rd3446+8], %rs1498;
	ld.local.f64 	%fd3648, [%rd3445+72];
	setp.leu.f64 	%p977, %fd3648, 0d0000000000000000;
	selp.u16 	%rs1499, 1, 0, %p977;
	st.local.u8 	[%rd3446+9], %rs1499;
	ld.local.f64 	%fd3649, [%rd3445+80];
	setp.leu.f64 	%p978, %fd3649, 0d0000000000000000;
	selp.u16 	%rs1500, 1, 0, %p978;
	st.local.u8 	[%rd3446+10], %rs1500;
	ld.local.f64 	%fd3650, [%rd3445+88];
	setp.leu.f64 	%p979, %fd3650, 0d0000000000000000;
	selp.u16 	%rs1501, 1, 0, %p979;
	st.local.u8 	[%rd3446+11], %rs1501;
	ld.local.f64 	%fd3651, [%rd3445+96];
	setp.leu.f64 	%p980, %fd3651, 0d0000000000000000;
	selp.u16 	%rs1502, 1, 0, %p980;
	st.local.u8 	[%rd3446+12], %rs1502;
	ld.local.f64 	%fd3652, [%rd3445+104];
	setp.leu.f64 	%p981, %fd3652, 0d0000000000000000;
	selp.u16 	%rs1503, 1, 0, %p981;
	st.local.u8 	[%rd3446+13], %rs1503;
	ld.local.f64 	%fd3653, [%rd3445+112];
	setp.leu.f64 	%p982, %fd3653, 0d0000000000000000;
	selp.u16 	%rs1504, 1, 0, %p982;
	st.local.u8 	[%rd3446+14], %rs1504;
	ld.local.f64 	%fd3654, [%rd3445+120];
	setp.leu.f64 	%p983, %fd3654, 0d0000000000000000;
	selp.u16 	%rs1505, 1, 0, %p983;
	st.local.u8 	[%rd3446+15], %rs1505;
	add.s64 	%rd6676, %rd6676, 16;
	add.s64 	%rd6683, %rd6683, 16;
	setp.eq.s64 	%p984, %rd6683, %rd587;
	@%p984 bra 	$L__BB1_1049;
	bra.uni 	$L__BB1_1048;
$L__BB1_1049:
	setp.eq.s64 	%p985, %rd586, 0;
	@%p985 bra 	$L__BB1_1059;
	and.b64  	%rd593, %rd585, 7;
	setp.lt.u64 	%p986, %rd586, 8;
	@%p986 bra 	$L__BB1_1052;
	shl.b64 	%rd3447, %rd6676, 3;
	add.s64 	%rd3448, %rd55, %rd3447;
	ld.local.f64 	%fd3655, [%rd3448];
	setp.leu.f64 	%p987, %fd3655, 0d0000000000000000;
	selp.u16 	%rs1506, 1, 0, %p987;
	add.s64 	%rd3449, %rd22, %rd6676;
	st.local.u8 	[%rd3449], %rs1506;
	ld.local.f64 	%fd3656, [%rd3448+8];
	setp.leu.f64 	%p988, %fd3656, 0d0000000000000000;
	selp.u16 	%rs1507, 1, 0, %p988;
	st.local.u8 	[%rd3449+1], %rs1507;
	ld.local.f64 	%fd3657, [%rd3448+16];
	setp.leu.f64 	%p989, %fd3657, 0d0000000000000000;
	selp.u16 	%rs1508, 1, 0, %p989;
	st.local.u8 	[%rd3449+2], %rs1508;
	ld.local.f64 	%fd3658, [%rd3448+24];
	setp.leu.f64 	%p990, %fd3658, 0d0000000000000000;
	selp.u16 	%rs1509, 1, 0, %p990;
	st.local.u8 	[%rd3449+3], %rs1509;
	ld.local.f64 	%fd3659, [%rd3448+32];
	setp.leu.f64 	%p991, %fd3659, 0d0000000000000000;
	selp.u16 	%rs1510, 1, 0, %p991;
	st.local.u8 	[%rd3449+4], %rs1510;
	ld.local.f64 	%fd3660, [%rd3448+40];
	setp.leu.f64 	%p992, %fd3660, 0d0000000000000000;
	selp.u16 	%rs1511, 1, 0, %p992;
	st.local.u8 	[%rd3449+5], %rs1511;
	ld.local.f64 	%fd3661, [%rd3448+48];
	setp.leu.f64 	%p993, %fd3661, 0d0000000000000000;
	selp.u16 	%rs1512, 1, 0, %p993;
	st.local.u8 	[%rd3449+6], %rs1512;
	ld.local.f64 	%fd3662, [%rd3448+56];
	setp.leu.f64 	%p994, %fd3662, 0d0000000000000000;
	selp.u16 	%rs1513, 1, 0, %p994;
	st.local.u8 	[%rd3449+7], %rs1513;
	add.s64 	%rd6676, %rd6676, 8;
$L__BB1_1052:
	setp.eq.s64 	%p995, %rd593, 0;
	@%p995 bra 	$L__BB1_1059;
	and.b64  	%rd596, %rd585, 3;
	setp.lt.u64 	%p996, %rd593, 4;
	@%p996 bra 	$L__BB1_1055;
	shl.b64 	%rd3450, %rd6676, 3;
	add.s64 	%rd3451, %rd55, %rd3450;
	ld.local.f64 	%fd3663, [%rd3451];
	setp.leu.f64 	%p997, %fd3663, 0d0000000000000000;
	selp.u16 	%rs1514, 1, 0, %p997;
	add.s64 	%rd3452, %rd22, %rd6676;
	st.local.u8 	[%rd3452], %rs1514;
	ld.local.f64 	%fd3664, [%rd3451+8];
	setp.leu.f64 	%p998, %fd3664, 0d0000000000000000;
	selp.u16 	%rs1515, 1, 0, %p998;
	st.local.u8 	[%rd3452+1], %rs1515;
	ld.local.f64 	%fd3665, [%rd3451+16];
	setp.leu.f64 	%p999, %fd3665, 0d0000000000000000;
	selp.u16 	%rs1516, 1, 0, %p999;
	st.local.u8 	[%rd3452+2], %rs1516;
	ld.local.f64 	%fd3666, [%rd3451+24];
	setp.leu.f64 	%p1000, %fd3666, 0d0000000000000000;
	selp.u16 	%rs1517, 1, 0, %p1000;
	st.local.u8 	[%rd3452+3], %rs1517;
	add.s64 	%rd6676, %rd6676, 4;
$L__BB1_1055:
	setp.eq.s64 	%p1001, %rd596, 0;
	@%p1001 bra 	$L__BB1_1059;
	shl.b64 	%rd3453, %rd6676, 3;
	add.s64 	%rd599, %rd55, %rd3453;
	ld.local.f64 	%fd3667, [%rd599];
	setp.leu.f64 	%p1002, %fd3667, 0d0000000000000000;
	selp.u16 	%rs1518, 1, 0, %p1002;
	add.s64 	%rd600, %rd22, %rd6676;
	st.local.u8 	[%rd600], %rs1518;
	setp.eq.s64 	%p1003, %rd596, 1;
	@%p1003 bra 	$L__BB1_1059;
	ld.local.f64 	%fd3668, [%rd599+8];
	setp.leu.f64 	%p1004, %fd3668, 0d0000000000000000;
	selp.u16 	%rs1519, 1, 0, %p1004;
	st.local.u8 	[%rd600+1], %rs1519;
	setp.eq.s64 	%p1005, %rd596, 2;
	@%p1005 bra 	$L__BB1_1059;
	ld.local.f64 	%fd3669, [%rd599+16];
	setp.leu.f64 	%p1006, %fd3669, 0d0000000000000000;
	selp.u16 	%rs1520, 1, 0, %p1006;
	st.local.u8 	[%rd600+2], %rs1520;
$L__BB1_1059:
	setp.lt.u32 	%p1007, %r1826, 4;
	mov.b64 	%rd6686, 0;
	mov.b32 	%r7401, 0;
	@%p1007 bra 	$L__BB1_1067;
	add.s64 	%rd3457, %rd62, -4;
	setp.lt.u64 	%p1008, %rd3457, 12;
	mov.b32 	%r7401, 0;
	mov.b64 	%rd6687, 0;
	@%p1008 bra 	$L__BB1_1063;
	mov.b32 	%r7401, 0;
	mov.b64 	%rd6687, 0;
	mov.u64 	%rd6688, %rd6687;
$L__BB1_1062:
	add.s64 	%rd3459, %rd22, %rd6687;
	ld.local.v4.b32 	{%r3678, %r3679, %r3680, %r3681}, [%rd3459];
	bfe.u32 	%r3682, %r3678, 0, 8;
	bfe.u32 	%r3683, %r3678, 8, 8;
	bfe.u32 	%r3684, %r3678, 16, 8;
	bfe.u32 	%r3685, %r3678, 24, 8;
	add.s32 	%r3686, %r7401, %r3682;
	add.s32 	%r3687, %r3686, %r3683;
	add.s32 	%r3688, %r3687, %r3684;
	add.s32 	%r3689, %r3688, %r3685;
	bfe.u32 	%r3690, %r3679, 0, 8;
	bfe.u32 	%r3691, %r3679, 8, 8;
	bfe.u32 	%r3692, %r3679, 16, 8;
	bfe.u32 	%r3693, %r3679, 24, 8;
	add.s32 	%r3694, %r3689, %r3690;
	add.s32 	%r3695, %r3694, %r3691;
	add.s32 	%r3696, %r3695, %r3692;
	add.s32 	%r3697, %r3696, %r3693;
	bfe.u32 	%r3698, %r3680, 0, 8;
	bfe.u32 	%r3699, %r3680, 8, 8;
	bfe.u32 	%r3700, %r3680, 16, 8;
	bfe.u32 	%r3701, %r3680, 24, 8;
	add.s32 	%r3702, %r3697, %r3698;
	add.s32 	%r3703, %r3702, %r3699;
	add.s32 	%r3704, %r3703, %r3700;
	add.s32 	%r3705, %r3704, %r3701;
	bfe.u32 	%r3706, %r3681, 0, 8;
	bfe.u32 	%r3707, %r3681, 8, 8;
	bfe.u32 	%r3708, %r3681, 16, 8;
	bfe.u32 	%r3709, %r3681, 24, 8;
	add.s32 	%r3710, %r3705, %r3706;
	add.s32 	%r3711, %r3710, %r3707;
	add.s32 	%r3712, %r3711, %r3708;
	add.s32 	%r7401, %r3712, %r3709;
	add.s64 	%rd6687, %rd6687, 16;
	add.s64 	%rd6688, %rd6688, 4;
	setp.eq.s64 	%p1009, %rd6688, %rd76;
	@%p1009 bra 	$L__BB1_1063;
	bra.uni 	$L__BB1_1062;
$L__BB1_1063:
	setp.eq.s64 	%p1010, %rd75, 0;
	mov.u64 	%rd6686, %rd6687;
	@%p1010 bra 	$L__BB1_1067;
	setp.eq.s64 	%p1011, %rd75, 1;
	add.s64 	%rd607, %rd22, %rd6687;
	ld.local.u8 	%r3713, [%rd607];
	ld.local.u8 	%r3714, [%rd607+1];
	ld.local.u8 	%r3715, [%rd607+2];
	ld.local.u8 	%r3716, [%rd607+3];
	add.s32 	%r3717, %r7401, %r3713;
	add.s32 	%r3718, %r3717, %r3714;
	add.s32 	%r3719, %r3718, %r3715;
	add.s32 	%r7401, %r3719, %r3716;
	add.s64 	%rd6686, %rd6687, 4;
	@%p1011 bra 	$L__BB1_1067;
	setp.eq.s64 	%p1012, %rd75, 2;
	ld.local.u8 	%r3720, [%rd607+4];
	ld.local.u8 	%r3721, [%rd607+5];
	ld.local.u8 	%r3722, [%rd607+6];
	ld.local.u8 	%r3723, [%rd607+7];
	add.s32 	%r3724, %r7401, %r3720;
	add.s32 	%r3725, %r3724, %r3721;
	add.s32 	%r3726, %r3725, %r3722;
	add.s32 	%r7401, %r3726, %r3723;
	add.s64 	%rd6686, %rd6687, 8;
	@%p1012 bra 	$L__BB1_1067;
	ld.local.u8 	%r3727, [%rd607+8];
	ld.local.u8 	%r3728, [%rd607+9];
	ld.local.u8 	%r3729, [%rd607+10];
	ld.local.u8 	%r3730, [%rd607+11];
	add.s32 	%r3731, %r7401, %r3727;
	add.s32 	%r3732, %r3731, %r3728;
	add.s32 	%r3733, %r3732, %r3729;
	add.s32 	%r7401, %r3733, %r3730;
	add.s64 	%rd6686, %rd6687, 12;
$L__BB1_1067:
	setp.ge.u64 	%p1013, %rd6686, %rd62;
	@%p1013 bra 	$L__BB1_1081;
	sub.s64 	%rd612, %rd62, %rd6686;
	and.b64  	%rd613, %rd612, 15;
	sub.s64 	%rd3460, %rd6686, %rd62;
	setp.gt.u64 	%p1014, %rd3460, -16;
	@%p1014 bra 	$L__BB1_1071;
	and.b64  	%rd614, %rd612, -16;
	mov.b64 	%rd6690, 0;
$L__BB1_1070:
	.pragma "nounroll";
	add.s64 	%rd3462, %rd22, %rd6686;
	ld.local.u8 	%r3735, [%rd3462];
	add.s32 	%r3736, %r7401, %r3735;
	ld.local.u8 	%r3737, [%rd3462+1];
	add.s32 	%r3738, %r3736, %r3737;
	ld.local.u8 	%r3739, [%rd3462+2];
	add.s32 	%r3740, %r3738, %r3739;
	ld.local.u8 	%r3741, [%rd3462+3];
	add.s32 	%r3742, %r3740, %r3741;
	ld.local.u8 	%r3743, [%rd3462+4];
	add.s32 	%r3744, %r3742, %r3743;
	ld.local.u8 	%r3745, [%rd3462+5];
	add.s32 	%r3746, %r3744, %r3745;
	ld.local.u8 	%r3747, [%rd3462+6];
	add.s32 	%r3748, %r3746, %r3747;
	ld.local.u8 	%r3749, [%rd3462+7];
	add.s32 	%r3750, %r3748, %r3749;
	ld.local.u8 	%r3751, [%rd3462+8];
	add.s32 	%r3752, %r3750, %r3751;
	ld.local.u8 	%r3753, [%rd3462+9];
	add.s32 	%r3754, %r3752, %r3753;
	ld.local.u8 	%r3755, [%rd3462+10];
	add.s32 	%r3756, %r3754, %r3755;
	ld.local.u8 	%r3757, [%rd3462+11];
	add.s32 	%r3758, %r3756, %r3757;
	ld.local.u8 	%r3759, [%rd3462+12];
	add.s32 	%r3760, %r3758, %r3759;
	ld.local.u8 	%r3761, [%rd3462+13];
	add.s32 	%r3762, %r3760, %r3761;
	ld.local.u8 	%r3763, [%rd3462+14];
	add.s32 	%r3764, %r3762, %r3763;
	ld.local.u8 	%r3765, [%rd3462+15];
	add.s32 	%r7401, %r3764, %r3765;
	add.s64 	%rd6686, %rd6686, 16;
	add.s64 	%rd6690, %rd6690, 16;
	setp.ne.s64 	%p1015, %rd6690, %rd614;
	@%p1015 bra 	$L__BB1_1070;
$L__BB1_1071:
	setp.eq.s64 	%p1016, %rd613, 0;
	@%p1016 bra 	$L__BB1_1081;
	and.b64  	%rd624, %rd612, 7;
	setp.lt.u64 	%p1017, %rd613, 8;
	@%p1017 bra 	$L__BB1_1074;
	add.s64 	%rd3463, %rd22, %rd6686;
	ld.local.u8 	%r3767, [%rd3463];
	add.s32 	%r3768, %r7401, %r3767;
	ld.local.u8 	%r3769, [%rd3463+1];
	add.s32 	%r3770, %r3768, %r3769;
	ld.local.u8 	%r3771, [%rd3463+2];
	add.s32 	%r3772, %r3770, %r3771;
	ld.local.u8 	%r3773, [%rd3463+3];
	add.s32 	%r3774, %r3772, %r3773;
	ld.local.u8 	%r3775, [%rd3463+4];
	add.s32 	%r3776, %r3774, %r3775;
	ld.local.u8 	%r3777, [%rd3463+5];
	add.s32 	%r3778, %r3776, %r3777;
	ld.local.u8 	%r3779, [%rd3463+6];
	add.s32 	%r3780, %r3778, %r3779;
	ld.local.u8 	%r3781, [%rd3463+7];
	add.s32 	%r7401, %r3780, %r3781;
	add.s64 	%rd6686, %rd6686, 8;
$L__BB1_1074:
	setp.eq.s64 	%p1018, %rd624, 0;
	@%p1018 bra 	$L__BB1_1081;
	and.b64  	%rd627, %rd612, 3;
	setp.lt.u64 	%p1019, %rd624, 4;
	@%p1019 bra 	$L__BB1_1077;
	add.s64 	%rd3464, %rd22, %rd6686;
	ld.local.u8 	%r3783, [%rd3464];
	add.s32 	%r3784, %r7401, %r3783;
	ld.local.u8 	%r3785, [%rd3464+1];
	add.s32 	%r3786, %r3784, %r3785;
	ld.local.u8 	%r3787, [%rd3464+2];
	add.s32 	%r3788, %r3786, %r3787;
	ld.local.u8 	%r3789, [%rd3464+3];
	add.s32 	%r7401, %r3788, %r3789;
	add.s64 	%rd6686, %rd6686, 4;
$L__BB1_1077:
	setp.eq.s64 	%p1020, %rd627, 0;
	@%p1020 bra 	$L__BB1_1081;
	add.s64 	%rd630, %rd22, %rd6686;
	ld.local.u8 	%r3790, [%rd630];
	add.s32 	%r7401, %r7401, %r3790;
	setp.eq.s64 	%p1021, %rd627, 1;
	@%p1021 bra 	$L__BB1_1081;
	ld.local.u8 	%r3791, [%rd630+1];
	add.s32 	%r7401, %r7401, %r3791;
	setp.eq.s64 	%p1022, %rd627, 2;
	@%p1022 bra 	$L__BB1_1081;
	ld.local.u8 	%r3792, [%rd630+2];
	add.s32 	%r7401, %r7401, %r3792;
$L__BB1_1081:
	setp.eq.s32 	%p1023, %r1826, 0;
	shr.u32 	%r3793, %r7401, 31;
	add.s32 	%r3794, %r7401, %r3793;
	and.b32  	%r3795, %r3794, -2;
	sub.s32 	%r680, %r7401, %r3795;
	@%p1023 bra 	$L__BB1_1095;
	setp.lt.u64 	%p1024, %rd560, 15;
	mov.b64 	%rd6696, 0;
	@%p1024 bra 	$L__BB1_1085;
	mov.b64 	%rd6694, 0;
$L__BB1_1084:
	.pragma "nounroll";
	add.s64 	%rd3467, %rd23, %rd6694;
	shl.b64 	%rd3468, %rd6694, 3;
	add.s64 	%rd3469, %rd55, %rd3468;
	ld.local.v2.f64 	{%fd3670, %fd3671}, [%rd3469];
	abs.f64 	%fd3672, %fd3670;
	add.u64 	%rd3471, %SPL, 4096;
	add.s64 	%rd3472, %rd3471, %rd3468;
	abs.f64 	%fd3673, %fd3671;
	st.local.v2.f64 	[%rd3472], {%fd3672, %fd3673};
	ld.local.v2.f64 	{%fd3674, %fd3675}, [%rd3469+16];
	abs.f64 	%fd3676, %fd3674;
	abs.f64 	%fd3677, %fd3675;
	st.local.v2.f64 	[%rd3472+16], {%fd3676, %fd3677};
	ld.local.v2.f64 	{%fd3678, %fd3679}, [%rd3469+32];
	abs.f64 	%fd3680, %fd3678;
	abs.f64 	%fd3681, %fd3679;
	st.local.v2.f64 	[%rd3472+32], {%fd3680, %fd3681};
	ld.local.v2.f64 	{%fd3682, %fd3683}, [%rd3469+48];
	abs.f64 	%fd3684, %fd3682;
	abs.f64 	%fd3685, %fd3683;
	st.local.v2.f64 	[%rd3472+48], {%fd3684, %fd3685};
	ld.local.v2.f64 	{%fd3686, %fd3687}, [%rd3469+64];
	abs.f64 	%fd3688, %fd3686;
	abs.f64 	%fd3689, %fd3687;
	st.local.v2.f64 	[%rd3472+64], {%fd3688, %fd3689};
	ld.local.v2.f64 	{%fd3690, %fd3691}, [%rd3469+80];
	abs.f64 	%fd3692, %fd3690;
	abs.f64 	%fd3693, %fd3691;
	st.local.v2.f64 	[%rd3472+80], {%fd3692, %fd3693};
	ld.local.v2.f64 	{%fd3694, %fd3695}, [%rd3469+96];
	abs.f64 	%fd3696, %fd3694;
	abs.f64 	%fd3697, %fd3695;
	st.local.v2.f64 	[%rd3472+96], {%fd3696, %fd3697};
	ld.local.v2.f64 	{%fd3698, %fd3699}, [%rd3469+112];
	abs.f64 	%fd3700, %fd3698;
	mov.b32 	%r3796, 0;
	st.local.v4.b32 	[%rd3467], {%r3796, %r3796, %r3796, %r3796};
	abs.f64 	%fd3701, %fd3699;
	st.local.v2.f64 	[%rd3472+112], {%fd3700, %fd3701};
	add.s64 	%rd6694, %rd6694, 16;
	setp.ne.s64 	%p1025, %rd6694, %rd71;
	mov.u64 	%rd6696, %rd71;
	@%p1025 bra 	$L__BB1_1084;
$L__BB1_1085:
	setp.eq.s32 	%p1026, %r17, 0;
	@%p1026 bra 	$L__BB1_1095;
	setp.lt.u64 	%p1027, %rd68, 7;
	@%p1027 bra 	$L__BB1_1088;
	add.s64 	%rd3473, %rd23, %rd6696;
	mov.b16 	%rs1521, 0;
	st.local.u8 	[%rd3473], %rs1521;
	shl.b64 	%rd3474, %rd6696, 3;
	add.s64 	%rd3475, %rd55, %rd3474;
	ld.local.f64 	%fd3702, [%rd3475];
	abs.f64 	%fd3703, %fd3702;
	add.u64 	%rd3477, %SPL, 4096;
	add.s64 	%rd3478, %rd3477, %rd3474;
	st.local.f64 	[%rd3478], %fd3703;
	st.local.u8 	[%rd3473+1], %rs1521;
	ld.local.f64 	%fd3704, [%rd3475+8];
	abs.f64 	%fd3705, %fd3704;
	st.local.f64 	[%rd3478+8], %fd3705;
	st.local.u8 	[%rd3473+2], %rs1521;
	ld.local.f64 	%fd3706, [%rd3475+16];
	abs.f64 	%fd3707, %fd3706;
	st.local.f64 	[%rd3478+16], %fd3707;
	st.local.u8 	[%rd3473+3], %rs1521;
	ld.local.f64 	%fd3708, [%rd3475+24];
	abs.f64 	%fd3709, %fd3708;
	st.local.f64 	[%rd3478+24], %fd3709;
	st.local.u8 	[%rd3473+4], %rs1521;
	ld.local.f64 	%fd3710, [%rd3475+32];
	abs.f64 	%fd3711, %fd3710;
	st.local.f64 	[%rd3478+32], %fd3711;
	st.local.u8 	[%rd3473+5], %rs1521;
	ld.local.f64 	%fd3712, [%rd3475+40];
	abs.f64 	%fd3713, %fd3712;
	st.local.f64 	[%rd3478+40], %fd3713;
	st.local.u8 	[%rd3473+6], %rs1521;
	ld.local.f64 	%fd3714, [%rd3475+48];
	abs.f64 	%fd3715, %fd3714;
	st.local.f64 	[%rd3478+48], %fd3715;
	st.local.u8 	[%rd3473+7], %rs1521;
	ld.local.f64 	%fd3716, [%rd3475+56];
	abs.f64 	%fd3717, %fd3716;
	st.local.f64 	[%rd3478+56], %fd3717;
	add.s64 	%rd6696, %rd6696, 8;
$L__BB1_1088:
	setp.eq.s64 	%p1028, %rd558, 0;
	@%p1028 bra 	$L__BB1_1095;
	setp.lt.u64 	%p1029, %rd559, 3;
	@%p1029 bra 	$L__BB1_1091;
	add.s64 	%rd3479, %rd23, %rd6696;
	mov.b16 	%rs1522, 0;
	st.local.u8 	[%rd3479], %rs1522;
	shl.b64 	%rd3480, %rd6696, 3;
	add.s64 	%rd3481, %rd55, %rd3480;
	ld.local.f64 	%fd3718, [%rd3481];
	abs.f64 	%fd3719, %fd3718;
	add.u64 	%rd3483, %SPL, 4096;
	add.s64 	%rd3484, %rd3483, %rd3480;
	st.local.f64 	[%rd3484], %fd3719;
	st.local.u8 	[%rd3479+1], %rs1522;
	ld.local.f64 	%fd3720, [%rd3481+8];
	abs.f64 	%fd3721, %fd3720;
	st.local.f64 	[%rd3484+8], %fd3721;
	st.local.u8 	[%rd3479+2], %rs1522;
	ld.local.f64 	%fd3722, [%rd3481+16];
	abs.f64 	%fd3723, %fd3722;
	st.local.f64 	[%rd3484+16], %fd3723;
	st.local.u8 	[%rd3479+3], %rs1522;
	ld.local.f64 	%fd3724, [%rd3481+24];
	abs.f64 	%fd3725, %fd3724;
	st.local.f64 	[%rd3484+24], %fd3725;
	add.s64 	%rd6696, %rd6696, 4;
$L__BB1_1091:
	setp.eq.s64 	%p1030, %rd72, 0;
	@%p1030 bra 	$L__BB1_1095;
	setp.eq.s64 	%p1031, %rd72, 1;
	add.s64 	%rd638, %rd23, %rd6696;
	mov.b16 	%rs1523, 0;
	st.local.u8 	[%rd638], %rs1523;
	shl.b64 	%rd3485, %rd6696, 3;
	add.s64 	%rd639, %rd55, %rd3485;
	ld.local.f64 	%fd3726, [%rd639];
	abs.f64 	%fd3727, %fd3726;
	add.u64 	%rd3487, %SPL, 4096;
	add.s64 	%rd640, %rd3487, %rd3485;
	st.local.f64 	[%rd640], %fd3727;
	@%p1031 bra 	$L__BB1_1095;
	setp.eq.s64 	%p1032, %rd72, 2;
	mov.b16 	%rs1524, 0;
	st.local.u8 	[%rd638+1], %rs1524;
	ld.local.f64 	%fd3728, [%rd639+8];
	abs.f64 	%fd3729, %fd3728;
	st.local.f64 	[%rd640+8], %fd3729;
	@%p1032 bra 	$L__BB1_1095;
	mov.b16 	%rs1525, 0;
	st.local.u8 	[%rd638+2], %rs1525;
	ld.local.f64 	%fd3730, [%rd639+16];
	abs.f64 	%fd3731, %fd3730;
	st.local.f64 	[%rd640+16], %fd3731;
$L__BB1_1095:
	ld.param.u32 	%r7159, [_Z33unified_sogrand_iterations_kernelPKdPdS1_S1_PiS2_S1_iiimdiii_param_12];
	setp.ne.s32 	%p1033, %r7159, 1;
	mov.f64 	%fd7974, 0d3FF0000000000000;
	@%p1033 bra 	$L__BB1_1113;
	mov.f64 	%fd7856, 0d3FF0000000000000;
	@%p1023 bra 	$L__BB1_1112;
	setp.eq.s64 	%p1035, %rd560, 0;
	mov.f64 	%fd7852, 0d3FF0000000000000;
	mov.b64 	%rd6699, 0;
	@%p1035 bra 	$L__BB1_1106;
	mov.f64 	%fd7852, 0d3FF0000000000000;
	mov.b64 	%rd6698, 0;
$L__BB1_1099:
	add.u64 	%rd3491, %SPL, 4096;
	shl.b64 	%rd3492, %rd6698, 3;
	add.s64 	%rd642, %rd3491, %rd3492;
	ld.local.f64 	%fd502, [%rd642];
	neg.f64 	%fd3737, %fd502;
	fma.rn.f64 	%fd3738, %fd502, 0dBFF71547652B82FE, 0d4338000000000000;
	{
	.reg .b32 %temp; 
	mov.b64 	{%r681, %temp}, %fd3738;
	}
	mov.f64 	%fd3739, 0dC338000000000000;
	add.rn.f64 	%fd3740, %fd3738, %fd3739;
	fma.rn.f64 	%fd3741, %fd3740, 0dBFE62E42FEFA39EF, %fd3737;
	fma.rn.f64 	%fd3742, %fd3740, 0dBC7ABC9E3B39803F, %fd3741;
	fma.rn.f64 	%fd3743, %fd3742, 0d3E5ADE1569CE2BDF, 0d3E928AF3FCA213EA;
	fma.rn.f64 	%fd3744, %fd3743, %fd3742, 0d3EC71DEE62401315;
	fma.rn.f64 	%fd3745, %fd3744, %fd3742, 0d3EFA01997C89EB71;
	fma.rn.f64 	%fd3746, %fd3745, %fd3742, 0d3F2A01A014761F65;
	fma.rn.f64 	%fd3747, %fd3746, %fd3742, 0d3F56C16C1852B7AF;
	fma.rn.f64 	%fd3748, %fd3747, %fd3742, 0d3F81111111122322;
	fma.rn.f64 	%fd3749, %fd3748, %fd3742, 0d3FA55555555502A1;
	fma.rn.f64 	%fd3750, %fd3749, %fd3742, 0d3FC5555555555511;
	fma.rn.f64 	%fd3751, %fd3750, %fd3742, 0d3FE000000000000B;
	fma.rn.f64 	%fd3752, %fd3751, %fd3742, 0d3FF0000000000000;
	fma.rn.f64 	%fd3753, %fd3752, %fd3742, 0d3FF0000000000000;
	{
	.reg .b32 %temp; 
	mov.b64 	{%r682, %temp}, %fd3753;
	}
	{
	.reg .b32 %temp; 
	mov.b64 	{%temp, %r683}, %fd3753;
	}
	shl.b32 	%r3797, %r681, 20;
	add.s32 	%r3798, %r3797, %r683;
	mov.b64 	%fd7850, {%r682, %r3798};
	{
	.reg .b32 %temp; 
	mov.b64 	{%temp, %r3799}, %fd3737;
	}
	mov.b32 	%f153, %r3799;
	abs.f32 	%f39, %f153;
	setp.lt.f32 	%p1036, %f39, 0f4086232B;
	@%p1036 bra 	$L__BB1_1102;
	setp.gt.f64 	%p1037, %fd502, 0d0000000000000000;
	mov.f64 	%fd3754, 0d7FF0000000000000;
	sub.f64 	%fd3755, %fd3754, %fd502;
	selp.f64 	%fd7850, 0d0000000000000000, %fd3755, %p1037;
	setp.geu.f32 	%p1038, %f39, 0f40874800;
	@%p1038 bra 	$L__BB1_1102;
	shr.u32 	%r3800, %r681, 31;
	add.s32 	%r3801, %r681, %r3800;
	shr.s32 	%r3802, %r3801, 1;
	shl.b32 	%r3803, %r3802, 20;
	add.s32 	%r3804, %r683, %r3803;
	mov.b64 	%fd3756, {%r682, %r3804};
	sub.s32 	%r3805, %r681, %r3802;
	shl.b32 	%r3806, %r3805, 20;
	add.s32 	%r3807, %r3806, 1072693248;
	mov.b32 	%r3808, 0;
	mov.b64 	%fd3757, {%r3808, %r3807};
	mul.f64 	%fd7850, %fd3757, %fd3756;
$L__BB1_1102:
	add.f64 	%fd3758, %fd7850, %fd7850;
	add.f64 	%fd3759, %fd7850, 0d3FF0000000000000;
	div.rn.f64 	%fd3760, %fd3758, %fd3759;
	mov.f64 	%fd3761, 0d3FF0000000000000;
	sub.f64 	%fd3762, %fd3761, %fd3760;
	mul.f64 	%fd507, %fd7852, %fd3762;
	ld.local.f64 	%fd508, [%rd642+8];
	neg.f64 	%fd3763, %fd508;
	fma.rn.f64 	%fd3764, %fd508, 0dBFF71547652B82FE, 0d4338000000000000;
	{
	.reg .b32 %temp; 
	mov.b64 	{%r684, %temp}, %fd3764;
	}
	mov.f64 	%fd3765, 0dC338000000000000;
	add.rn.f64 	%fd3766, %fd3764, %fd3765;
	fma.rn.f64 	%fd3767, %fd3766, 0dBFE62E42FEFA39EF, %fd3763;
	fma.rn.f64 	%fd3768, %fd3766, 0dBC7ABC9E3B39803F, %fd3767;
	fma.rn.f64 	%fd3769, %fd3768, 0d3E5ADE1569CE2BDF, 0d3E928AF3FCA213EA;
	fma.rn.f64 	%fd3770, %fd3769, %fd3768, 0d3EC71DEE62401315;
	fma.rn.f64 	%fd3771, %fd3770, %fd3768, 0d3EFA01997C89EB71;
	fma.rn.f64 	%fd3772, %fd3771, %fd3768, 0d3F2A01A014761F65;
	fma.rn.f64 	%fd3773, %fd3772, %fd3768, 0d3F56C16C1852B7AF;
	fma.rn.f64 	%fd3774, %fd3773, %fd3768, 0d3F81111111122322;
	fma.rn.f64 	%fd3775, %fd3774, %fd3768, 0d3FA55555555502A1;
	fma.rn.f64 	%fd3776, %fd3775, %fd3768, 0d3FC5555555555511;
	fma.rn.f64 	%fd3777, %fd3776, %fd3768, 0d3FE000000000000B;
	fma.rn.f64 	%fd3778, %fd3777, %fd3768, 0d3FF0000000000000;
	fma.rn.f64 	%fd3779, %fd3778, %fd3768, 0d3FF0000000000000;
	{
	.reg .b32 %temp; 
	mov.b64 	{%r685, %temp}, %fd3779;
	}
	{
	.reg .b32 %temp; 
	mov.b64 	{%temp, %r686}, %fd3779;
	}
	shl.b32 	%r3809, %r684, 20;
	add.s32 	%r3810, %r3809, %r686;
	mov.b64 	%fd7851, {%r685, %r3810};
	{
	.reg .b32 %temp; 
	mov.b64 	{%temp, %r3811}, %fd3763;
	}
	mov.b32 	%f154, %r3811;
	abs.f32 	%f40, %f154;
	setp.lt.f32 	%p1039, %f40, 0f4086232B;
	@%p1039 bra 	$L__BB1_1105;
	setp.gt.f64 	%p1040, %fd508, 0d0000000000000000;
	mov.f64 	%fd3780, 0d7FF0000000000000;
	sub.f64 	%fd3781, %fd3780, %fd508;
	selp.f64 	%fd7851, 0d0000000000000000, %fd3781, %p1040;
	setp.geu.f32 	%p1041, %f40, 0f40874800;
	@%p1041 bra 	$L__BB1_1105;
	shr.u32 	%r3812, %r684, 31;
	add.s32 	%r3813, %r684, %r3812;
	shr.s32 	%r3814, %r3813, 1;
	shl.b32 	%r3815, %r3814, 20;
	add.s32 	%r3816, %r686, %r3815;
	mov.b64 	%fd3782, {%r685, %r3816};
	sub.s32 	%r3817, %r684, %r3814;
	shl.b32 	%r3818, %r3817, 20;
	add.s32 	%r3819, %r3818, 1072693248;
	mov.b32 	%r3820, 0;
	mov.b64 	%fd3783, {%r3820, %r3819};
	mul.f64 	%fd7851, %fd3783, %fd3782;
$L__BB1_1105:
	add.f64 	%fd3784, %fd7851, %fd7851;
	add.f64 	%fd3785, %fd7851, 0d3FF0000000000000;
	div.rn.f64 	%fd3786, %fd3784, %fd3785;
	mov.f64 	%fd3787, 0d3FF0000000000000;
	sub.f64 	%fd3788, %fd3787, %fd3786;
	mul.f64 	%fd7852, %fd507, %fd3788;
	add.s64 	%rd6698, %rd6698, 2;
	and.b64  	%rd6699, %rd62, -2;
	setp.ne.s64 	%p1042, %rd6698, %rd6699;
	@%p1042 bra 	$L__BB1_1099;
$L__BB1_1106:
	and.b32  	%r3821, %r1826, 1;
	setp.eq.b32 	%p1043, %r3821, 1;
	not.pred 	%p1044, %p1043;
	@%p1044 bra 	$L__BB1_1111;
	add.u64 	%rd3494, %SPL, 4096;
	shl.b64 	%rd3495, %rd6699, 3;
	add.s64 	%rd3496, %rd3494, %rd3495;
	ld.local.f64 	%fd516, [%rd3496];
	neg.f64 	%fd3789, %fd516;
	fma.rn.f64 	%fd3790, %fd516, 0dBFF71547652B82FE, 0d4338000000000000;
	{
	.reg .b32 %temp; 
	mov.b64 	{%r687, %temp}, %fd3790;
	}
	mov.f64 	%fd3791, 0dC338000000000000;
	add.rn.f64 	%fd3792, %fd3790, %fd3791;
	fma.rn.f64 	%fd3793, %fd3792, 0dBFE62E42FEFA39EF, %fd3789;
	fma.rn.f64 	%fd3794, %fd3792, 0dBC7ABC9E3B39803F, %fd3793;
	fma.rn.f64 	%fd3795, %fd3794, 0d3E5ADE1569CE2BDF, 0d3E928AF3FCA213EA;
	fma.rn.f64 	%fd3796, %fd3795, %fd3794, 0d3EC71DEE62401315;
	fma.rn.f64 	%fd3797, %fd3796, %fd3794, 0d3EFA01997C89EB71;
	fma.rn.f64 	%fd3798, %fd3797, %fd3794, 0d3F2A01A014761F65;
	fma.rn.f64 	%fd3799, %fd3798, %fd3794, 0d3F56C16C1852B7AF;
	fma.rn.f64 	%fd3800, %fd3799, %fd3794, 0d3F81111111122322;
	fma.rn.f64 	%fd3801, %fd3800, %fd3794, 0d3FA55555555502A1;
	fma.rn.f64 	%fd3802, %fd3801, %fd3794, 0d3FC5555555555511;
	fma.rn.f64 	%fd3803, %fd3802, %fd3794, 0d3FE000000000000B;
	fma.rn.f64 	%fd3804, %fd3803, %fd3794, 0d3FF0000000000000;
	fma.rn.f64 	%fd3805, %fd3804, %fd3794, 0d3FF0000000000000;
	{
	.reg .b32 %temp; 
	mov.b64 	{%r688, %temp}, %fd3805;
	}
	{
	.reg .b32 %temp; 
	mov.b64 	{%temp, %r689}, %fd3805;
	}
	shl.b32 	%r3822, %r687, 20;
	add.s32 	%r3823, %r3822, %r689;
	mov.b64 	%fd7854, {%r688, %r3823};
	{
	.reg .b32 %temp; 
	mov.b64 	{%temp, %r3824}, %fd3789;
	}
	mov.b32 	%f155, %r3824;
	abs.f32 	%f41, %f155;
	setp.lt.f32 	%p1045, %f41, 0f4086232B;
	@%p1045 bra 	$L__BB1_1110;
	setp.gt.f64 	%p1046, %fd516, 0d0000000000000000;
	mov.f64 	%fd3806, 0d7FF0000000000000;
	sub.f64 	%fd3807, %fd3806, %fd516;
	selp.f64 	%fd7854, 0d0000000000000000, %fd3807, %p1046;
	setp.geu.f32 	%p1047, %f41, 0f40874800;
	@%p1047 bra 	$L__BB1_1110;
	shr.u32 	%r3825, %r687, 31;
	add.s32 	%r3826, %r687, %r3825;
	shr.s32 	%r3827, %r3826, 1;
	shl.b32 	%r3828, %r3827, 20;
	add.s32 	%r3829, %r689, %r3828;
	mov.b64 	%fd3808, {%r688, %r3829};
	sub.s32 	%r3830, %r687, %r3827;
	shl.b32 	%r3831, %r3830, 20;
	add.s32 	%r3832, %r3831, 1072693248;
	mov.b32 	%r3833, 0;
	mov.b64 	%fd3809, {%r3833, %r3832};
	mul.f64 	%fd7854, %fd3809, %fd3808;
$L__BB1_1110:
	add.f64 	%fd3810, %fd7854, %fd7854;
	add.f64 	%fd3811, %fd7854, 0d3FF0000000000000;
	div.rn.f64 	%fd3812, %fd3810, %fd3811;
	mov.f64 	%fd3813, 0d3FF0000000000000;
	sub.f64 	%fd3814, %fd3813, %fd3812;
	mul.f64 	%fd7852, %fd7852, %fd3814;
$L__BB1_1111:
	add.f64 	%fd3815, %fd7852, 0d3FF0000000000000;
	mul.f64 	%fd7856, %fd3815, 0d3FE0000000000000;
$L__BB1_1112:
	and.b32  	%r3834, %r680, 255;
	setp.eq.s32 	%p1048, %r3834, 0;
	mov.f64 	%fd3816, 0d3FF0000000000000;
	sub.f64 	%fd3817, %fd3816, %fd7856;
	selp.f64 	%fd7974, %fd7856, %fd3817, %p1048;
$L__BB1_1113:
	mov.f64 	%fd7863, 0d0000000000000000;
	@%p1023 bra 	$L__BB1_1128;
	mov.f64 	%fd7863, 0d0000000000000000;
	mov.b64 	%rd6700, 0;
$L__BB1_1115:
	add.u64 	%rd3499, %SPL, 4096;
	shl.b64 	%rd3500, %rd6700, 3;
	add.s64 	%rd3501, %rd3499, %rd3500;
	ld.local.f64 	%fd528, [%rd3501];
	neg.f64 	%fd529, %fd528;
	setp.lt.f64 	%p1050, %fd528, 0dC049000000000000;
	mov.f64 	%fd7862, %fd529;
	@%p1050 bra 	$L__BB1_1127;
	setp.gt.f64 	%p1051, %fd528, 0d4049000000000000;
	mov.f64 	%fd7862, 0d0000000000000000;
	@%p1051 bra 	$L__BB1_1127;
	fma.rn.f64 	%fd3821, %fd529, 0d3FF71547652B82FE, 0d4338000000000000;
	{
	.reg .b32 %temp; 
	mov.b64 	{%r690, %temp}, %fd3821;
	}
	mov.f64 	%fd3822, 0dC338000000000000;
	add.rn.f64 	%fd3823, %fd3821, %fd3822;
	fma.rn.f64 	%fd3824, %fd3823, 0dBFE62E42FEFA39EF, %fd529;
	fma.rn.f64 	%fd3825, %fd3823, 0dBC7ABC9E3B39803F, %fd3824;
	fma.rn.f64 	%fd3826, %fd3825, 0d3E5ADE1569CE2BDF, 0d3E928AF3FCA213EA;
	fma.rn.f64 	%fd3827, %fd3826, %fd3825, 0d3EC71DEE62401315;
	fma.rn.f64 	%fd3828, %fd3827, %fd3825, 0d3EFA01997C89EB71;
	fma.rn.f64 	%fd3829, %fd3828, %fd3825, 0d3F2A01A014761F65;
	fma.rn.f64 	%fd3830, %fd3829, %fd3825, 0d3F56C16C1852B7AF;
	fma.rn.f64 	%fd3831, %fd3830, %fd3825, 0d3F81111111122322;
	fma.rn.f64 	%fd3832, %fd3831, %fd3825, 0d3FA55555555502A1;
	fma.rn.f64 	%fd3833, %fd3832, %fd3825, 0d3FC5555555555511;
	fma.rn.f64 	%fd3834, %fd3833, %fd3825, 0d3FE000000000000B;
	fma.rn.f64 	%fd3835, %fd3834, %fd3825, 0d3FF0000000000000;
	fma.rn.f64 	%fd3836, %fd3835, %fd3825, 0d3FF0000000000000;
	{
	.reg .b32 %temp; 
	mov.b64 	{%r691, %temp}, %fd3836;
	}
	{
	.reg .b32 %temp; 
	mov.b64 	{%temp, %r692}, %fd3836;
	}
	shl.b32 	%r3835, %r690, 20;
	add.s32 	%r3836, %r3835, %r692;
	mov.b64 	%fd7859, {%r691, %r3836};
	{
	.reg .b32 %temp; 
	mov.b64 	{%temp, %r3837}, %fd529;
	}
	mov.b32 	%f156, %r3837;
	abs.f32 	%f42, %f156;
	setp.lt.f32 	%p1052, %f42, 0f4086232B;
	@%p1052 bra 	$L__BB1_1120;
	setp.gt.f64 	%p1053, %fd528, 0d0000000000000000;
	mov.f64 	%fd3837, 0d7FF0000000000000;
	sub.f64 	%fd3838, %fd3837, %fd528;
	selp.f64 	%fd7859, 0d0000000000000000, %fd3838, %p1053;
	setp.geu.f32 	%p1054, %f42, 0f40874800;
	@%p1054 bra 	$L__BB1_1120;
	shr.u32 	%r3838, %r690, 31;
	add.s32 	%r3839, %r690, %r3838;
	shr.s32 	%r3840, %r3839, 1;
	shl.b32 	%r3841, %r3840, 20;
	add.s32 	%r3842, %r692, %r3841;
	mov.b64 	%fd3839, {%r691, %r3842};
	sub.s32 	%r3843, %r690, %r3840;
	shl.b32 	%r3844, %r3843, 20;
	add.s32 	%r3845, %r3844, 1072693248;
	mov.b32 	%r3846, 0;
	mov.b64 	%fd3840, {%r3846, %r3845};
	mul.f64 	%fd7859, %fd3840, %fd3839;
$L__BB1_1120:
	add.f64 	%fd7860, %fd7859, 0d3FF0000000000000;
	{
	.reg .b32 %temp; 
	mov.b64 	{%temp, %r7402}, %fd7860;
	}
	{
	.reg .b32 %temp; 
	mov.b64 	{%r7403, %temp}, %fd7860;
	}
	setp.gt.s32 	%p1055, %r7402, 1048575;
	mov.b32 	%r7404, -1023;
	@%p1055 bra 	$L__BB1_1122;
	mul.f64 	%fd7860, %fd7860, 0d4350000000000000;
	{
	.reg .b32 %temp; 
	mov.b64 	{%temp, %r7402}, %fd7860;
	}
	{
	.reg .b32 %temp; 
	mov.b64 	{%r7403, %temp}, %fd7860;
	}
	mov.b32 	%r7404, -1077;
$L__BB1_1122:
	add.s32 	%r3849, %r7402, -1;
	setp.gt.u32 	%p1056, %r3849, 2146435070;
	@%p1056 bra 	$L__BB1_1126;
	shr.u32 	%r3852, %r7402, 20;
	add.s32 	%r7405, %r7404, %r3852;
	and.b32  	%r3853, %r7402, 1048575;
	or.b32  	%r3854, %r3853, 1072693248;
	mov.b64 	%fd7861, {%r7403, %r3854};
	setp.lt.u32 	%p1058, %r3854, 1073127583;
	@%p1058 bra 	$L__BB1_1125;
	{
	.reg .b32 %temp; 
	mov.b64 	{%r3855, %temp}, %fd7861;
	}
	{
	.reg .b32 %temp; 
	mov.b64 	{%temp, %r3856}, %fd7861;
	}
	add.s32 	%r3857, %r3856, -1048576;
	mov.b64 	%fd7861, {%r3855, %r3857};
	add.s32 	%r7405, %r7405, 1;
$L__BB1_1125:
	add.f64 	%fd3842, %fd7861, 0dBFF0000000000000;
	add.f64 	%fd3843, %fd7861, 0d3FF0000000000000;
	rcp.approx.ftz.f64 	%fd3844, %fd3843;
	neg.f64 	%fd3845, %fd3843;
	fma.rn.f64 	%fd3846, %fd3845, %fd3844, 0d3FF0000000000000;
	fma.rn.f64 	%fd3847, %fd3846, %fd3846, %fd3846;
	fma.rn.f64 	%fd3848, %fd3847, %fd3844, %fd3844;
	mul.f64 	%fd3849, %fd3842, %fd3848;
	fma.rn.f64 	%fd3850, %fd3842, %fd3848, %fd3849;
	mul.f64 	%fd3851, %fd3850, %fd3850;
	fma.rn.f64 	%fd3852, %fd3851, 0d3EB1380B3AE80F1E, 0d3ED0EE258B7A8B04;
	fma.rn.f64 	%fd3853, %fd3852, %fd3851, 0d3EF3B2669F02676F;
	fma.rn.f64 	%fd3854, %fd3853, %fd3851, 0d3F1745CBA9AB0956;
	fma.rn.f64 	%fd3855, %fd3854, %fd3851, 0d3F3C71C72D1B5154;
	fma.rn.f64 	%fd3856, %fd3855, %fd3851, 0d3F624924923BE72D;
	fma.rn.f64 	%fd3857, %fd3856, %fd3851, 0d3F8999999999A3C4;
	fma.rn.f64 	%fd3858, %fd3857, %fd3851, 0d3FB5555555555554;
	sub.f64 	%fd3859, %fd3842, %fd3850;
	add.f64 	%fd3860, %fd3859, %fd3859;
	neg.f64 	%fd3861, %fd3850;
	fma.rn.f64 	%fd3862, %fd3861, %fd3842, %fd3860;
	mul.f64 	%fd3863, %fd3848, %fd3862;
	mul.f64 	%fd3864, %fd3851, %fd3858;
	fma.rn.f64 	%fd3865, %fd3864, %fd3850, %fd3863;
	xor.b32  	%r3858, %r7405, -2147483648;
	mov.b32 	%r3859, 1127219200;
	mov.b64 	%fd3866, {%r3858, %r3859};
	sub.f64 	%fd3867, %fd3866, %fd1;
	fma.rn.f64 	%fd3868, %fd3867, 0d3FE62E42FEFA39EF, %fd3850;
	fma.rn.f64 	%fd3869, %fd3867, 0dBFE62E42FEFA39EF, %fd3868;
	sub.f64 	%fd3870, %fd3869, %fd3850;
	sub.f64 	%fd3871, %fd3865, %fd3870;
	fma.rn.f64 	%fd3872, %fd3867, 0d3C7ABC9E3B39803F, %fd3871;
	add.f64 	%fd7862, %fd3868, %fd3872;
	bra.uni 	$L__BB1_1127;
$L__BB1_1126:
	fma.rn.f64 	%fd3841, %fd7860, 0d7FF0000000000000, 0d7FF0000000000000;
	{
	.reg .b32 %temp; 
	mov.b64 	{%temp, %r3850}, %fd7860;
	}
	and.b32  	%r3851, %r3850, 2147483647;
	setp.eq.s32 	%p1057, %r3851, 0;
	selp.f64 	%fd7862, 0dFFF0000000000000, %fd3841, %p1057;
$L__BB1_1127:
	add.f64 	%fd7863, %fd7863, %fd7862;
	add.s64 	%rd6700, %rd6700, 1;
	setp.ne.s64 	%p1059, %rd6700, %rd62;
	@%p1059 bra 	$L__BB1_1115;
$L__BB1_1128:
	add.u64 	%rd3502, %SP, 4096;
	add.u64 	%rd3503, %SP, 8192;
	{ // callseq 6, 0
	.param .b64 param0;
	st.param.b64 	[param0], %rd3502;
	.param .b64 param1;
	st.param.b64 	[param1], %rd3503;
	.param .b64 param2;
	st.param.b64 	[param2], %rd62;
	call.uni 
	_Z16QuickSort_devicePdPmm, 
	(
	param0, 
	param1, 
	param2
	);
	} // callseq 6
	ld.local.f64 	%fd3873, [%rd65+-8];
	add.u64 	%rd3504, %SPL, 4096;
	ld.local.f64 	%fd3874, [%rd3504];
	sub.f64 	%fd3875, %fd3873, %fd3874;
	div.rn.f64 	%fd3876, %fd3875, %fd2;
	div.rn.f64 	%fd3877, %fd3874, %fd3876;
	add.f64 	%fd3878, %fd3877, 0dBFF0000000000000;
	mov.f64 	%fd3879, 0d3FE0000000000000;
	copysign.f64 	%fd3880, %fd3878, %fd3879;
	add.rz.f64 	%fd3881, %fd3878, %fd3880;
	cvt.rzi.f64.f64 	%fd3882, %fd3881;
	cvt.rzi.s32.f64 	%r3860, %fd3882;
	max.s32 	%r703, %r3860, 0;
	@%p1023 bra 	$L__BB1_1142;
	setp.lt.u64 	%p1061, %rd560, 15;
	mov.b64 	%rd6703, 0;
	@%p1061 bra 	$L__BB1_1132;
	mov.b64 	%rd6701, 0;
$L__BB1_1131:
	.pragma "nounroll";
	add.u64 	%rd3508, %SPL, 8192;
	shl.b64 	%rd3509, %rd6701, 3;
	add.s64 	%rd3510, %rd3508, %rd3509;
	ld.local.v2.u64 	{%rd3511, %rd3512}, [%rd3510];
	add.s64 	%rd3513, %rd22, %rd3511;
	ld.local.u8 	%rs1526, [%rd3513];
	add.s64 	%rd3514, %rd23, %rd6701;
	ld.local.v4.b32 	{%r3861, %r3862, %r3863, %r3864}, [%rd3514];
	bfe.u32 	%r3865, %r3864, 24, 8;
	cvt.u16.u32 	%rs1527, %r3865;
	bfe.u32 	%r3866, %r3864, 16, 8;
	cvt.u16.u32 	%rs1528, %r3866;
	bfe.u32 	%r3867, %r3864, 8, 8;
	cvt.u16.u32 	%rs1529, %r3867;
	bfe.u32 	%r3868, %r3864, 0, 8;
	cvt.u16.u32 	%rs1530, %r3868;
	bfe.u32 	%r3869, %r3863, 24, 8;
	cvt.u16.u32 	%rs1531, %r3869;
	bfe.u32 	%r3870, %r3863, 16, 8;
	cvt.u16.u32 	%rs1532, %r3870;
	bfe.u32 	%r3871, %r3863, 8, 8;
	cvt.u16.u32 	%rs1533, %r3871;
	bfe.u32 	%r3872, %r3863, 0, 8;
	cvt.u16.u32 	%rs1534, %r3872;
	bfe.u32 	%r3873, %r3862, 24, 8;
	cvt.u16.u32 	%rs1535, %r3873;
	bfe.u32 	%r3874, %r3862, 16, 8;
	cvt.u16.u32 	%rs1536, %r3874;
	bfe.u32 	%r3875, %r3862, 8, 8;
	cvt.u16.u32 	%rs1537, %r3875;
	bfe.u32 	%r3876, %r3862, 0, 8;
	cvt.u16.u32 	%rs1538, %r3876;
	bfe.u32 	%r3877, %r3861, 24, 8;
	cvt.u16.u32 	%rs1539, %r3877;
	bfe.u32 	%r3878, %r3861, 16, 8;
	cvt.u16.u32 	%rs1540, %r3878;
	bfe.u32 	%r3879, %r3861, 8, 8;
	cvt.u16.u32 	%rs1541, %r3879;
	bfe.u32 	%r3880, %r3861, 0, 8;
	cvt.u16.u32 	%rs1542, %r3880;
	xor.b16  	%rs1543, %rs1542, %rs1526;
	add.s64 	%rd3515, %rd24, %rd3511;
	st.local.u8 	[%rd3515], %rs1543;
	add.s64 	%rd3516, %rd22, %rd3512;
	ld.local.u8 	%rs1544, [%rd3516];
	xor.b16  	%rs1545, %rs1541, %rs1544;
	add.s64 	%rd3517, %rd24, %rd3512;
	st.local.u8 	[%rd3517], %rs1545;
	ld.local.v2.u64 	{%rd3518, %rd3519}, [%rd3510+16];
	add.s64 	%rd3520, %rd22, %rd3518;
	ld.local.u8 	%rs1546, [%rd3520];
	xor.b16  	%rs1547, %rs1540, %rs1546;
	add.s64 	%rd3521, %rd24, %rd3518;
	st.local.u8 	[%rd3521], %rs1547;
	add.s64 	%rd3522, %rd22, %rd3519;
	ld.local.u8 	%rs1548, [%rd3522];
	xor.b16  	%rs1549, %rs1539, %rs1548;
	add.s64 	%rd3523, %rd24, %rd3519;
	st.local.u8 	[%rd3523], %rs1549;
	ld.local.v2.u64 	{%rd3524, %rd3525}, [%rd3510+32];
	add.s64 	%rd3526, %rd22, %rd3524;
	ld.local.u8 	%rs1550, [%rd3526];
	xor.b16  	%rs1551, %rs1538, %rs1550;
	add.s64 	%rd3527, %rd24, %rd3524;
	st.local.u8 	[%rd3527], %rs1551;
	add.s64 	%rd3528, %rd22, %rd3525;
	ld.local.u8 	%rs1552, [%rd3528];
	xor.b16  	%rs1553, %rs1537, %rs1552;
	add.s64 	%rd3529, %rd24, %rd3525;
	st.local.u8 	[%rd3529], %rs1553;
	ld.local.v2.u64 	{%rd3530, %rd3531}, [%rd3510+48];
	add.s64 	%rd3532, %rd22, %rd3530;
	ld.local.u8 	%rs1554, [%rd3532];
	xor.b16  	%rs1555, %rs1536, %rs1554;
	add.s64 	%rd3533, %rd24, %rd3530;
	st.local.u8 	[%rd3533], %rs1555;
	add.s64 	%rd3534, %rd22, %rd3531;
	ld.local.u8 	%rs1556, [%rd3534];
	xor.b16  	%rs1557, %rs1535, %rs1556;
	add.s64 	%rd3535, %rd24, %rd3531;
	st.local.u8 	[%rd3535], %rs1557;
	ld.local.v2.u64 	{%rd3536, %rd3537}, [%rd3510+64];
	add.s64 	%rd3538, %rd22, %rd3536;
	ld.local.u8 	%rs1558, [%rd3538];
	xor.b16  	%rs1559, %rs1534, %rs1558;
	add.s64 	%rd3539, %rd24, %rd3536;
	st.local.u8 	[%rd3539], %rs1559;
	add.s64 	%rd3540, %rd22, %rd3537;
	ld.local.u8 	%rs1560, [%rd3540];
	xor.b16  	%rs1561, %rs1533, %rs1560;
	add.s64 	%rd3541, %rd24, %rd3537;
	st.local.u8 	[%rd3541], %rs1561;
	ld.local.v2.u64 	{%rd3542, %rd3543}, [%rd3510+80];
	add.s64 	%rd3544, %rd22, %rd3542;
	ld.local.u8 	%rs1562, [%rd3544];
	xor.b16  	%rs1563, %rs1532, %rs1562;
	add.s64 	%rd3545, %rd24, %rd3542;
	st.local.u8 	[%rd3545], %rs1563;
	add.s64 	%rd3546, %rd22, %rd3543;
	ld.local.u8 	%rs1564, [%rd3546];
	xor.b16  	%rs1565, %rs1531, %rs1564;
	add.s64 	%rd3547, %rd24, %rd3543;
	st.local.u8 	[%rd3547], %rs1565;
	ld.local.v2.u64 	{%rd3548, %rd3549}, [%rd3510+96];
	add.s64 	%rd3550, %rd22, %rd3548;
	ld.local.u8 	%rs1566, [%rd3550];
	xor.b16  	%rs1567, %rs1530, %rs1566;
	add.s64 	%rd3551, %rd24, %rd3548;
	st.local.u8 	[%rd3551], %rs1567;
	add.s64 	%rd3552, %rd22, %rd3549;
	ld.local.u8 	%rs1568, [%rd3552];
	xor.b16  	%rs1569, %rs1529, %rs1568;
	add.s64 	%rd3553, %rd24, %rd3549;
	st.local.u8 	[%rd3553], %rs1569;
	ld.local.v2.u64 	{%rd3554, %rd3555}, [%rd3510+112];
	add.s64 	%rd3556, %rd22, %rd3554;
	ld.local.u8 	%rs1570, [%rd3556];
	xor.b16  	%rs1571, %rs1528, %rs1570;
	add.s64 	%rd3557, %rd24, %rd3554;
	st.local.u8 	[%rd3557], %rs1571;
	add.s64 	%rd3558, %rd22, %rd3555;
	ld.local.u8 	%rs1572, [%rd3558];
	xor.b16  	%rs1573, %rs1527, %rs1572;
	add.s64 	%rd3559, %rd24, %rd3555;
	st.local.u8 	[%rd3559], %rs1573;
	add.s64 	%rd6701, %rd6701, 16;
	setp.ne.s64 	%p1062, %rd6701, %rd71;
	mov.u64 	%rd6703, %rd71;
	@%p1062 bra 	$L__BB1_1131;
$L__BB1_1132:
	setp.eq.s32 	%p1063, %r17, 0;
	@%p1063 bra 	$L__BB1_1142;
	add.u64 	%rd651, %SPL, 8192;
	setp.lt.u64 	%p1064, %rd68, 7;
	@%p1064 bra 	$L__BB1_1135;
	shl.b64 	%rd3561, %rd6703, 3;
	add.s64 	%rd3562, %rd651, %rd3561;
	ld.local.u64 	%rd3563, [%rd3562];
	add.s64 	%rd3564, %rd22, %rd3563;
	ld.local.u8 	%rs1574, [%rd3564];
	add.s64 	%rd3565, %rd23, %rd6703;
	ld.local.u8 	%rs1575, [%rd3565];
	xor.b16  	%rs1576, %rs1575, %rs1574;
	add.s64 	%rd3566, %rd24, %rd3563;
	st.local.u8 	[%rd3566], %rs1576;
	ld.local.u64 	%rd3567, [%rd3562+8];
	add.s64 	%rd3568, %rd22, %rd3567;
	ld.local.u8 	%rs1577, [%rd3568];
	ld.local.u8 	%rs1578, [%rd3565+1];
	xor.b16  	%rs1579, %rs1578, %rs1577;
	add.s64 	%rd3569, %rd24, %rd3567;
	st.local.u8 	[%rd3569], %rs1579;
	ld.local.u64 	%rd3570, [%rd3562+16];
	add.s64 	%rd3571, %rd22, %rd3570;
	ld.local.u8 	%rs1580, [%rd3571];
	ld.local.u8 	%rs1581, [%rd3565+2];
	xor.b16  	%rs1582, %rs1581, %rs1580;
	add.s64 	%rd3572, %rd24, %rd3570;
	st.local.u8 	[%rd3572], %rs1582;
	ld.local.u64 	%rd3573, [%rd3562+24];
	add.s64 	%rd3574, %rd22, %rd3573;
	ld.local.u8 	%rs1583, [%rd3574];
	ld.local.u8 	%rs1584, [%rd3565+3];
	xor.b16  	%rs1585, %rs1584, %rs1583;
	add.s64 	%rd3575, %rd24, %rd3573;
	st.local.u8 	[%rd3575], %rs1585;
	ld.local.u64 	%rd3576, [%rd3562+32];
	add.s64 	%rd3577, %rd22, %rd3576;
	ld.local.u8 	%rs1586, [%rd3577];
	ld.local.u8 	%rs1587, [%rd3565+4];
	xor.b16  	%rs1588, %rs1587, %rs1586;
	add.s64 	%rd3578, %rd24, %rd3576;
	st.local.u8 	[%rd3578], %rs1588;
	ld.local.u64 	%rd3579, [%rd3562+40];
	add.s64 	%rd3580, %rd22, %rd3579;
	ld.local.u8 	%rs1589, [%rd3580];
	ld.local.u8 	%rs1590, [%rd3565+5];
	xor.b16  	%rs1591, %rs1590, %rs1589;
	add.s64 	%rd3581, %rd24, %rd3579;
	st.local.u8 	[%rd3581], %rs1591;
	ld.local.u64 	%rd3582, [%rd3562+48];
	add.s64 	%rd3583, %rd22, %rd3582;
	ld.local.u8 	%rs1592, [%rd3583];
	ld.local.u8 	%rs1593, [%rd3565+6];
	xor.b16  	%rs1594, %rs1593, %rs1592;
	add.s64 	%rd3584, %rd24, %rd3582;
	st.local.u8 	[%rd3584], %rs1594;
	ld.local.u64 	%rd3585, [%rd3562+56];
	add.s64 	%rd3586, %rd22, %rd3585;
	ld.local.u8 	%rs1595, [%rd3586];
	ld.local.u8 	%rs1596, [%rd3565+7];
	xor.b16  	%rs1597, %rs1596, %rs1595;
	add.s64 	%rd3587, %rd24, %rd3585;
	st.local.u8 	[%rd3587], %rs1597;
	add.s64 	%rd6703, %rd6703, 8;
$L__BB1_1135:
	setp.eq.s64 	%p1065, %rd558, 0;
	@%p1065 bra 	$L__BB1_1142;
	setp.lt.u64 	%p1066, %rd559, 3;
	@%p1066 bra 	$L__BB1_1138;
	shl.b64 	%rd3588, %rd6703, 3;
	add.s64 	%rd3589, %rd651, %rd3588;
	ld.local.u64 	%rd3590, [%rd3589];
	add.s64 	%rd3591, %rd22, %rd3590;
	ld.local.u8 	%rs1598, [%rd3591];
	add.s64 	%rd3592, %rd23, %rd6703;
	ld.local.u8 	%rs1599, [%rd3592];
	xor.b16  	%rs1600, %rs1599, %rs1598;
	add.s64 	%rd3593, %rd24, %rd3590;
	st.local.u8 	[%rd3593], %rs1600;
	ld.local.u64 	%rd3594, [%rd3589+8];
	add.s64 	%rd3595, %rd22, %rd3594;
	ld.local.u8 	%rs1601, [%rd3595];
	ld.local.u8 	%rs1602, [%rd3592+1];
	xor.b16  	%rs1603, %rs1602, %rs1601;
	add.s64 	%rd3596, %rd24, %rd3594;
	st.local.u8 	[%rd3596], %rs1603;
	ld.local.u64 	%rd3597, [%rd3589+16];
	add.s64 	%rd3598, %rd22, %rd3597;
	ld.local.u8 	%rs1604, [%rd3598];
	ld.local.u8 	%rs1605, [%rd3592+2];
	xor.b16  	%rs1606, %rs1605, %rs1604;
	add.s64 	%rd3599, %rd24, %rd3597;
	st.local.u8 	[%rd3599], %rs1606;
	ld.local.u64 	%rd3600, [%rd3589+24];
	add.s64 	%rd3601, %rd22, %rd3600;
	ld.local.u8 	%rs1607, [%rd3601];
	ld.local.u8 	%rs1608, [%rd3592+3];
	xor.b16  	%rs1609, %rs1608, %rs1607;
	add.s64 	%rd3602, %rd24, %rd3600;
	st.local.u8 	[%rd3602], %rs1609;
	add.s64 	%rd6703, %rd6703, 4;
$L__BB1_1138:
	setp.eq.s64 	%p1067, %rd72, 0;
	@%p1067 bra 	$L__BB1_1142;
	setp.eq.s64 	%p1068, %rd72, 1;
	shl.b64 	%rd3603, %rd6703, 3;
	add.s64 	%rd656, %rd651, %rd3603;
	ld.local.u64 	%rd3604, [%rd656];
	add.s64 	%rd3605, %rd22, %rd3604;
	ld.local.u8 	%rs1610, [%rd3605];
	add.s64 	%rd657, %rd23, %rd6703;
	ld.local.u8 	%rs1611, [%rd657];
	xor.b16  	%rs1612, %rs1611, %rs1610;
	add.s64 	%rd3606, %rd24, %rd3604;
	st.local.u8 	[%rd3606], %rs1612;
	@%p1068 bra 	$L__BB1_1142;
	setp.eq.s64 	%p1069, %rd72, 2;
	ld.local.u64 	%rd3607, [%rd656+8];
	add.s64 	%rd3608, %rd22, %rd3607;
	ld.local.u8 	%rs1613, [%rd3608];
	ld.local.u8 	%rs1614, [%rd657+1];
	xor.b16  	%rs1615, %rs1614, %rs1613;
	add.s64 	%rd3609, %rd24, %rd3607;
	st.local.u8 	[%rd3609], %rs1615;
	@%p1069 bra 	$L__BB1_1142;
	ld.local.u64 	%rd3610, [%rd656+16];
	add.s64 	%rd3611, %rd22, %rd3610;
	ld.local.u8 	%rs1616, [%rd3611];
	ld.local.u8 	%rs1617, [%rd657+2];
	xor.b16  	%rs1618, %rs1617, %rs1616;
	add.s64 	%rd3612, %rd24, %rd3610;
	st.local.u8 	[%rd3612], %rs1618;
$L__BB1_1142:
	ld.param.u32 	%r7160, [_Z33unified_sogrand_iterations_kernelPKdPdS1_S1_PiS2_S1_iiimdiii_param_12];
	setp.ne.s32 	%p1070, %r7160, 0;
	and.b32  	%r704, %r680, 255;
	setp.ne.s32 	%p1071, %r704, 0;
	and.pred  	%p1072, %p1070, %p1071;
	@%p1072 bra 	$L__BB1_1175;
	setp.eq.s32 	%p1073, %r1826, 0;
	mov.f64 	%fd7873, %fd7863;
	@%p1073 bra 	$L__BB1_1171;
	mov.b64 	%rd6705, 0;
	mov.f64 	%fd7873, %fd7863;
$L__BB1_1145:
	add.s64 	%rd3614, %rd23, %rd6705;
	ld.local.u8 	%rs1619, [%rd3614];
	setp.ne.s16 	%p1074, %rs1619, 1;
	@%p1074 bra 	$L__BB1_1170;
	add.u64 	%rd3616, %SPL, 4096;
	shl.b64 	%rd3617, %rd6705, 3;
	add.s64 	%rd3618, %rd3616, %rd3617;
	ld.local.f64 	%fd546, [%rd3618];
	setp.gt.f64 	%p1075, %fd546, 0d4049000000000000;
	mov.f64 	%fd7868, %fd546;
	@%p1075 bra 	$L__BB1_1158;
	setp.lt.f64 	%p1076, %fd546, 0dC049000000000000;
	mov.f64 	%fd7868, 0d0000000000000000;
	@%p1076 bra 	$L__BB1_1158;
	fma.rn.f64 	%fd3884, %fd546, 0d3FF71547652B82FE, 0d4338000000000000;
	{
	.reg .b32 %temp; 
	mov.b64 	{%r705, %temp}, %fd3884;
	}
	mov.f64 	%fd3885, 0dC338000000000000;
	add.rn.f64 	%fd3886, %fd3884, %fd3885;
	fma.rn.f64 	%fd3887, %fd3886, 0dBFE62E42FEFA39EF, %fd546;
	fma.rn.f64 	%fd3888, %fd3886, 0dBC7ABC9E3B39803F, %fd3887;
	fma.rn.f64 	%fd3889, %fd3888, 0d3E5ADE1569CE2BDF, 0d3E928AF3FCA213EA;
	fma.rn.f64 	%fd3890, %fd3889, %fd3888, 0d3EC71DEE62401315;
	fma.rn.f64 	%fd3891, %fd3890, %fd3888, 0d3EFA01997C89EB71;
	fma.rn.f64 	%fd3892, %fd3891, %fd3888, 0d3F2A01A014761F65;
	fma.rn.f64 	%fd3893, %fd3892, %fd3888, 0d3F56C16C1852B7AF;
	fma.rn.f64 	%fd3894, %fd3893, %fd3888, 0d3F81111111122322;
	fma.rn.f64 	%fd3895, %fd3894, %fd3888, 0d3FA55555555502A1;
	fma.rn.f64 	%fd3896, %fd3895, %fd3888, 0d3FC5555555555511;
	fma.rn.f64 	%fd3897, %fd3896, %fd3888, 0d3FE000000000000B;
	fma.rn.f64 	%fd3898, %fd3897, %fd3888, 0d3FF0000000000000;
	fma.rn.f64 	%fd3899, %fd3898, %fd3888, 0d3FF0000000000000;
	{
	.reg .b32 %temp; 
	mov.b64 	{%r706, %temp}, %fd3899;
	}
	{
	.reg .b32 %temp; 
	mov.b64 	{%temp, %r707}, %fd3899;
	}
	shl.b32 	%r3881, %r705, 20;
	add.s32 	%r3882, %r3881, %r707;
	mov.b64 	%fd7865, {%r706, %r3882};
	{
	.reg .b32 %temp; 
	mov.b64 	{%temp, %r3883}, %fd546;
	}
	mov.b32 	%f157, %r3883;
	abs.f32 	%f43, %f157;
	setp.lt.f32 	%p1077, %f43, 0f4086232B;
	@%p1077 bra 	$L__BB1_1151;
	setp.lt.f64 	%p1078, %fd546, 0d0000000000000000;
	add.f64 	%fd3900, %fd546, 0d7FF0000000000000;
	selp.f64 	%fd7865, 0d0000000000000000, %fd3900, %p1078;
	setp.geu.f32 	%p1079, %f43, 0f40874800;
	@%p1079 bra 	$L__BB1_1151;
	shr.u32 	%r3884, %r705, 31;
	add.s32 	%r3885, %r705, %r3884;
	shr.s32 	%r3886, %r3885, 1;
	shl.b32 	%r3887, %r3886, 20;
	add.s32 	%r3888, %r707, %r3887;
	mov.b64 	%fd3901, {%r706, %r3888};
	sub.s32 	%r3889, %r705, %r3886;
	shl.b32 	%r3890, %r3889, 20;
	add.s32 	%r3891, %r3890, 1072693248;
	mov.b32 	%r3892, 0;
	mov.b64 	%fd3902, {%r3892, %r3891};
	mul.f64 	%fd7865, %fd3902, %fd3901;
$L__BB1_1151:
	add.f64 	%fd7866, %fd7865, 0d3FF0000000000000;
	{
	.reg .b32 %temp; 
	mov.b64 	{%temp, %r7406}, %fd7866;
	}
	{
	.reg .b32 %temp; 
	mov.b64 	{%r7407, %temp}, %fd7866;
	}
	setp.gt.s32 	%p1080, %r7406, 1048575;
	mov.b32 	%r7408, -1023;
	@%p1080 bra 	$L__BB1_1153;
	mul.f64 	%fd7866, %fd7866, 0d4350000000000000;
	{
	.reg .b32 %temp; 
	mov.b64 	{%temp, %r7406}, %fd7866;
	}
	{
	.reg .b32 %temp; 
	mov.b64 	{%r7407, %temp}, %fd7866;
	}
	mov.b32 	%r7408, -1077;
$L__BB1_1153:
	add.s32 	%r3895, %r7406, -1;
	setp.gt.u32 	%p1081, %r3895, 2146435070;
	@%p1081 bra 	$L__BB1_1157;
	shr.u32 	%r3898, %r7406, 20;
	add.s32 	%r7409, %r7408, %r3898;
	and.b32  	%r3899, %r7406, 1048575;
	or.b32  	%r3900, %r3899, 1072693248;
	mov.b64 	%fd7867, {%r7407, %r3900};
	setp.lt.u32 	%p1083, %r3900, 1073127583;
	@%p1083 bra 	$L__BB1_1156;
	{
	.reg .b32 %temp; 
	mov.b64 	{%r3901, %temp}, %fd7867;
	}
	{
	.reg .b32 %temp; 
	mov.b64 	{%temp, %r3902}, %fd7867;
	}
	add.s32 	%r3903, %r3902, -1048576;
	mov.b64 	%fd7867, {%r3901, %r3903};
	add.s32 	%r7409, %r7409, 1;
$L__BB1_1156:
	add.f64 	%fd3904, %fd7867, 0dBFF0000000000000;
	add.f64 	%fd3905, %fd7867, 0d3FF0000000000000;
	rcp.approx.ftz.f64 	%fd3906, %fd3905;
	neg.f64 	%fd3907, %fd3905;
	fma.rn.f64 	%fd3908, %fd3907, %fd3906, 0d3FF0000000000000;
	fma.rn.f64 	%fd3909, %fd3908, %fd3908, %fd3908;
	fma.rn.f64 	%fd3910, %fd3909, %fd3906, %fd3906;
	mul.f64 	%fd3911, %fd3904, %fd3910;
	fma.rn.f64 	%fd3912, %fd3904, %fd3910, %fd3911;
	mul.f64 	%fd3913, %fd3912, %fd3912;
	fma.rn.f64 	%fd3914, %fd3913, 0d3EB1380B3AE80F1E, 0d3ED0EE258B7A8B04;
	fma.rn.f64 	%fd3915, %fd3914, %fd3913, 0d3EF3B2669F02676F;
	fma.rn.f64 	%fd3916, %fd3915, %fd3913, 0d3F1745CBA9AB0956;
	fma.rn.f64 	%fd3917, %fd3916, %fd3913, 0d3F3C71C72D1B5154;
	fma.rn.f64 	%fd3918, %fd3917, %fd3913, 0d3F624924923BE72D;
	fma.rn.f64 	%fd3919, %fd3918, %fd3913, 0d3F8999999999A3C4;
	fma.rn.f64 	%fd3920, %fd3919, %fd3913, 0d3FB5555555555554;
	sub.f64 	%fd3921, %fd3904, %fd3912;
	add.f64 	%fd3922, %fd3921, %fd3921;
	neg.f64 	%fd3923, %fd3912;
	fma.rn.f64 	%fd3924, %fd3923, %fd3904, %fd3922;
	mul.f64 	%fd3925, %fd3910, %fd3924;
	mul.f64 	%fd3926, %fd3913, %fd3920;
	fma.rn.f64 	%fd3927, %fd3926, %fd3912, %fd3925;
	xor.b32  	%r3904, %r7409, -2147483648;
	mov.b32 	%r3905, 1127219200;
	mov.b64 	%fd3928, {%r3904, %r3905};
	sub.f64 	%fd3929, %fd3928, %fd1;
	fma.rn.f64 	%fd3930, %fd3929, 0d3FE62E42FEFA39EF, %fd3912;
	fma.rn.f64 	%fd3931, %fd3929, 0dBFE62E42FEFA39EF, %fd3930;
	sub.f64 	%fd3932, %fd3931, %fd3912;
	sub.f64 	%fd3933, %fd3927, %fd3932;
	fma.rn.f64 	%fd3934, %fd3929, 0d3C7ABC9E3B39803F, %fd3933;
	add.f64 	%fd7868, %fd3930, %fd3934;
	bra.uni 	$L__BB1_1158;
$L__BB1_1157:
	fma.rn.f64 	%fd3903, %fd7866, 0d7FF0000000000000, 0d7FF0000000000000;
	{
	.reg .b32 %temp; 
	mov.b64 	{%temp, %r3896}, %fd7866;
	}
	and.b32  	%r3897, %r3896, 2147483647;
	setp.eq.s32 	%p1082, %r3897, 0;
	selp.f64 	%fd7868, 0dFFF0000000000000, %fd3903, %p1082;
$L__BB1_1158:
	setp.gt.f64 	%p1084, %fd546, 0d4049000000000000;
	neg.f64 	%fd560, %fd546;
	setp.lt.f64 	%p1085, %fd546, 0dC049000000000000;
	or.pred  	%p1086, %p1085, %p1084;
	selp.f64 	%fd7872, %fd560, 0d0000000000000000, %p1085;
	@%p1086 bra 	$L__BB1_1169;
	fma.rn.f64 	%fd3935, %fd560, 0d3FF71547652B82FE, 0d4338000000000000;
	{
	.reg .b32 %temp; 
	mov.b64 	{%r718, %temp}, %fd3935;
	}
	mov.f64 	%fd3936, 0dC338000000000000;
	add.rn.f64 	%fd3937, %fd3935, %fd3936;
	fma.rn.f64 	%fd3938, %fd3937, 0dBFE62E42FEFA39EF, %fd560;
	fma.rn.f64 	%fd3939, %fd3937, 0dBC7ABC9E3B39803F, %fd3938;
	fma.rn.f64 	%fd3940, %fd3939, 0d3E5ADE1569CE2BDF, 0d3E928AF3FCA213EA;
	fma.rn.f64 	%fd3941, %fd3940, %fd3939, 0d3EC71DEE62401315;
	fma.rn.f64 	%fd3942, %fd3941, %fd3939, 0d3EFA01997C89EB71;
	fma.rn.f64 	%fd3943, %fd3942, %fd3939, 0d3F2A01A014761F65;
	fma.rn.f64 	%fd3944, %fd3943, %fd3939, 0d3F56C16C1852B7AF;
	fma.rn.f64 	%fd3945, %fd3944, %fd3939, 0d3F81111111122322;
	fma.rn.f64 	%fd3946, %fd3945, %fd3939, 0d3FA55555555502A1;
	fma.rn.f64 	%fd3947, %fd3946, %fd3939, 0d3FC5555555555511;
	fma.rn.f64 	%fd3948, %fd3947, %fd3939, 0d3FE000000000000B;
	fma.rn.f64 	%fd3949, %fd3948, %fd3939, 0d3FF0000000000000;
	fma.rn.f64 	%fd3950, %fd3949, %fd3939, 0d3FF0000000000000;
	{
	.reg .b32 %temp; 
	mov.b64 	{%r719, %temp}, %fd3950;
	}
	{
	.reg .b32 %temp; 
	mov.b64 	{%temp, %r720}, %fd3950;
	}
	shl.b32 	%r3906, %r718, 20;
	add.s32 	%r3907, %r3906, %r720;
	mov.b64 	%fd7869, {%r719, %r3907};
	{
	.reg .b32 %temp; 
	mov.b64 	{%temp, %r3908}, %fd560;
	}
	mov.b32 	%f158, %r3908;
	abs.f32 	%f44, %f158;
	setp.lt.f32 	%p1087, %f44, 0f4086232B;
	@%p1087 bra 	$L__BB1_1162;
	setp.gt.f64 	%p1088, %fd546, 0d0000000000000000;
	mov.f64 	%fd3951, 0d7FF0000000000000;
	sub.f64 	%fd3952, %fd3951, %fd546;
	selp.f64 	%fd7869, 0d0000000000000000, %fd3952, %p1088;
	setp.geu.f32 	%p1089, %f44, 0f40874800;
	@%p1089 bra 	$L__BB1_1162;
	shr.u32 	%r3909, %r718, 31;
	add.s32 	%r3910, %r718, %r3909;
	shr.s32 	%r3911, %r3910, 1;
	shl.b32 	%r3912, %r3911, 20;
	add.s32 	%r3913, %r720, %r3912;
	mov.b64 	%fd3953, {%r719, %r3913};
	sub.s32 	%r3914, %r718, %r3911;
	shl.b32 	%r3915, %r3914, 20;
	add.s32 	%r3916, %r3915, 1072693248;
	mov.b32 	%r3917, 0;
	mov.b64 	%fd3954, {%r3917, %r3916};
	mul.f64 	%fd7869, %fd3954, %fd3953;
$L__BB1_1162:
	add.f64 	%fd7870, %fd7869, 0d3FF0000000000000;
	{
	.reg .b32 %temp; 
	mov.b64 	{%temp, %r7410}, %fd7870;
	}
	{
	.reg .b32 %temp; 
	mov.b64 	{%r7411, %temp}, %fd7870;
	}
	setp.gt.s32 	%p1090, %r7410, 1048575;
	mov.b32 	%r7412, -1023;
	@%p1090 bra 	$L__BB1_1164;
	mul.f64 	%fd7870, %fd7870, 0d4350000000000000;
	{
	.reg .b32 %temp; 
	mov.b64 	{%temp, %r7410}, %fd7870;
	}
	{
	.reg .b32 %temp; 
	mov.b64 	{%r7411, %temp}, %fd7870;
	}
	mov.b32 	%r7412, -1077;
$L__BB1_1164:
	add.s32 	%r3920, %r7410, -1;
	setp.gt.u32 	%p1091, %r3920, 2146435070;
	@%p1091 bra 	$L__BB1_1168;
	shr.u32 	%r3923, %r7410, 20;
	add.s32 	%r7413, %r7412, %r3923;
	and.b32  	%r3924, %r7410, 1048575;
	or.b32  	%r3925, %r3924, 1072693248;
	mov.b64 	%fd7871, {%r7411, %r3925};
	setp.lt.u32 	%p1093, %r3925, 1073127583;
	@%p1093 bra 	$L__BB1_1167;
	{
	.reg .b32 %temp; 
	mov.b64 	{%r3926, %temp}, %fd7871;
	}
	{
	.reg .b32 %temp; 
	mov.b64 	{%temp, %r3927}, %fd7871;
	}
	add.s32 	%r3928, %r3927, -1048576;
	mov.b64 	%fd7871, {%r3926, %r3928};
	add.s32 	%r7413, %r7413, 1;
$L__BB1_1167:
	add.f64 	%fd3956, %fd7871, 0dBFF0000000000000;
	add.f64 	%fd3957, %fd7871, 0d3FF0000000000000;
	rcp.approx.ftz.f64 	%fd3958, %fd3957;
	neg.f64 	%fd3959, %fd3957;
	fma.rn.f64 	%fd3960, %fd3959, %fd3958, 0d3FF0000000000000;
	fma.rn.f64 	%fd3961, %fd3960, %fd3960, %fd3960;
	fma.rn.f64 	%fd3962, %fd3961, %fd3958, %fd3958;
	mul.f64 	%fd3963, %fd3956, %fd3962;
	fma.rn.f64 	%fd3964, %fd3956, %fd3962, %fd3963;
	mul.f64 	%fd3965, %fd3964, %fd3964;
	fma.rn.f64 	%fd3966, %fd3965, 0d3EB1380B3AE80F1E, 0d3ED0EE258B7A8B04;
	fma.rn.f64 	%fd3967, %fd3966, %fd3965, 0d3EF3B2669F02676F;
	fma.rn.f64 	%fd3968, %fd3967, %fd3965, 0d3F1745CBA9AB0956;
	fma.rn.f64 	%fd3969, %fd3968, %fd3965, 0d3F3C71C72D1B5154;
	fma.rn.f64 	%fd3970, %fd3969, %fd3965, 0d3F624924923BE72D;
	fma.rn.f64 	%fd3971, %fd3970, %fd3965, 0d3F8999999999A3C4;
	fma.rn.f64 	%fd3972, %fd3971, %fd3965, 0d3FB5555555555554;
	sub.f64 	%fd3973, %fd3956, %fd3964;
	add.f64 	%fd3974, %fd3973, %fd3973;
	neg.f64 	%fd3975, %fd3964;
	fma.rn.f64 	%fd3976, %fd3975, %fd3956, %fd3974;
	mul.f64 	%fd3977, %fd3962, %fd3976;
	mul.f64 	%fd3978, %fd3965, %fd3972;
	fma.rn.f64 	%fd3979, %fd3978, %fd3964, %fd3977;
	xor.b32  	%r3929, %r7413, -2147483648;
	mov.b32 	%r3930, 1127219200;
	mov.b64 	%fd3980, {%r3929, %r3930};
	sub.f64 	%fd3981, %fd3980, %fd1;
	fma.rn.f64 	%fd3982, %fd3981, 0d3FE62E42FEFA39EF, %fd3964;
	fma.rn.f64 	%fd3983, %fd3981, 0dBFE62E42FEFA39EF, %fd3982;
	sub.f64 	%fd3984, %fd3983, %fd3964;
	sub.f64 	%fd3985, %fd3979, %fd3984;
	fma.rn.f64 	%fd3986, %fd3981, 0d3C7ABC9E3B39803F, %fd3985;
	add.f64 	%fd7872, %fd3982, %fd3986;
	bra.uni 	$L__BB1_1169;
$L__BB1_1168:
	fma.rn.f64 	%fd3955, %fd7870, 0d7FF0000000000000, 0d7FF0000000000000;
	{
	.reg .b32 %temp; 
	mov.b64 	{%temp, %r3921}, %fd7870;
	}
	and.b32  	%r3922, %r3921, 2147483647;
	setp.eq.s32 	%p1092, %r3922, 0;
	selp.f64 	%fd7872, 0dFFF0000000000000, %fd3955, %p1092;
$L__BB1_1169:
	sub.f64 	%fd3987, %fd7868, %fd7872;
	add.f64 	%fd7873, %fd7873, %fd3987;
$L__BB1_1170:
	add.s64 	%rd6705, %rd6705, 1;
	setp.ne.s64 	%p1094, %rd6705, %rd62;
	@%p1094 bra 	$L__BB1_1145;
$L__BB1_1171:
	neg.f64 	%fd3988, %fd7873;
	fma.rn.f64 	%fd3989, %fd7873, 0dBFF71547652B82FE, 0d4338000000000000;
	{
	.reg .b32 %temp; 
	mov.b64 	{%r731, %temp}, %fd3989;
	}
	mov.f64 	%fd3990, 0dC338000000000000;
	add.rn.f64 	%fd3991, %fd3989, %fd3990;
	fma.rn.f64 	%fd3992, %fd3991, 0dBFE62E42FEFA39EF, %fd3988;
	fma.rn.f64 	%fd3993, %fd3991, 0dBC7ABC9E3B39803F, %fd3992;
	fma.rn.f64 	%fd3994, %fd3993, 0d3E5ADE1569CE2BDF, 0d3E928AF3FCA213EA;
	fma.rn.f64 	%fd3995, %fd3994, %fd3993, 0d3EC71DEE62401315;
	fma.rn.f64 	%fd3996, %fd3995, %fd3993, 0d3EFA01997C89EB71;
	fma.rn.f64 	%fd3997, %fd3996, %fd3993, 0d3F2A01A014761F65;
	fma.rn.f64 	%fd3998, %fd3997, %fd3993, 0d3F56C16C1852B7AF;
	fma.rn.f64 	%fd3999, %fd3998, %fd3993, 0d3F81111111122322;
	fma.rn.f64 	%fd4000, %fd3999, %fd3993, 0d3FA55555555502A1;
	fma.rn.f64 	%fd4001, %fd4000, %fd3993, 0d3FC5555555555511;
	fma.rn.f64 	%fd4002, %fd4001, %fd3993, 0d3FE000000000000B;
	fma.rn.f64 	%fd4003, %fd4002, %fd3993, 0d3FF0000000000000;
	fma.rn.f64 	%fd4004, %fd4003, %fd3993, 0d3FF0000000000000;
	{
	.reg .b32 %temp; 
	mov.b64 	{%r732, %temp}, %fd4004;
	}
	{
	.reg .b32 %temp; 
	mov.b64 	{%temp, %r733}, %fd4004;
	}
	shl.b32 	%r3931, %r731, 20;
	add.s32 	%r3932, %r3931, %r733;
	mov.b64 	%fd7875, {%r732, %r3932};
	{
	.reg .b32 %temp; 
	mov.b64 	{%temp, %r3933}, %fd3988;
	}
	mov.b32 	%f159, %r3933;
	abs.f32 	%f45, %f159;
	setp.lt.f32 	%p1095, %f45, 0f4086232B;
	@%p1095 bra 	$L__BB1_1174;
	setp.gt.f64 	%p1096, %fd7873, 0d0000000000000000;
	mov.f64 	%fd4005, 0d7FF0000000000000;
	sub.f64 	%fd4006, %fd4005, %fd7873;
	selp.f64 	%fd7875, 0d0000000000000000, %fd4006, %p1096;
	setp.geu.f32 	%p1097, %f45, 0f40874800;
	@%p1097 bra 	$L__BB1_1174;
	shr.u32 	%r3934, %r731, 31;
	add.s32 	%r3935, %r731, %r3934;
	shr.s32 	%r3936, %r3935, 1;
	shl.b32 	%r3937, %r3936, 20;
	add.s32 	%r3938, %r733, %r3937;
	mov.b64 	%fd4007, {%r732, %r3938};
	sub.s32 	%r3939, %r731, %r3936;
	shl.b32 	%r3940, %r3939, 20;
	add.s32 	%r3941, %r3940, 1072693248;
	mov.b32 	%r3942, 0;
	mov.b64 	%fd4008, {%r3942, %r3941};
	mul.f64 	%fd7875, %fd4008, %fd4007;
$L__BB1_1174:
	sub.f64 	%fd7974, %fd7974, %fd7875;
$L__BB1_1175:
	setp.eq.s32 	%p1098, %r501, 0;
	@%p1098 bra 	$L__BB1_1201;
	mov.b64 	%rd6706, 0;
	bra.uni 	$L__BB1_1178;
$L__BB1_1177:
	add.s64 	%rd6706, %rd6706, 1;
	setp.eq.s64 	%p1116, %rd6706, %rd67;
	@%p1116 bra 	$L__BB1_1201;
$L__BB1_1178:
	mov.b64 	%rd6709, 0;
	mov.b16 	%rs4083, 0;
	@%p1007 bra 	$L__BB1_1186;
	add.s64 	%rd3623, %rd62, -4;
	setp.lt.u64 	%p1100, %rd3623, 12;
	mul.lo.s64 	%rd662, %rd6706, %rd62;
	mov.b16 	%rs4083, 0;
	mov.b64 	%rd6710, 0;
	@%p1100 bra 	$L__BB1_1182;
	mov.b16 	%rs4083, 0;
	mov.b64 	%rd6710, 0;
	mov.u64 	%rd6711, %rd6710;
$L__BB1_1181:
	add.s64 	%rd3625, %rd24, %rd6710;
	ld.local.v4.b32 	{%r3943, %r3944, %r3945, %r3946}, [%rd3625];
	bfe.u32 	%r3947, %r3946, 24, 8;
	cvt.u16.u32 	%rs1624, %r3947;
	bfe.u32 	%r3948, %r3946, 16, 8;
	cvt.u16.u32 	%rs1625, %r3948;
	bfe.u32 	%r3949, %r3946, 8, 8;
	cvt.u16.u32 	%rs1626, %r3949;
	bfe.u32 	%r3950, %r3946, 0, 8;
	cvt.u16.u32 	%rs1627, %r3950;
	bfe.u32 	%r3951, %r3945, 24, 8;
	cvt.u16.u32 	%rs1628, %r3951;
	bfe.u32 	%r3952, %r3945, 16, 8;
	cvt.u16.u32 	%rs1629, %r3952;
	bfe.u32 	%r3953, %r3945, 8, 8;
	cvt.u16.u32 	%rs1630, %r3953;
	bfe.u32 	%r3954, %r3945, 0, 8;
	cvt.u16.u32 	%rs1631, %r3954;
	bfe.u32 	%r3955, %r3944, 24, 8;
	cvt.u16.u32 	%rs1632, %r3955;
	bfe.u32 	%r3956, %r3944, 16, 8;
	cvt.u16.u32 	%rs1633, %r3956;
	bfe.u32 	%r3957, %r3944, 8, 8;
	cvt.u16.u32 	%rs1634, %r3957;
	bfe.u32 	%r3958, %r3944, 0, 8;
	cvt.u16.u32 	%rs1635, %r3958;
	bfe.u32 	%r3959, %r3943, 24, 8;
	cvt.u16.u32 	%rs1636, %r3959;
	bfe.u32 	%r3960, %r3943, 16, 8;
	cvt.u16.u32 	%rs1637, %r3960;
	bfe.u32 	%r3961, %r3943, 8, 8;
	cvt.u16.u32 	%rs1638, %r3961;
	bfe.u32 	%r3962, %r3943, 0, 8;
	cvt.u16.u32 	%rs1639, %r3962;
	add.s64 	%rd3626, %rd6710, %rd662;
	mov.u64 	%rd3627, d_H_const;
	add.s64 	%rd3628, %rd3627, %rd3626;
	ld.const.u8 	%rs1640, [%rd3628];
	ld.const.u8 	%rs1641, [%rd3628+1];
	ld.const.u8 	%rs1642, [%rd3628+2];
	ld.const.u8 	%rs1643, [%rd3628+3];
	mul.lo.s16 	%rs1644, %rs1640, %rs1639;
	mul.lo.s16 	%rs1645, %rs1641, %rs1638;
	mul.lo.s16 	%rs1646, %rs1642, %rs1637;
	mul.lo.s16 	%rs1647, %rs1643, %rs1636;
	xor.b16  	%rs1648, %rs1644, %rs4083;
	xor.b16  	%rs1649, %rs1648, %rs1645;
	xor.b16  	%rs1650, %rs1649, %rs1646;
	xor.b16  	%rs1651, %rs1650, %rs1647;
	ld.const.u8 	%rs1652, [%rd3628+4];
	ld.const.u8 	%rs1653, [%rd3628+5];
	ld.const.u8 	%rs1654, [%rd3628+6];
	ld.const.u8 	%rs1655, [%rd3628+7];
	mul.lo.s16 	%rs1656, %rs1652, %rs1635;
	mul.lo.s16 	%rs1657, %rs1653, %rs1634;
	mul.lo.s16 	%rs1658, %rs1654, %rs1633;
	mul.lo.s16 	%rs1659, %rs1655, %rs1632;
	xor.b16  	%rs1660, %rs1656, %rs1651;
	xor.b16  	%rs1661, %rs1660, %rs1657;
	xor.b16  	%rs1662, %rs1661, %rs1658;
	xor.b16  	%rs1663, %rs1662, %rs1659;
	ld.const.u8 	%rs1664, [%rd3628+8];
	ld.const.u8 	%rs1665, [%rd3628+9];
	ld.const.u8 	%rs1666, [%rd3628+10];
	ld.const.u8 	%rs1667, [%rd3628+11];
	mul.lo.s16 	%rs1668, %rs1664, %rs1631;
	mul.lo.s16 	%rs1669, %rs1665, %rs1630;
	mul.lo.s16 	%rs1670, %rs1666, %rs1629;
	mul.lo.s16 	%rs1671, %rs1667, %rs1628;
	xor.b16  	%rs1672, %rs1668, %rs1663;
	xor.b16  	%rs1673, %rs1672, %rs1669;
	xor.b16  	%rs1674, %rs1673, %rs1670;
	xor.b16  	%rs1675, %rs1674, %rs1671;
	ld.const.u8 	%rs1676, [%rd3628+12];
	ld.const.u8 	%rs1677, [%rd3628+13];
	ld.const.u8 	%rs1678, [%rd3628+14];
	ld.const.u8 	%rs1679, [%rd3628+15];
	mul.lo.s16 	%rs1680, %rs1676, %rs1627;
	mul.lo.s16 	%rs1681, %rs1677, %rs1626;
	mul.lo.s16 	%rs1682, %rs1678, %rs1625;
	mul.lo.s16 	%rs1683, %rs1679, %rs1624;
	xor.b16  	%rs1684, %rs1680, %rs1675;
	xor.b16  	%rs1685, %rs1684, %rs1681;
	xor.b16  	%rs1686, %rs1685, %rs1682;
	xor.b16  	%rs4083, %rs1686, %rs1683;
	add.s64 	%rd6710, %rd6710, 16;
	add.s64 	%rd6711, %rd6711, 4;
	setp.eq.s64 	%p1101, %rd6711, %rd76;
	@%p1101 bra 	$L__BB1_1182;
	bra.uni 	$L__BB1_1181;
$L__BB1_1182:
	setp.eq.s64 	%p1102, %rd75, 0;
	mov.u64 	%rd6709, %rd6710;
	@%p1102 bra 	$L__BB1_1186;
	setp.eq.s64 	%p1103, %rd75, 1;
	add.s64 	%rd665, %rd24, %rd6710;
	ld.local.u8 	%rs1687, [%rd665];
	ld.local.u8 	%rs1688, [%rd665+1];
	ld.local.u8 	%rs1689, [%rd665+2];
	ld.local.u8 	%rs1690, [%rd665+3];
	add.s64 	%rd3629, %rd6710, %rd662;
	mov.u64 	%rd3630, d_H_const;
	add.s64 	%rd666, %rd3630, %rd3629;
	ld.const.u8 	%rs1691, [%rd666];
	ld.const.u8 	%rs1692, [%rd666+1];
	ld.const.u8 	%rs1693, [%rd666+2];
	ld.const.u8 	%rs1694, [%rd666+3];
	mul.lo.s16 	%rs1695, %rs1691, %rs1687;
	mul.lo.s16 	%rs1696, %rs1692, %rs1688;
	mul.lo.s16 	%rs1697, %rs1693, %rs1689;
	mul.lo.s16 	%rs1698, %rs1694, %rs1690;
	xor.b16  	%rs1699, %rs1695, %rs4083;
	xor.b16  	%rs1700, %rs1699, %rs1696;
	xor.b16  	%rs1701, %rs1700, %rs1697;
	xor.b16  	%rs4083, %rs1701, %rs1698;
	add.s64 	%rd6709, %rd6710, 4;
	@%p1103 bra 	$L__BB1_1186;
	setp.eq.s64 	%p1104, %rd75, 2;
	ld.local.u8 	%rs1702, [%rd665+4];
	ld.local.u8 	%rs1703, [%rd665+5];
	ld.local.u8 	%rs1704, [%rd665+6];
	ld.local.u8 	%rs1705, [%rd665+7];
	ld.const.u8 	%rs1706, [%rd666+4];
	ld.const.u8 	%rs1707, [%rd666+5];
	ld.const.u8 	%rs1708, [%rd666+6];
	ld.const.u8 	%rs1709, [%rd666+7];
	mul.lo.s16 	%rs1710, %rs1706, %rs1702;
	mul.lo.s16 	%rs1711, %rs1707, %rs1703;
	mul.lo.s16 	%rs1712, %rs1708, %rs1704;
	mul.lo.s16 	%rs1713, %rs1709, %rs1705;
	xor.b16  	%rs1714, %rs1710, %rs1711;
	xor.b16  	%rs1715, %rs1714, %rs1712;
	xor.b16  	%rs1716, %rs1715, %rs1713;
	xor.b16  	%rs4083, %rs1716, %rs4083;
	add.s64 	%rd6709, %rd6710, 8;
	@%p1104 bra 	$L__BB1_1186;
	ld.local.u8 	%rs1717, [%rd665+8];
	ld.local.u8 	%rs1718, [%rd665+9];
	ld.local.u8 	%rs1719, [%rd665+10];
	ld.local.u8 	%rs1720, [%rd665+11];
	ld.const.u8 	%rs1721, [%rd666+8];
	ld.const.u8 	%rs1722, [%rd666+9];
	ld.const.u8 	%rs1723, [%rd666+10];
	ld.const.u8 	%rs1724, [%rd666+11];
	mul.lo.s16 	%rs1725, %rs1721, %rs1717;
	mul.lo.s16 	%rs1726, %rs1722, %rs1718;
	mul.lo.s16 	%rs1727, %rs1723, %rs1719;
	mul.lo.s16 	%rs1728, %rs1724, %rs1720;
	xor.b16  	%rs1729, %rs1725, %rs1726;
	xor.b16  	%rs1730, %rs1729, %rs1727;
	xor.b16  	%rs1731, %rs1730, %rs1728;
	xor.b16  	%rs4083, %rs1731, %rs4083;
	add.s64 	%rd6709, %rd6710, 12;
$L__BB1_1186:
	setp.ge.u64 	%p1105, %rd6709, %rd62;
	@%p1105 bra 	$L__BB1_1200;
	mul.lo.s64 	%rd671, %rd6706, %rd62;
	sub.s64 	%rd672, %rd62, %rd6709;
	and.b64  	%rd673, %rd672, 15;
	sub.s64 	%rd3631, %rd6709, %rd62;
	setp.gt.u64 	%p1106, %rd3631, -16;
	@%p1106 bra 	$L__BB1_1190;
	and.b64  	%rd674, %rd672, -16;
	mov.b64 	%rd6713, 0;
$L__BB1_1189:
	.pragma "nounroll";
	add.s64 	%rd3633, %rd24, %rd6709;
	ld.local.u8 	%rs1733, [%rd3633];
	add.s64 	%rd3634, %rd6709, %rd671;
	mov.u64 	%rd3635, d_H_const;
	add.s64 	%rd3636, %rd3635, %rd3634;
	ld.const.u8 	%rs1734, [%rd3636];
	mul.lo.s16 	%rs1735, %rs1734, %rs1733;
	xor.b16  	%rs1736, %rs1735, %rs4083;
	ld.local.u8 	%rs1737, [%rd3633+1];
	ld.const.u8 	%rs1738, [%rd3636+1];
	mul.lo.s16 	%rs1739, %rs1738, %rs1737;
	xor.b16  	%rs1740, %rs1739, %rs1736;
	ld.local.u8 	%rs1741, [%rd3633+2];
	ld.const.u8 	%rs1742, [%rd3636+2];
	mul.lo.s16 	%rs1743, %rs1742, %rs1741;
	xor.b16  	%rs1744, %rs1743, %rs1740;
	ld.local.u8 	%rs1745, [%rd3633+3];
	ld.const.u8 	%rs1746, [%rd3636+3];
	mul.lo.s16 	%rs1747, %rs1746, %rs1745;
	xor.b16  	%rs1748, %rs1747, %rs1744;
	ld.local.u8 	%rs1749, [%rd3633+4];
	ld.const.u8 	%rs1750, [%rd3636+4];
	mul.lo.s16 	%rs1751, %rs1750, %rs1749;
	xor.b16  	%rs1752, %rs1751, %rs1748;
	ld.local.u8 	%rs1753, [%rd3633+5];
	ld.const.u8 	%rs1754, [%rd3636+5];
	mul.lo.s16 	%rs1755, %rs1754, %rs1753;
	xor.b16  	%rs1756, %rs1755, %rs1752;
	ld.local.u8 	%rs1757, [%rd3633+6];
	ld.const.u8 	%rs1758, [%rd3636+6];
	mul.lo.s16 	%rs1759, %rs1758, %rs1757;
	xor.b16  	%rs1760, %rs1759, %rs1756;
	ld.local.u8 	%rs1761, [%rd3633+7];
	ld.const.u8 	%rs1762, [%rd3636+7];
	mul.lo.s16 	%rs1763, %rs1762, %rs1761;
	xor.b16  	%rs1764, %rs1763, %rs1760;
	ld.local.u8 	%rs1765, [%rd3633+8];
	ld.const.u8 	%rs1766, [%rd3636+8];
	mul.lo.s16 	%rs1767, %rs1766, %rs1765;
	xor.b16  	%rs1768, %rs1767, %rs1764;
	ld.local.u8 	%rs1769, [%rd3633+9];
	ld.const.u8 	%rs1770, [%rd3636+9];
	mul.lo.s16 	%rs1771, %rs1770, %rs1769;
	xor.b16  	%rs1772, %rs1771, %rs1768;
	ld.local.u8 	%rs1773, [%rd3633+10];
	ld.const.u8 	%rs1774, [%rd3636+10];
	mul.lo.s16 	%rs1775, %rs1774, %rs1773;
	xor.b16  	%rs1776, %rs1775, %rs1772;
	ld.local.u8 	%rs1777, [%rd3633+11];
	ld.const.u8 	%rs1778, [%rd3636+11];
	mul.lo.s16 	%rs1779, %rs1778, %rs1777;
	xor.b16  	%rs1780, %rs1779, %rs1776;
	ld.local.u8 	%rs1781, [%rd3633+12];
	ld.const.u8 	%rs1782, [%rd3636+12];
	mul.lo.s16 	%rs1783, %rs1782, %rs1781;
	xor.b16  	%rs1784, %rs1783, %rs1780;
	ld.local.u8 	%rs1785, [%rd3633+13];
	ld.const.u8 	%rs1786, [%rd3636+13];
	mul.lo.s16 	%rs1787, %rs1786, %rs1785;
	xor.b16  	%rs1788, %rs1787, %rs1784;
	ld.local.u8 	%rs1789, [%rd3633+14];
	ld.const.u8 	%rs1790, [%rd3636+14];
	mul.lo.s16 	%rs1791, %rs1790, %rs1789;
	xor.b16  	%rs1792, %rs1791, %rs1788;
	ld.local.u8 	%rs1793, [%rd3633+15];
	ld.const.u8 	%rs1794, [%rd3636+15];
	mul.lo.s16 	%rs1795, %rs1794, %rs1793;
	xor.b16  	%rs4083, %rs1795, %rs1792;
	add.s64 	%rd6709, %rd6709, 16;
	add.s64 	%rd6713, %rd6713, 16;
	setp.ne.s64 	%p1107, %rd6713, %rd674;
	@%p1107 bra 	$L__BB1_1189;
$L__BB1_1190:
	setp.eq.s64 	%p1108, %rd673, 0;
	@%p1108 bra 	$L__BB1_1200;
	and.b64  	%rd684, %rd672, 7;
	setp.lt.u64 	%p1109, %rd673, 8;
	@%p1109 bra 	$L__BB1_1193;
	add.s64 	%rd3637, %rd24, %rd6709;
	ld.local.u8 	%rs1797, [%rd3637];
	add.s64 	%rd3638, %rd6709, %rd671;
	mov.u64 	%rd3639, d_H_const;
	add.s64 	%rd3640, %rd3639, %rd3638;
	ld.const.u8 	%rs1798, [%rd3640];
	mul.lo.s16 	%rs1799, %rs1798, %rs1797;
	ld.local.u8 	%rs1800, [%rd3637+1];
	ld.const.u8 	%rs1801, [%rd3640+1];
	mul.lo.s16 	%rs1802, %rs1801, %rs1800;
	xor.b16  	%rs1803, %rs1799, %rs1802;
	ld.local.u8 	%rs1804, [%rd3637+2];
	ld.const.u8 	%rs1805, [%rd3640+2];
	mul.lo.s16 	%rs1806, %rs1805, %rs1804;
	xor.b16  	%rs1807, %rs1803, %rs1806;
	ld.local.u8 	%rs1808, [%rd3637+3];
	ld.const.u8 	%rs1809, [%rd3640+3];
	mul.lo.s16 	%rs1810, %rs1809, %rs1808;
	xor.b16  	%rs1811, %rs1807, %rs1810;
	ld.local.u8 	%rs1812, [%rd3637+4];
	ld.const.u8 	%rs1813, [%rd3640+4];
	mul.lo.s16 	%rs1814, %rs1813, %rs1812;
	xor.b16  	%rs1815, %rs1811, %rs1814;
	ld.local.u8 	%rs1816, [%rd3637+5];
	ld.const.u8 	%rs1817, [%rd3640+5];
	mul.lo.s16 	%rs1818, %rs1817, %rs1816;
	xor.b16  	%rs1819, %rs1815, %rs1818;
	ld.local.u8 	%rs1820, [%rd3637+6];
	ld.const.u8 	%rs1821, [%rd3640+6];
	mul.lo.s16 	%rs1822, %rs1821, %rs1820;
	xor.b16  	%rs1823, %rs1819, %rs1822;
	ld.local.u8 	%rs1824, [%rd3637+7];
	ld.const.u8 	%rs1825, [%rd3640+7];
	mul.lo.s16 	%rs1826, %rs1825, %rs1824;
	xor.b16  	%rs1827, %rs1823, %rs1826;
	xor.b16  	%rs4083, %rs1827, %rs4083;
	add.s64 	%rd6709, %rd6709, 8;
$L__BB1_1193:
	setp.eq.s64 	%p1110, %rd684, 0;
	@%p1110 bra 	$L__BB1_1200;
	and.b64  	%rd687, %rd672, 3;
	setp.lt.u64 	%p1111, %rd684, 4;
	@%p1111 bra 	$L__BB1_1196;
	add.s64 	%rd3641, %rd24, %rd6709;
	ld.local.u8 	%rs1829, [%rd3641];
	add.s64 	%rd3642, %rd6709, %rd671;
	mov.u64 	%rd3643, d_H_const;
	add.s64 	%rd3644, %rd3643, %rd3642;
	ld.const.u8 	%rs1830, [%rd3644];
	mul.lo.s16 	%rs1831, %rs1830, %rs1829;
	ld.local.u8 	%rs1832, [%rd3641+1];
	ld.const.u8 	%rs1833, [%rd3644+1];
	mul.lo.s16 	%rs1834, %rs1833, %rs1832;
	xor.b16  	%rs1835, %rs1831, %rs1834;
	ld.local.u8 	%rs1836, [%rd3641+2];
	ld.const.u8 	%rs1837, [%rd3644+2];
	mul.lo.s16 	%rs1838, %rs1837, %rs1836;
	xor.b16  	%rs1839, %rs1835, %rs1838;
	ld.local.u8 	%rs1840, [%rd3641+3];
	ld.const.u8 	%rs1841, [%rd3644+3];
	mul.lo.s16 	%rs1842, %rs1841, %rs1840;
	xor.b16  	%rs1843, %rs1839, %rs1842;
	xor.b16  	%rs4083, %rs1843, %rs4083;
	add.s64 	%rd6709, %rd6709, 4;
$L__BB1_1196:
	setp.eq.s64 	%p1112, %rd687, 0;
	@%p1112 bra 	$L__BB1_1200;
	add.s64 	%rd690, %rd24, %rd6709;
	ld.local.u8 	%rs1844, [%rd690];
	add.s64 	%rd3645, %rd6709, %rd671;
	mov.u64 	%rd3646, d_H_const;
	add.s64 	%rd691, %rd3646, %rd3645;
	ld.const.u8 	%rs1845, [%rd691];
	mul.lo.s16 	%rs1846, %rs1845, %rs1844;
	xor.b16  	%rs4083, %rs1846, %rs4083;
	setp.eq.s64 	%p1113, %rd687, 1;
	@%p1113 bra 	$L__BB1_1200;
	ld.local.u8 	%rs1847, [%rd690+1];
	ld.const.u8 	%rs1848, [%rd691+1];
	mul.lo.s16 	%rs1849, %rs1848, %rs1847;
	xor.b16  	%rs4083, %rs1849, %rs4083;
	setp.eq.s64 	%p1114, %rd687, 2;
	@%p1114 bra 	$L__BB1_1200;
	ld.local.u8 	%rs1850, [%rd690+2];
	ld.const.u8 	%rs1851, [%rd691+2];
	mul.lo.s16 	%rs1852, %rs1851, %rs1850;
	xor.b16  	%rs4083, %rs1852, %rs4083;
$L__BB1_1200:
	and.b16  	%rs1853, %rs4083, 255;
	setp.eq.s16 	%p1115, %rs1853, 1;
	mov.b64 	%rd6779, 0;
	mov.f64 	%fd7934, 0d0000000000000000;
	@%p1115 bra 	$L__BB1_1247;
	bra.uni 	$L__BB1_1177;
$L__BB1_1201:
	mov.b64 	%rd3648, 0;
	st.local.u64 	[%rd29], %rd3648;
	mov.f64 	%fd7886, %fd7863;
	@%p1023 bra 	$L__BB1_1229;
	mov.b64 	%rd6717, 0;
	mov.f64 	%fd7886, %fd7863;
$L__BB1_1203:
	add.s64 	%rd3650, %rd23, %rd6717;
	ld.local.u8 	%rs1854, [%rd3650];
	setp.ne.s16 	%p1118, %rs1854, 1;
	@%p1118 bra 	$L__BB1_1228;
	add.u64 	%rd3652, %SPL, 4096;
	shl.b64 	%rd3653, %rd6717, 3;
	add.s64 	%rd3654, %rd3652, %rd3653;
	ld.local.f64 	%fd585, [%rd3654];
	setp.gt.f64 	%p1119, %fd585, 0d4049000000000000;
	mov.f64 	%fd7881, %fd585;
	@%p1119 bra 	$L__BB1_1216;
	setp.lt.f64 	%p1120, %fd585, 0dC049000000000000;
	mov.f64 	%fd7881, 0d0000000000000000;
	@%p1120 bra 	$L__BB1_1216;
	fma.rn.f64 	%fd4011, %fd585, 0d3FF71547652B82FE, 0d4338000000000000;
	{
	.reg .b32 %temp; 
	mov.b64 	{%r734, %temp}, %fd4011;
	}
	mov.f64 	%fd4012, 0dC338000000000000;
	add.rn.f64 	%fd4013, %fd4011, %fd4012;
	fma.rn.f64 	%fd4014, %fd4013, 0dBFE62E42FEFA39EF, %fd585;
	fma.rn.f64 	%fd4015, %fd4013, 0dBC7ABC9E3B39803F, %fd4014;
	fma.rn.f64 	%fd4016, %fd4015, 0d3E5ADE1569CE2BDF, 0d3E928AF3FCA213EA;
	fma.rn.f64 	%fd4017, %fd4016, %fd4015, 0d3EC71DEE62401315;
	fma.rn.f64 	%fd4018, %fd4017, %fd4015, 0d3EFA01997C89EB71;
	fma.rn.f64 	%fd4019, %fd4018, %fd4015, 0d3F2A01A014761F65;
	fma.rn.f64 	%fd4020, %fd4019, %fd4015, 0d3F56C16C1852B7AF;
	fma.rn.f64 	%fd4021, %fd4020, %fd4015, 0d3F81111111122322;
	fma.rn.f64 	%fd4022, %fd4021, %fd4015, 0d3FA55555555502A1;
	fma.rn.f64 	%fd4023, %fd4022, %fd4015, 0d3FC5555555555511;
	fma.rn.f64 	%fd4024, %fd4023, %fd4015, 0d3FE000000000000B;
	fma.rn.f64 	%fd4025, %fd4024, %fd4015, 0d3FF0000000000000;
	fma.rn.f64 	%fd4026, %fd4025, %fd4015, 0d3FF0000000000000;
	{
	.reg .b32 %temp; 
	mov.b64 	{%r735, %temp}, %fd4026;
	}
	{
	.reg .b32 %temp; 
	mov.b64 	{%temp, %r736}, %fd4026;
	}
	shl.b32 	%r3963, %r734, 20;
	add.s32 	%r3964, %r3963, %r736;
	mov.b64 	%fd7878, {%r735, %r3964};
	{
	.reg .b32 %temp; 
	mov.b64 	{%temp, %r3965}, %fd585;
	}
	mov.b32 	%f160, %r3965;
	abs.f32 	%f46, %f160;
	setp.lt.f32 	%p1121, %f46, 0f4086232B;
	@%p1121 bra 	$L__BB1_1209;
	setp.lt.f64 	%p1122, %fd585, 0d0000000000000000;
	add.f64 	%fd4027, %fd585, 0d7FF0000000000000;
	selp.f64 	%fd7878, 0d0000000000000000, %fd4027, %p1122;
	setp.geu.f32 	%p1123, %f46, 0f40874800;
	@%p1123 bra 	$L__BB1_1209;
	shr.u32 	%r3966, %r734, 31;
	add.s32 	%r3967, %r734, %r3966;
	shr.s32 	%r3968, %r3967, 1;
	shl.b32 	%r3969, %r3968, 20;
	add.s32 	%r3970, %r736, %r3969;
	mov.b64 	%fd4028, {%r735, %r3970};
	sub.s32 	%r3971, %r734, %r3968;
	shl.b32 	%r3972, %r3971, 20;
	add.s32 	%r3973, %r3972, 1072693248;
	mov.b32 	%r3974, 0;
	mov.b64 	%fd4029, {%r3974, %r3973};
	mul.f64 	%fd7878, %fd4029, %fd4028;
$L__BB1_1209:
	add.f64 	%fd7879, %fd7878, 0d3FF0000000000000;
	{
	.reg .b32 %temp; 
	mov.b64 	{%temp, %r7414}, %fd7879;
	}
	{
	.reg .b32 %temp; 
	mov.b64 	{%r7415, %temp}, %fd7879;
	}
	setp.gt.s32 	%p1124, %r7414, 1048575;
	mov.b32 	%r7416, -1023;
	@%p1124 bra 	$L__BB1_1211;
	mul.f64 	%fd7879, %fd7879, 0d4350000000000000;
	{
	.reg .b32 %temp; 
	mov.b64 	{%temp, %r7414}, %fd7879;
	}
	{
	.reg .b32 %temp; 
	mov.b64 	{%r7415, %temp}, %fd7879;
	}
	mov.b32 	%r7416, -1077;
$L__BB1_1211:
	add.s32 	%r3977, %r7414, -1;
	setp.gt.u32 	%p1125, %r3977, 2146435070;
	@%p1125 bra 	$L__BB1_1215;
	shr.u32 	%r3980, %r7414, 20;
	add.s32 	%r7417, %r7416, %r3980;
	and.b32  	%r3981, %r7414, 1048575;
	or.b32  	%r3982, %r3981, 1072693248;
	mov.b64 	%fd7880, {%r7415, %r3982};
	setp.lt.u32 	%p1127, %r3982, 1073127583;
	@%p1127 bra 	$L__BB1_1214;
	{
	.reg .b32 %temp; 
	mov.b64 	{%r3983, %temp}, %fd7880;
	}
	{
	.reg .b32 %temp; 
	mov.b64 	{%temp, %r3984}, %fd7880;
	}
	add.s32 	%r3985, %r3984, -1048576;
	mov.b64 	%fd7880, {%r3983, %r3985};
	add.s32 	%r7417, %r7417, 1;
$L__BB1_1214:
	add.f64 	%fd4031, %fd7880, 0dBFF0000000000000;
	add.f64 	%fd4032, %fd7880, 0d3FF0000000000000;
	rcp.approx.ftz.f64 	%fd4033, %fd4032;
	neg.f64 	%fd4034, %fd4032;
	fma.rn.f64 	%fd4035, %fd4034, %fd4033, 0d3FF0000000000000;
	fma.rn.f64 	%fd4036, %fd4035, %fd4035, %fd4035;
	fma.rn.f64 	%fd4037, %fd4036, %fd4033, %fd4033;
	mul.f64 	%fd4038, %fd4031, %fd4037;
	fma.rn.f64 	%fd4039, %fd4031, %fd4037, %fd4038;
	mul.f64 	%fd4040, %fd4039, %fd4039;
	fma.rn.f64 	%fd4041, %fd4040, 0d3EB1380B3AE80F1E, 0d3ED0EE258B7A8B04;
	fma.rn.f64 	%fd4042, %fd4041, %fd4040, 0d3EF3B2669F02676F;
	fma.rn.f64 	%fd4043, %fd4042, %fd4040, 0d3F1745CBA9AB0956;
	fma.rn.f64 	%fd4044, %fd4043, %fd4040, 0d3F3C71C72D1B5154;
	fma.rn.f64 	%fd4045, %fd4044, %fd4040, 0d3F624924923BE72D;
	fma.rn.f64 	%fd4046, %fd4045, %fd4040, 0d3F8999999999A3C4;
	fma.rn.f64 	%fd4047, %fd4046, %fd4040, 0d3FB5555555555554;
	sub.f64 	%fd4048, %fd4031, %fd4039;
	add.f64 	%fd4049, %fd4048, %fd4048;
	neg.f64 	%fd4050, %fd4039;
	fma.rn.f64 	%fd4051, %fd4050, %fd4031, %fd4049;
	mul.f64 	%fd4052, %fd4037, %fd4051;
	mul.f64 	%fd4053, %fd4040, %fd4047;
	fma.rn.f64 	%fd4054, %fd4053, %fd4039, %fd4052;
	xor.b32  	%r3986, %r7417, -2147483648;
	mov.b32 	%r3987, 1127219200;
	mov.b64 	%fd4055, {%r3986, %r3987};
	sub.f64 	%fd4056, %fd4055, %fd1;
	fma.rn.f64 	%fd4057, %fd4056, 0d3FE62E42FEFA39EF, %fd4039;
	fma.rn.f64 	%fd4058, %fd4056, 0dBFE62E42FEFA39EF, %fd4057;
	sub.f64 	%fd4059, %fd4058, %fd4039;
	sub.f64 	%fd4060, %fd4054, %fd4059;
	fma.rn.f64 	%fd4061, %fd4056, 0d3C7ABC9E3B39803F, %fd4060;
	add.f64 	%fd7881, %fd4057, %fd4061;
	bra.uni 	$L__BB1_1216;
$L__BB1_1215:
	fma.rn.f64 	%fd4030, %fd7879, 0d7FF0000000000000, 0d7FF0000000000000;
	{
	.reg .b32 %temp; 
	mov.b64 	{%temp, %r3978}, %fd7879;
	}
	and.b32  	%r3979, %r3978, 2147483647;
	setp.eq.s32 	%p1126, %r3979, 0;
	selp.f64 	%fd7881, 0dFFF0000000000000, %fd4030, %p1126;
$L__BB1_1216:
	neg.f64 	%fd599, %fd585;
	setp.lt.f64 	%p1129, %fd585, 0dC049000000000000;
	or.pred  	%p1130, %p1129, %p1119;
	selp.f64 	%fd7885, %fd599, 0d0000000000000000, %p1129;
	@%p1130 bra 	$L__BB1_1227;
	fma.rn.f64 	%fd4062, %fd599, 0d3FF71547652B82FE, 0d4338000000000000;
	{
	.reg .b32 %temp; 
	mov.b64 	{%r747, %temp}, %fd4062;
	}
	mov.f64 	%fd4063, 0dC338000000000000;
	add.rn.f64 	%fd4064, %fd4062, %fd4063;
	fma.rn.f64 	%fd4065, %fd4064, 0dBFE62E42FEFA39EF, %fd599;
	fma.rn.f64 	%fd4066, %fd4064, 0dBC7ABC9E3B39803F, %fd4065;
	fma.rn.f64 	%fd4067, %fd4066, 0d3E5ADE1569CE2BDF, 0d3E928AF3FCA213EA;
	fma.rn.f64 	%fd4068, %fd4067, %fd4066, 0d3EC71DEE62401315;
	fma.rn.f64 	%fd4069, %fd4068, %fd4066, 0d3EFA01997C89EB71;
	fma.rn.f64 	%fd4070, %fd4069, %fd4066, 0d3F2A01A014761F65;
	fma.rn.f64 	%fd4071, %fd4070, %fd4066, 0d3F56C16C1852B7AF;
	fma.rn.f64 	%fd4072, %fd4071, %fd4066, 0d3F81111111122322;
	fma.rn.f64 	%fd4073, %fd4072, %fd4066, 0d3FA55555555502A1;
	fma.rn.f64 	%fd4074, %fd4073, %fd4066, 0d3FC5555555555511;
	fma.rn.f64 	%fd4075, %fd4074, %fd4066, 0d3FE000000000000B;
	fma.rn.f64 	%fd4076, %fd4075, %fd4066, 0d3FF0000000000000;
	fma.rn.f64 	%fd4077, %fd4076, %fd4066, 0d3FF0000000000000;
	{
	.reg .b32 %temp; 
	mov.b64 	{%r748, %temp}, %fd4077;
	}
	{
	.reg .b32 %temp; 
	mov.b64 	{%temp, %r749}, %fd4077;
	}
	shl.b32 	%r3988, %r747, 20;
	add.s32 	%r3989, %r3988, %r749;
	mov.b64 	%fd7882, {%r748, %r3989};
	{
	.reg .b32 %temp; 
	mov.b64 	{%temp, %r3990}, %fd599;
	}
	mov.b32 	%f161, %r3990;
	abs.f32 	%f47, %f161;
	setp.lt.f32 	%p1131, %f47, 0f4086232B;
	@%p1131 bra 	$L__BB1_1220;
	setp.gt.f64 	%p1132, %fd585, 0d0000000000000000;
	mov.f64 	%fd4078, 0d7FF0000000000000;
	sub.f64 	%fd4079, %fd4078, %fd585;
	selp.f64 	%fd7882, 0d0000000000000000, %fd4079, %p1132;
	setp.geu.f32 	%p1133, %f47, 0f40874800;
	@%p1133 bra 	$L__BB1_1220;
	shr.u32 	%r3991, %r747, 31;
	add.s32 	%r3992, %r747, %r3991;
	shr.s32 	%r3993, %r3992, 1;
	shl.b32 	%r3994, %r3993, 20;
	add.s32 	%r3995, %r749, %r3994;
	mov.b64 	%fd4080, {%r748, %r3995};
	sub.s32 	%r3996, %r747, %r3993;
	shl.b32 	%r3997, %r3996, 20;
	add.s32 	%r3998, %r3997, 1072693248;
	mov.b32 	%r3999, 0;
	mov.b64 	%fd4081, {%r3999, %r3998};
	mul.f64 	%fd7882, %fd4081, %fd4080;
$L__BB1_1220:
	add.f64 	%fd7883, %fd7882, 0d3FF0000000000000;
	{
	.reg .b32 %temp; 
	mov.b64 	{%temp, %r7418}, %fd7883;
	}
	{
	.reg .b32 %temp; 
	mov.b64 	{%r7419, %temp}, %fd7883;
	}
	setp.gt.s32 	%p1134, %r7418, 1048575;
	mov.b32 	%r7420, -1023;
	@%p1134 bra 	$L__BB1_1222;
	mul.f64 	%fd7883, %fd7883, 0d4350000000000000;
	{
	.reg .b32 %temp; 
	mov.b64 	{%temp, %r7418}, %fd7883;
	}
	{
	.reg .b32 %temp; 
	mov.b64 	{%r7419, %temp}, %fd7883;
	}
	mov.b32 	%r7420, -1077;
$L__BB1_1222:
	add.s32 	%r4002, %r7418, -1;
	setp.gt.u32 	%p1135, %r4002, 2146435070;
	@%p1135 bra 	$L__BB1_1226;
	shr.u32 	%r4005, %r7418, 20;
	add.s32 	%r7421, %r7420, %r4005;
	and.b32  	%r4006, %r7418, 1048575;
	or.b32  	%r4007, %r4006, 1072693248;
	mov.b64 	%fd7884, {%r7419, %r4007};
	setp.lt.u32 	%p1137, %r4007, 1073127583;
	@%p1137 bra 	$L__BB1_1225;
	{
	.reg .b32 %temp; 
	mov.b64 	{%r4008, %temp}, %fd7884;
	}
	{
	.reg .b32 %temp; 
	mov.b64 	{%temp, %r4009}, %fd7884;
	}
	add.s32 	%r4010, %r4009, -1048576;
	mov.b64 	%fd7884, {%r4008, %r4010};
	add.s32 	%r7421, %r7421, 1;
$L__BB1_1225:
	add.f64 	%fd4083, %fd7884, 0dBFF0000000000000;
	add.f64 	%fd4084, %fd7884, 0d3FF0000000000000;
	rcp.approx.ftz.f64 	%fd4085, %fd4084;
	neg.f64 	%fd4086, %fd4084;
	fma.rn.f64 	%fd4087, %fd4086, %fd4085, 0d3FF0000000000000;
	fma.rn.f64 	%fd4088, %fd4087, %fd4087, %fd4087;
	fma.rn.f64 	%fd4089, %fd4088, %fd4085, %fd4085;
	mul.f64 	%fd4090, %fd4083, %fd4089;
	fma.rn.f64 	%fd4091, %fd4083, %fd4089, %fd4090;
	mul.f64 	%fd4092, %fd4091, %fd4091;
	fma.rn.f64 	%fd4093, %fd4092, 0d3EB1380B3AE80F1E, 0d3ED0EE258B7A8B04;
	fma.rn.f64 	%fd4094, %fd4093, %fd4092, 0d3EF3B2669F02676F;
	fma.rn.f64 	%fd4095, %fd4094, %fd4092, 0d3F1745CBA9AB0956;
	fma.rn.f64 	%fd4096, %fd4095, %fd4092, 0d3F3C71C72D1B5154;
	fma.rn.f64 	%fd4097, %fd4096, %fd4092, 0d3F624924923BE72D;
	fma.rn.f64 	%fd4098, %fd4097, %fd4092, 0d3F8999999999A3C4;
	fma.rn.f64 	%fd4099, %fd4098, %fd4092, 0d3FB5555555555554;
	sub.f64 	%fd4100, %fd4083, %fd4091;
	add.f64 	%fd4101, %fd4100, %fd4100;
	neg.f64 	%fd4102, %fd4091;
	fma.rn.f64 	%fd4103, %fd4102, %fd4083, %fd4101;
	mul.f64 	%fd4104, %fd4089, %fd4103;
	mul.f64 	%fd4105, %fd4092, %fd4099;
	fma.rn.f64 	%fd4106, %fd4105, %fd4091, %fd4104;
	xor.b32  	%r4011, %r7421, -2147483648;
	mov.b32 	%r4012, 1127219200;
	mov.b64 	%fd4107, {%r4011, %r4012};
	sub.f64 	%fd4108, %fd4107, %fd1;
	fma.rn.f64 	%fd4109, %fd4108, 0d3FE62E42FEFA39EF, %fd4091;
	fma.rn.f64 	%fd4110, %fd4108, 0dBFE62E42FEFA39EF, %fd4109;
	sub.f64 	%fd4111, %fd4110, %fd4091;
	sub.f64 	%fd4112, %fd4106, %fd4111;
	fma.rn.f64 	%fd4113, %fd4108, 0d3C7ABC9E3B39803F, %fd4112;
	add.f64 	%fd7885, %fd4109, %fd4113;
	bra.uni 	$L__BB1_1227;
$L__BB1_1226:
	fma.rn.f64 	%fd4082, %fd7883, 0d7FF0000000000000, 0d7FF0000000000000;
	{
	.reg .b32 %temp; 
	mov.b64 	{%temp, %r4003}, %fd7883;
	}
	and.b32  	%r4004, %r4003, 2147483647;
	setp.eq.s32 	%p1136, %r4004, 0;
	selp.f64 	%fd7885, 0dFFF0000000000000, %fd4082, %p1136;
$L__BB1_1227:
	sub.f64 	%fd4114, %fd7881, %fd7885;
	add.f64 	%fd7886, %fd7886, %fd4114;
$L__BB1_1228:
	add.s64 	%rd6717, %rd6717, 1;
	setp.ne.s64 	%p1138, %rd6717, %rd62;
	@%p1138 bra 	$L__BB1_1203;
$L__BB1_1229:
	setp.eq.s32 	%p1139, %r1826, 0;
	st.local.f64 	[%rd29+8], %fd7886;
	@%p1139 bra 	$L__BB1_1243;
	add.s64 	%rd3656, %rd62, -1;
	setp.lt.u64 	%p1140, %rd3656, 15;
	mov.b64 	%rd6720, 0;
	@%p1140 bra 	$L__BB1_1233;
	mov.b64 	%rd6718, 0;
$L__BB1_1232:
	.pragma "nounroll";
	add.s64 	%rd3658, %rd24, %rd6718;
	ld.local.v4.b32 	{%r4013, %r4014, %r4015, %r4016}, [%rd3658];
	bfe.u32 	%r4017, %r4016, 24, 8;
	cvt.u16.u32 	%rs1855, %r4017;
	bfe.u32 	%r4018, %r4016, 16, 8;
	cvt.u16.u32 	%rs1856, %r4018;
	bfe.u32 	%r4019, %r4016, 8, 8;
	cvt.u16.u32 	%rs1857, %r4019;
	bfe.u32 	%r4020, %r4016, 0, 8;
	cvt.u16.u32 	%rs1858, %r4020;
	bfe.u32 	%r4021, %r4015, 24, 8;
	cvt.u16.u32 	%rs1859, %r4021;
	bfe.u32 	%r4022, %r4015, 16, 8;
	cvt.u16.u32 	%rs1860, %r4022;
	bfe.u32 	%r4023, %r4015, 8, 8;
	cvt.u16.u32 	%rs1861, %r4023;
	bfe.u32 	%r4024, %r4015, 0, 8;
	cvt.u16.u32 	%rs1862, %r4024;
	bfe.u32 	%r4025, %r4014, 24, 8;
	cvt.u16.u32 	%rs1863, %r4025;
	bfe.u32 	%r4026, %r4014, 16, 8;
	cvt.u16.u32 	%rs1864, %r4026;
	bfe.u32 	%r4027, %r4014, 8, 8;
	cvt.u16.u32 	%rs1865, %r4027;
	bfe.u32 	%r4028, %r4014, 0, 8;
	cvt.u16.u32 	%rs1866, %r4028;
	bfe.u32 	%r4029, %r4013, 24, 8;
	cvt.u16.u32 	%rs1867, %r4029;
	bfe.u32 	%r4030, %r4013, 16, 8;
	cvt.u16.u32 	%rs1868, %r4030;
	bfe.u32 	%r4031, %r4013, 8, 8;
	cvt.u16.u32 	%rs1869, %r4031;
	bfe.u32 	%r4032, %r4013, 0, 8;
	cvt.u16.u32 	%rs1870, %r4032;
	and.b16  	%rs1871, %rs1870, 255;
	and.b16  	%rs1872, %rs1869, 255;
	and.b16  	%rs1873, %rs1868, 255;
	and.b16  	%rs1874, %rs1867, 255;
	and.b16  	%rs1875, %rs1866, 255;
	and.b16  	%rs1876, %rs1865, 255;
	and.b16  	%rs1877, %rs1864, 255;
	and.b16  	%rs1878, %rs1863, 255;
	and.b16  	%rs1879, %rs1862, 255;
	and.b16  	%rs1880, %rs1861, 255;
	and.b16  	%rs1881, %rs1860, 255;
	and.b16  	%rs1882, %rs1859, 255;
	and.b16  	%rs1883, %rs1858, 255;
	and.b16  	%rs1884, %rs1857, 255;
	and.b16  	%rs1885, %rs1856, 255;
	and.b16  	%rs1886, %rs1855, 255;
	cvt.rn.f64.u16 	%fd4115, %rs1871;
	shl.b64 	%rd3659, %rd6718, 3;
	add.s64 	%rd3660, %rd28, %rd3659;
	cvt.rn.f64.u16 	%fd4116, %rs1872;
	st.local.v2.f64 	[%rd3660], {%fd4115, %fd4116};
	cvt.rn.f64.u16 	%fd4117, %rs1873;
	cvt.rn.f64.u16 	%fd4118, %rs1874;
	st.local.v2.f64 	[%rd3660+16], {%fd4117, %fd4118};
	cvt.rn.f64.u16 	%fd4119, %rs1875;
	cvt.rn.f64.u16 	%fd4120, %rs1876;
	st.local.v2.f64 	[%rd3660+32], {%fd4119, %fd4120};
	cvt.rn.f64.u16 	%fd4121, %rs1877;
	cvt.rn.f64.u16 	%fd4122, %rs1878;
	st.local.v2.f64 	[%rd3660+48], {%fd4121, %fd4122};
	cvt.rn.f64.u16 	%fd4123, %rs1879;
	cvt.rn.f64.u16 	%fd4124, %rs1880;
	st.local.v2.f64 	[%rd3660+64], {%fd4123, %fd4124};
	cvt.rn.f64.u16 	%fd4125, %rs1881;
	cvt.rn.f64.u16 	%fd4126, %rs1882;
	st.local.v2.f64 	[%rd3660+80], {%fd4125, %fd4126};
	cvt.rn.f64.u16 	%fd4127, %rs1883;
	cvt.rn.f64.u16 	%fd4128, %rs1884;
	st.local.v2.f64 	[%rd3660+96], {%fd4127, %fd4128};
	cvt.rn.f64.u16 	%fd4129, %rs1885;
	cvt.rn.f64.u16 	%fd4130, %rs1886;
	st.local.v2.f64 	[%rd3660+112], {%fd4129, %fd4130};
	add.s64 	%rd6718, %rd6718, 16;
	setp.ne.s64 	%p1141, %rd6718, %rd71;
	mov.u64 	%rd6720, %rd71;
	@%p1141 bra 	$L__BB1_1232;
$L__BB1_1233:
	setp.eq.s32 	%p1142, %r17, 0;
	@%p1142 bra 	$L__BB1_1243;
	setp.lt.u64 	%p1143, %rd68, 7;
	@%p1143 bra 	$L__BB1_1236;
	add.s64 	%rd3661, %rd24, %rd6720;
	ld.local.u8 	%rs1887, [%rd3661];
	cvt.rn.f64.u16 	%fd4131, %rs1887;
	shl.b64 	%rd3662, %rd6720, 3;
	add.s64 	%rd3663, %rd28, %rd3662;
	st.local.f64 	[%rd3663], %fd4131;
	ld.local.u8 	%rs1888, [%rd3661+1];
	cvt.rn.f64.u16 	%fd4132, %rs1888;
	st.local.f64 	[%rd3663+8], %fd4132;
	ld.local.u8 	%rs1889, [%rd3661+2];
	cvt.rn.f64.u16 	%fd4133, %rs1889;
	st.local.f64 	[%rd3663+16], %fd4133;
	ld.local.u8 	%rs1890, [%rd3661+3];
	cvt.rn.f64.u16 	%fd4134, %rs1890;
	st.local.f64 	[%rd3663+24], %fd4134;
	ld.local.u8 	%rs1891, [%rd3661+4];
	cvt.rn.f64.u16 	%fd4135, %rs1891;
	st.local.f64 	[%rd3663+32], %fd4135;
	ld.local.u8 	%rs1892, [%rd3661+5];
	cvt.rn.f64.u16 	%fd4136, %rs1892;
	st.local.f64 	[%rd3663+40], %fd4136;
	ld.local.u8 	%rs1893, [%rd3661+6];
	cvt.rn.f64.u16 	%fd4137, %rs1893;
	st.local.f64 	[%rd3663+48], %fd4137;
	ld.local.u8 	%rs1894, [%rd3661+7];
	cvt.rn.f64.u16 	%fd4138, %rs1894;
	st.local.f64 	[%rd3663+56], %fd4138;
	add.s64 	%rd6720, %rd6720, 8;
$L__BB1_1236:
	setp.eq.s64 	%p1144, %rd558, 0;
	@%p1144 bra 	$L__BB1_1243;
	and.b32  	%r4033, %r1826, 7;
	cvt.u64.u32 	%rd3664, %r4033;
	add.s64 	%rd3665, %rd3664, -1;
	setp.lt.u64 	%p1145, %rd3665, 3;
	@%p1145 bra 	$L__BB1_1239;
	add.s64 	%rd3666, %rd24, %rd6720;
	ld.local.u8 	%rs1895, [%rd3666];
	cvt.rn.f64.u16 	%fd4139, %rs1895;
	shl.b64 	%rd3667, %rd6720, 3;
	add.s64 	%rd3668, %rd28, %rd3667;
	st.local.f64 	[%rd3668], %fd4139;
	ld.local.u8 	%rs1896, [%rd3666+1];
	cvt.rn.f64.u16 	%fd4140, %rs1896;
	st.local.f64 	[%rd3668+8], %fd4140;
	ld.local.u8 	%rs1897, [%rd3666+2];
	cvt.rn.f64.u16 	%fd4141, %rs1897;
	st.local.f64 	[%rd3668+16], %fd4141;
	ld.local.u8 	%rs1898, [%rd3666+3];
	cvt.rn.f64.u16 	%fd4142, %rs1898;
	st.local.f64 	[%rd3668+24], %fd4142;
	add.s64 	%rd6720, %rd6720, 4;
$L__BB1_1239:
	setp.eq.s64 	%p1146, %rd72, 0;
	@%p1146 bra 	$L__BB1_1243;
	setp.eq.s64 	%p1147, %rd72, 1;
	add.s64 	%rd701, %rd24, %rd6720;
	ld.local.u8 	%rs1899, [%rd701];
	cvt.rn.f64.u16 	%fd4143, %rs1899;
	shl.b64 	%rd3669, %rd6720, 3;
	add.s64 	%rd702, %rd28, %rd3669;
	st.local.f64 	[%rd702], %fd4143;
	@%p1147 bra 	$L__BB1_1243;
	setp.eq.s64 	%p1148, %rd72, 2;
	ld.local.u8 	%rs1900, [%rd701+1];
	cvt.rn.f64.u16 	%fd4144, %rs1900;
	st.local.f64 	[%rd702+8], %fd4144;
	@%p1148 bra 	$L__BB1_1243;
	ld.local.u8 	%rs1901, [%rd701+2];
	cvt.rn.f64.u16 	%fd4145, %rs1901;
	st.local.f64 	[%rd702+16], %fd4145;
$L__BB1_1243:
	mov.b64 	%rd3670, 4607182418800017408;
	st.local.u64 	[%rd29+16], %rd3670;
	neg.f64 	%fd4146, %fd7886;
	fma.rn.f64 	%fd4147, %fd7886, 0dBFF71547652B82FE, 0d4338000000000000;
	{
	.reg .b32 %temp; 
	mov.b64 	{%r760, %temp}, %fd4147;
	}
	mov.f64 	%fd4148, 0dC338000000000000;
	add.rn.f64 	%fd4149, %fd4147, %fd4148;
	fma.rn.f64 	%fd4150, %fd4149, 0dBFE62E42FEFA39EF, %fd4146;
	fma.rn.f64 	%fd4151, %fd4149, 0dBC7ABC9E3B39803F, %fd4150;
	fma.rn.f64 	%fd4152, %fd4151, 0d3E5ADE1569CE2BDF, 0d3E928AF3FCA213EA;
	fma.rn.f64 	%fd4153, %fd4152, %fd4151, 0d3EC71DEE62401315;
	fma.rn.f64 	%fd4154, %fd4153, %fd4151, 0d3EFA01997C89EB71;
	fma.rn.f64 	%fd4155, %fd4154, %fd4151, 0d3F2A01A014761F65;
	fma.rn.f64 	%fd4156, %fd4155, %fd4151, 0d3F56C16C1852B7AF;
	fma.rn.f64 	%fd4157, %fd4156, %fd4151, 0d3F81111111122322;
	fma.rn.f64 	%fd4158, %fd4157, %fd4151, 0d3FA55555555502A1;
	fma.rn.f64 	%fd4159, %fd4158, %fd4151, 0d3FC5555555555511;
	fma.rn.f64 	%fd4160, %fd4159, %fd4151, 0d3FE000000000000B;
	fma.rn.f64 	%fd4161, %fd4160, %fd4151, 0d3FF0000000000000;
	fma.rn.f64 	%fd4162, %fd4161, %fd4151, 0d3FF0000000000000;
	{
	.reg .b32 %temp; 
	mov.b64 	{%r761, %temp}, %fd4162;
	}
	{
	.reg .b32 %temp; 
	mov.b64 	{%temp, %r762}, %fd4162;
	}
	shl.b32 	%r4034, %r760, 20;
	add.s32 	%r4035, %r4034, %r762;
	mov.b64 	%fd7888, {%r761, %r4035};
	{
	.reg .b32 %temp; 
	mov.b64 	{%temp, %r4036}, %fd4146;
	}
	mov.b32 	%f162, %r4036;
	abs.f32 	%f48, %f162;
	setp.lt.f32 	%p1149, %f48, 0f4086232B;
	@%p1149 bra 	$L__BB1_1246;
	setp.gt.f64 	%p1150, %fd7886, 0d0000000000000000;
	mov.f64 	%fd4163, 0d7FF0000000000000;
	sub.f64 	%fd4164, %fd4163, %fd7886;
	selp.f64 	%fd7888, 0d0000000000000000, %fd4164, %p1150;
	setp.geu.f32 	%p1151, %f48, 0f40874800;
	@%p1151 bra 	$L__BB1_1246;
	shr.u32 	%r4037, %r760, 31;
	add.s32 	%r4038, %r760, %r4037;
	shr.s32 	%r4039, %r4038, 1;
	shl.b32 	%r4040, %r4039, 20;
	add.s32 	%r4041, %r762, %r4040;
	mov.b64 	%fd4165, {%r761, %r4041};
	sub.s32 	%r4042, %r760, %r4039;
	shl.b32 	%r4043, %r4042, 20;
	add.s32 	%r4044, %r4043, 1072693248;
	mov.b32 	%r4045, 0;
	mov.b64 	%fd4166, {%r4045, %r4044};
	mul.f64 	%fd7888, %fd4166, %fd4165;
$L__BB1_1246:
	ld.param.u32 	%r7161, [_Z33unified_sogrand_iterations_kernelPKdPdS1_S1_PiS2_S1_iiimdiii_param_12];
	ld.param.f64 	%fd7665, [_Z33unified_sogrand_iterations_kernelPKdPdS1_S1_PiS2_S1_iiimdiii_param_11];
	ld.param.u32 	%r7139, [_Z33unified_sogrand_iterations_kernelPKdPdS1_S1_PiS2_S1_iiimdiii_param_9];
	setp.eq.s32 	%p1152, %r7139, 1;
	and.b32  	%r4046, %r7161, 255;
	setp.eq.s32 	%p1153, %r4046, 1;
	selp.s64 	%rd3672, -1, 0, %p1153;
	sub.s32 	%r4047, %r1826, %r1827;
	cvt.s64.s32 	%rd3673, %r4047;
	add.s64 	%rd3674, %rd3672, %rd3673;
	setp.eq.s64 	%p1154, %rd3674, 0;
	add.f64 	%fd4168, %fd7888, 0d0000000000000000;
	{ // callseq 7, 0
	.param .b64 param0;
	st.param.f64 	[param0], 0d4000000000000000;
	.param .b64 param1;
	st.param.f64 	[param1], %fd1510;
	.param .b64 retval0;
	call.uni (retval0), 
	__internal_accurate_pow, 
	(
	param0, 
	param1
	);
	ld.param.f64 	%fd4169, [retval0];
	} // callseq 7
	neg.f64 	%fd4171, %fd4169;
	selp.f64 	%fd4172, %fd4171, %fd4169, %p1;
	selp.f64 	%fd4173, 0dFFF8000000000000, %fd4172, %p2;
	selp.f64 	%fd4174, 0d3FF0000000000000, %fd4173, %p1154;
	mul.f64 	%fd7934, %fd7974, %fd4174;
	add.f64 	%fd4175, %fd4168, %fd7934;
	setp.gt.f64 	%p1155, %fd4175, 0d37A16C262777579C;
	div.rn.f64 	%fd4176, %fd4168, %fd4175;
	selp.f64 	%fd4177, %fd4176, 0d3FF0000000000000, %p1155;
	st.local.f64 	[%rd29+24], %fd4177;
	setp.gt.f64 	%p1156, %fd4177, %fd7665;
	or.pred  	%p1157, %p1152, %p1156;
	mov.b64 	%rd6779, 1;
	mov.f64 	%fd7933, 0d3FF0000000000000;
	mov.f64 	%fd7977, %fd7933;
	@%p1157 bra 	$L__BB1_1681;
$L__BB1_1247:
	ld.param.u64 	%rd6488, [_Z33unified_sogrand_iterations_kernelPKdPdS1_S1_PiS2_S1_iiimdiii_param_10];
	ld.param.u32 	%r7140, [_Z33unified_sogrand_iterations_kernelPKdPdS1_S1_PiS2_S1_iiimdiii_param_9];
	setp.eq.s64 	%p1158, %rd6488, 0;
	selp.b64 	%rd3675, 2147483647, %rd6488, %p1158;
	setp.lt.u64 	%p1159, %rd3675, 2;
	mad.lo.s32 	%r4049, %r703, %r1826, %r16;
	cvt.rn.f64.u32 	%fd4179, %r703;
	cvt.rn.f64.s32 	%fd4180, %r1826;
	add.f64 	%fd4181, %fd4180, %fd4179;
	fma.rn.f64 	%fd624, %fd4181, 0d4000000000000000, 0d3FF0000000000000;
	cvt.s64.s32 	%rd3676, %r7140;
	setp.ge.u64 	%p1160, %rd6779, %rd3676;
	or.pred  	%p1161, %p1160, %p1159;
	setp.ge.s32 	%p1162, %r703, %r4049;
	mov.f64 	%fd7977, 0d3FF0000000000000;
	or.pred  	%p1163, %p1161, %p1162;
	@%p1163 bra 	$L__BB1_1681;
	and.b32  	%r4051, %r15, 2146435072;
	setp.eq.s32 	%p1164, %r4051, 1062207488;
	setp.lt.s32 	%p1165, %r15, 0;
	{
	.reg .b32 %temp; 
	mov.b64 	{%temp, %r4052}, %fd624;
	}
	abs.f64 	%fd4183, %fd624;
	{ // callseq 8, 0
	.param .b64 param0;
	st.param.f64 	[param0], %fd4183;
	.param .b64 param1;
	st.param.f64 	[param1], 0d4000000000000000;
	.param .b64 retval0;
	call.uni (retval0), 
	__internal_accurate_pow, 
	(
	param0, 
	param1
	);
	ld.param.f64 	%fd4185, [retval0];
	} // callseq 8
	setp.lt.s32 	%p1166, %r4052, 0;
	neg.f64 	%fd4187, %fd4185;
	selp.f64 	%fd4188, %fd4187, %fd4185, %p1164;
	selp.f64 	%fd4189, %fd4188, %fd4185, %p1166;
	setp.eq.f64 	%p1167, %fd624, 0d0000000000000000;
	selp.b32 	%r4053, %r4052, 0, %p1164;
	or.b32  	%r4054, %r4053, 2146435072;
	selp.b32 	%r4055, %r4054, %r4053, %p1165;
	mov.b32 	%r4056, 0;
	mov.b64 	%fd4190, {%r4056, %r4055};
	add.f64 	%fd4191, %fd624, 0d4000000000000000;
	{
	.reg .b32 %temp; 
	mov.b64 	{%temp, %r4057}, %fd4191;
	}
	and.b32  	%r4058, %r4057, 2146435072;
	setp.eq.s32 	%p1168, %r4058, 2146435072;
	setp.eq.f64 	%p1169, %fd4183, 0d7FF0000000000000;
	and.b32  	%r4059, %r15, 2147483647;
	setp.ne.s32 	%p1170, %r4059, 1071644672;
	selp.b32 	%r4060, 0, 2146435072, %p1165;
	or.b32  	%r4061, %r4060, -2147483648;
	selp.b32 	%r4062, %r4061, %r4060, %p1170;
	selp.b32 	%r4063, %r4062, %r4060, %p1164;
	selp.b32 	%r4064, %r4063, %r4060, %p1166;
	mov.b64 	%fd4192, {%r4056, %r4064};
	setp.eq.f64 	%p1171, %fd624, 0d3FF0000000000000;
	selp.f64 	%fd4193, %fd4190, %fd4189, %p1167;
	selp.f64 	%fd4194, %fd4192, %fd4193, %p1169;
	selp.f64 	%fd4195, %fd4194, %fd4193, %p1168;
	selp.f64 	%fd625, 0d3FF0000000000000, %fd4195, %p1171;
	mov.f64 	%fd7977, 0d3FF0000000000000;
	mov.u32 	%r7422, %r703;
$L__BB1_1249:
	ld.param.u32 	%r7162, [_Z33unified_sogrand_iterations_kernelPKdPdS1_S1_PiS2_S1_iiimdiii_param_12];
	setp.eq.s32 	%p1172, %r7162, 1;
	add.s32 	%r7422, %r7422, 1;
	shl.b32 	%r4065, %r7422, 3;
	cvt.rn.f64.u32 	%fd4196, %r4065;
	sub.f64 	%fd4197, %fd625, %fd4196;
	sqrt.rn.f64 	%fd4198, %fd4197;
	sub.f64 	%fd4199, %fd624, %fd4198;
	mul.f64 	%fd4200, %fd4199, 0d3FE0000000000000;
	cvt.rpi.f64.f64 	%fd4201, %fd4200;
	cvt.rzi.s32.f64 	%r4066, %fd4201;
	max.s32 	%r4067, %r4066, 1;
	and.b32  	%r4068, %r4067, 1;
	setp.ne.s32 	%p1173, %r4068, %r704;
	and.pred  	%p1174, %p1172, %p1173;
	selp.u32 	%r4069, 1, 0, %p1174;
	add.s32 	%r7423, %r4067, %r4069;
	setp.gt.s32 	%p1175, %r7423, %r1826;
	@%p1175 bra 	$L__BB1_1680;
$L__BB1_1250:
	mul.lo.s32 	%r4070, %r7423, %r703;
	sub.s32 	%r767, %r7422, %r4070;
	mad.lo.s32 	%r768, %r7423, %r7423, %r7423;
	shr.u32 	%r4071, %r768, 1;
	setp.lt.s32 	%p1176, %r767, %r4071;
	@%p1176 bra 	$L__BB1_1680;
	shr.u32 	%r4072, %r768, 31;
	add.s32 	%r4073, %r768, %r4072;
	shr.s32 	%r4074, %r4073, 1;
	sub.s32 	%r769, %r767, %r4074;
	sub.s32 	%r770, %r1826, %r7423;
	cvt.u64.u32 	%rd706, %r7423;
	and.b64  	%rd707, %rd706, 15;
	setp.lt.u32 	%p1177, %r7423, 16;
	mov.b64 	%rd6725, 0;
	@%p1177 bra 	$L__BB1_1254;
	and.b64  	%rd6725, %rd706, 2147483632;
	mov.b64 	%rd6728, 0;
$L__BB1_1253:
	.pragma "nounroll";
	shl.b64 	%rd3679, %rd6728, 2;
	add.s64 	%rd3680, %rd25, %rd3679;
	mov.b32 	%r4075, 0;
	st.local.v4.u32 	[%rd3680], {%r4075, %r4075, %r4075, %r4075};
	st.local.v4.u32 	[%rd3680+16], {%r4075, %r4075, %r4075, %r4075};
	st.local.v4.u32 	[%rd3680+32], {%r4075, %r4075, %r4075, %r4075};
	st.local.v4.u32 	[%rd3680+48], {%r4075, %r4075, %r4075, %r4075};
	add.s64 	%rd6728, %rd6728, 16;
	setp.eq.s64 	%p1178, %rd6728, %rd6725;
	@%p1178 bra 	$L__BB1_1254;
	bra.uni 	$L__BB1_1253;
$L__BB1_1254:
	and.b32  	%r4076, %r7423, 15;
	setp.eq.s32 	%p1179, %r4076, 0;
	@%p1179 bra 	$L__BB1_1264;
	add.s64 	%rd3681, %rd707, -1;
	setp.lt.u64 	%p1180, %rd3681, 7;
	@%p1180 bra 	$L__BB1_1257;
	shl.b64 	%rd3682, %rd6725, 2;
	add.s64 	%rd3683, %rd25, %rd3682;
	mov.b32 	%r4077, 0;
	st.local.u32 	[%rd3683], %r4077;
	st.local.u32 	[%rd3683+4], %r4077;
	st.local.u32 	[%rd3683+8], %r4077;
	st.local.u32 	[%rd3683+12], %r4077;
	st.local.u32 	[%rd3683+16], %r4077;
	st.local.u32 	[%rd3683+20], %r4077;
	st.local.u32 	[%rd3683+24], %r4077;
	st.local.u32 	[%rd3683+28], %r4077;
	add.s64 	%rd6725, %rd6725, 8;
$L__BB1_1257:
	and.b32  	%r4078, %r7423, 7;
	setp.eq.s32 	%p1181, %r4078, 0;
	@%p1181 bra 	$L__BB1_1264;
	and.b64  	%rd3684, %rd706, 7;
	add.s64 	%rd3685, %rd3684, -1;
	setp.lt.u64 	%p1182, %rd3685, 3;
	@%p1182 bra 	$L__BB1_1260;
	shl.b64 	%rd3686, %rd6725, 2;
	add.s64 	%rd3687, %rd25, %rd3686;
	mov.b32 	%r4079, 0;
	st.local.u32 	[%rd3687], %r4079;
	st.local.u32 	[%rd3687+4], %r4079;
	st.local.u32 	[%rd3687+8], %r4079;
	st.local.u32 	[%rd3687+12], %r4079;
	add.s64 	%rd6725, %rd6725, 4;
$L__BB1_1260:
	and.b32  	%r771, %r7423, 3;
	setp.eq.s32 	%p1183, %r771, 0;
	@%p1183 bra 	$L__BB1_1264;
	shl.b64 	%rd3688, %rd6725, 2;
	add.s64 	%rd714, %rd25, %rd3688;
	mov.b32 	%r4080, 0;
	st.local.u32 	[%rd714], %r4080;
	setp.eq.s32 	%p1184, %r771, 1;
	@%p1184 bra 	$L__BB1_1264;
	mov.b32 	%r4081, 0;
	st.local.u32 	[%rd714+4], %r4081;
	setp.eq.s32 	%p1185, %r771, 2;
	@%p1185 bra 	$L__BB1_1264;
	mov.b32 	%r4082, 0;
	st.local.u32 	[%rd714+8], %r4082;
$L__BB1_1264:
	setp.lt.u32 	%p1186, %r7423, 2;
	@%p1186 bra 	$L__BB1_1278;
	ld.local.u32 	%r772, [%rd25];
	add.s64 	%rd715, %rd706, -1;
	and.b64  	%rd716, %rd715, 15;
	add.s32 	%r4083, %r7423, -2;
	setp.lt.u32 	%p1187, %r4083, 15;
	mov.b64 	%rd6731, 1;
	@%p1187 bra 	$L__BB1_1268;
	and.b64  	%rd717, %rd715, -16;
	mov.b64 	%rd6729, 1;
$L__BB1_1267:
	.pragma "nounroll";
	shl.b64 	%rd3691, %rd6729, 2;
	add.s64 	%rd3692, %rd25, %rd3691;
	st.local.u32 	[%rd3692], %r772;
	st.local.v2.u32 	[%rd3692+4], {%r772, %r772};
	st.local.v4.u32 	[%rd3692+12], {%r772, %r772, %r772, %r772};
	st.local.v4.u32 	[%rd3692+28], {%r772, %r772, %r772, %r772};
	st.local.v4.u32 	[%rd3692+44], {%r772, %r772, %r772, %r772};
	st.local.u32 	[%rd3692+60], %r772;
	add.s64 	%rd6731, %rd6729, 16;
	add.s64 	%rd3693, %rd6729, 15;
	setp.ne.s64 	%p1188, %rd3693, %rd717;
	mov.u64 	%rd6729, %rd6731;
	@%p1188 bra 	$L__BB1_1267;
$L__BB1_1268:
	setp.eq.s64 	%p1189, %rd716, 0;
	@%p1189 bra 	$L__BB1_1278;
	and.b64  	%rd723, %rd715, 7;
	setp.lt.u64 	%p1190, %rd716, 8;
	@%p1190 bra 	$L__BB1_1271;
	shl.b64 	%rd3694, %rd6731, 2;
	add.s64 	%rd3695, %rd25, %rd3694;
	st.local.u32 	[%rd3695], %r772;
	st.local.u32 	[%rd3695+4], %r772;
	st.local.u32 	[%rd3695+8], %r772;
	st.local.u32 	[%rd3695+12], %r772;
	st.local.u32 	[%rd3695+16], %r772;
	st.local.u32 	[%rd3695+20], %r772;
	st.local.u32 	[%rd3695+24], %r772;
	st.local.u32 	[%rd3695+28], %r772;
	add.s64 	%rd6731, %rd6731, 8;
$L__BB1_1271:
	setp.eq.s64 	%p1191, %rd723, 0;
	@%p1191 bra 	$L__BB1_1278;
	and.b64  	%rd726, %rd715, 3;
	setp.lt.u64 	%p1192, %rd723, 4;
	@%p1192 bra 	$L__BB1_1274;
	shl.b64 	%rd3696, %rd6731, 2;
	add.s64 	%rd3697, %rd25, %rd3696;
	st.local.u32 	[%rd3697], %r772;
	st.local.u32 	[%rd3697+4], %r772;
	st.local.u32 	[%rd3697+8], %r772;
	st.local.u32 	[%rd3697+12], %r772;
	add.s64 	%rd6731, %rd6731, 4;
$L__BB1_1274:
	setp.eq.s64 	%p1193, %rd726, 0;
	@%p1193 bra 	$L__BB1_1278;
	shl.b64 	%rd3698, %rd6731, 2;
	add.s64 	%rd729, %rd25, %rd3698;
	st.local.u32 	[%rd729], %r772;
	setp.eq.s64 	%p1194, %rd726, 1;
	@%p1194 bra 	$L__BB1_1278;
	st.local.u32 	[%rd729+4], %r772;
	setp.eq.s64 	%p1195, %rd726, 2;
	@%p1195 bra 	$L__BB1_1278;
	st.local.u32 	[%rd729+8], %r772;
$L__BB1_1278:
	cvt.s64.s32 	%rd730, %r769;
	mov.b64 	%rd6739, 0;
	mov.u64 	%rd6744, %rd730;
	@%p1177 bra 	$L__BB1_1281;
	and.b64  	%rd6739, %rd706, 2147483632;
	mov.b64 	%rd6733, 0;
	mov.u64 	%rd6744, %rd730;
$L__BB1_1280:
	.pragma "nounroll";
	shl.b64 	%rd3702, %rd6733, 2;
	add.s64 	%rd3703, %rd25, %rd3702;
	ld.local.v4.u32 	{%r4084, %r4085, %r4086, %r4087}, [%rd3703];
	cvt.s64.s32 	%rd3704, %r4084;
	cvt.s64.s32 	%rd3705, %r4085;
	add.s64 	%rd3706, %rd3704, %rd3705;
	cvt.s64.s32 	%rd3707, %r4086;
	add.s64 	%rd3708, %rd3706, %rd3707;
	cvt.s64.s32 	%rd3709, %r4087;
	add.s64 	%rd3710, %rd3708, %rd3709;
	ld.local.v4.u32 	{%r4088, %r4089, %r4090, %r4091}, [%rd3703+16];
	cvt.s64.s32 	%rd3711, %r4088;
	add.s64 	%rd3712, %rd3710, %rd3711;
	cvt.s64.s32 	%rd3713, %r4089;
	add.s64 	%rd3714, %rd3712, %rd3713;
	cvt.s64.s32 	%rd3715, %r4090;
	add.s64 	%rd3716, %rd3714, %rd3715;
	cvt.s64.s32 	%rd3717, %r4091;
	add.s64 	%rd3718, %rd3716, %rd3717;
	ld.local.v4.u32 	{%r4092, %r4093, %r4094, %r4095}, [%rd3703+32];
	cvt.s64.s32 	%rd3719, %r4092;
	add.s64 	%rd3720, %rd3718, %rd3719;
	cvt.s64.s32 	%rd3721, %r4093;
	add.s64 	%rd3722, %rd3720, %rd3721;
	cvt.s64.s32 	%rd3723, %r4094;
	add.s64 	%rd3724, %rd3722, %rd3723;
	cvt.s64.s32 	%rd3725, %r4095;
	add.s64 	%rd3726, %rd3724, %rd3725;
	ld.local.v4.u32 	{%r4096, %r4097, %r4098, %r4099}, [%rd3703+48];
	cvt.s64.s32 	%rd3727, %r4096;
	add.s64 	%rd3728, %rd3726, %rd3727;
	cvt.s64.s32 	%rd3729, %r4097;
	add.s64 	%rd3730, %rd3728, %rd3729;
	cvt.s64.s32 	%rd3731, %r4098;
	add.s64 	%rd3732, %rd3730, %rd3731;
	cvt.s64.s32 	%rd3733, %r4099;
	add.s64 	%rd3734, %rd3732, %rd3733;
	sub.s64 	%rd6744, %rd6744, %rd3734;
	add.s64 	%rd6733, %rd6733, 16;
	setp.ne.s64 	%p1197, %rd6733, %rd6739;
	@%p1197 bra 	$L__BB1_1280;
$L__BB1_1281:
	and.b32  	%r4100, %r7423, 15;
	setp.eq.s32 	%p1198, %r4100, 0;
	@%p1198 bra 	$L__BB1_1291;
	add.s64 	%rd3736, %rd707, -1;
	setp.lt.u64 	%p1199, %rd3736, 7;
	@%p1199 bra 	$L__BB1_1284;
	shl.b64 	%rd3737, %rd6739, 2;
	add.s64 	%rd3738, %rd25, %rd3737;
	ld.local.s32 	%rd3739, [%rd3738];
	ld.local.s32 	%rd3740, [%rd3738+4];
	add.s64 	%rd3741, %rd3739, %rd3740;
	ld.local.s32 	%rd3742, [%rd3738+8];
	add.s64 	%rd3743, %rd3741, %rd3742;
	ld.local.s32 	%rd3744, [%rd3738+12];
	add.s64 	%rd3745, %rd3743, %rd3744;
	ld.local.s32 	%rd3746, [%rd3738+16];
	add.s64 	%rd3747, %rd3745, %rd3746;
	ld.local.s32 	%rd3748, [%rd3738+20];
	add.s64 	%rd3749, %rd3747, %rd3748;
	ld.local.s32 	%rd3750, [%rd3738+24];
	add.s64 	%rd3751, %rd3749, %rd3750;
	ld.local.s32 	%rd3752, [%rd3738+28];
	add.s64 	%rd3753, %rd3751, %rd3752;
	sub.s64 	%rd6744, %rd6744, %rd3753;
	add.s64 	%rd6739, %rd6739, 8;
$L__BB1_1284:
	and.b32  	%r4101, %r7423, 7;
	setp.eq.s32 	%p1200, %r4101, 0;
	@%p1200 bra 	$L__BB1_1291;
	and.b64  	%rd3755, %rd706, 7;
	add.s64 	%rd3756, %rd3755, -1;
	setp.lt.u64 	%p1201, %rd3756, 3;
	@%p1201 bra 	$L__BB1_1287;
	shl.b64 	%rd3757, %rd6739, 2;
	add.s64 	%rd3758, %rd25, %rd3757;
	ld.local.s32 	%rd3759, [%rd3758];
	ld.local.s32 	%rd3760, [%rd3758+4];
	add.s64 	%rd3761, %rd3759, %rd3760;
	ld.local.s32 	%rd3762, [%rd3758+8];
	add.s64 	%rd3763, %rd3761, %rd3762;
	ld.local.s32 	%rd3764, [%rd3758+12];
	add.s64 	%rd3765, %rd3763, %rd3764;
	sub.s64 	%rd6744, %rd6744, %rd3765;
	add.s64 	%rd6739, %rd6739, 4;
$L__BB1_1287:
	and.b32  	%r773, %r7423, 3;
	setp.eq.s32 	%p1202, %r773, 0;
	@%p1202 bra 	$L__BB1_1291;
	shl.b64 	%rd3766, %rd6739, 2;
	add.s64 	%rd749, %rd25, %rd3766;
	ld.local.s32 	%rd3767, [%rd749];
	sub.s64 	%rd6744, %rd6744, %rd3767;
	setp.eq.s32 	%p1203, %r773, 1;
	@%p1203 bra 	$L__BB1_1291;
	ld.local.s32 	%rd3768, [%rd749+4];
	sub.s64 	%rd6744, %rd6744, %rd3768;
	setp.eq.s32 	%p1204, %r773, 2;
	@%p1204 bra 	$L__BB1_1291;
	ld.local.s32 	%rd3769, [%rd749+8];
	sub.s64 	%rd6744, %rd6744, %rd3769;
$L__BB1_1291:
	cvt.rn.f64.u64 	%fd4202, %rd6744;
	ld.local.u32 	%r4102, [%rd25];
	sub.s32 	%r4103, %r770, %r4102;
	cvt.rn.f64.s32 	%fd4203, %r4103;
	div.rn.f64 	%fd4204, %fd4202, %fd4203;
	cvt.rmi.f64.f64 	%fd4205, %fd4204;
	cvt.rzi.u64.f64 	%rd754, %fd4205;
	cvt.u64.u32 	%rd3770, %r4103;
	mul.lo.s64 	%rd3771, %rd754, %rd3770;
	sub.s64 	%rd755, %rd6744, %rd3771;
	sub.s64 	%rd6747, %rd706, %rd754;
	add.s64 	%rd3772, %rd754, -1;
	setp.ge.u64 	%p1205, %rd3772, %rd706;
	@%p1205 bra 	$L__BB1_1305;
	sub.s64 	%rd3773, %rd706, %rd754;
	add.s64 	%rd3774, %rd3773, 1;
	max.u64 	%rd3775, %rd3774, %rd706;
	add.s64 	%rd3776, %rd754, %rd3775;
	sub.s64 	%rd757, %rd3776, %rd706;
	and.b64  	%rd758, %rd757, 15;
	sub.s64 	%rd3777, %rd706, %rd3776;
	setp.gt.u64 	%p1206, %rd3777, -16;
	@%p1206 bra 	$L__BB1_1295;
	and.b64  	%rd759, %rd757, -16;
	mov.b64 	%rd6746, 0;
$L__BB1_1294:
	.pragma "nounroll";
	shl.b64 	%rd3779, %rd6747, 2;
	add.s64 	%rd3780, %rd25, %rd3779;
	st.local.u32 	[%rd3780], %r770;
	st.local.u32 	[%rd3780+4], %r770;
	st.local.u32 	[%rd3780+8], %r770;
	st.local.u32 	[%rd3780+12], %r770;
	st.local.u32 	[%rd3780+16], %r770;
	st.local.u32 	[%rd3780+20], %r770;
	st.local.u32 	[%rd3780+24], %r770;
	st.local.u32 	[%rd3780+28], %r770;
	st.local.u32 	[%rd3780+32], %r770;
	st.local.u32 	[%rd3780+36], %r770;
	st.local.u32 	[%rd3780+40], %r770;
	st.local.u32 	[%rd3780+44], %r770;
	st.local.u32 	[%rd3780+48], %r770;
	st.local.u32 	[%rd3780+52], %r770;
	st.local.u32 	[%rd3780+56], %r770;
	st.local.u32 	[%rd3780+60], %r770;
	add.s64 	%rd6747, %rd6747, 16;
	add.s64 	%rd6746, %rd6746, 16;
	setp.ne.s64 	%p1207, %rd6746, %rd759;
	@%p1207 bra 	$L__BB1_1294;
$L__BB1_1295:
	setp.eq.s64 	%p1208, %rd758, 0;
	@%p1208 bra 	$L__BB1_1305;
	and.b64  	%rd765, %rd757, 7;
	setp.lt.u64 	%p1209, %rd758, 8;
	@%p1209 bra 	$L__BB1_1298;
	shl.b64 	%rd3781, %rd6747, 2;
	add.s64 	%rd3782, %rd25, %rd3781;
	st.local.u32 	[%rd3782], %r770;
	st.local.u32 	[%rd3782+4], %r770;
	st.local.u32 	[%rd3782+8], %r770;
	st.local.u32 	[%rd3782+12], %r770;
	st.local.u32 	[%rd3782+16], %r770;
	st.local.u32 	[%rd3782+20], %r770;
	st.local.u32 	[%rd3782+24], %r770;
	st.local.u32 	[%rd3782+28], %r770;
	add.s64 	%rd6747, %rd6747, 8;
$L__BB1_1298:
	setp.eq.s64 	%p1210, %rd765, 0;
	@%p1210 bra 	$L__BB1_1305;
	and.b64  	%rd768, %rd757, 3;
	setp.lt.u64 	%p1211, %rd765, 4;
	@%p1211 bra 	$L__BB1_1301;
	shl.b64 	%rd3783, %rd6747, 2;
	add.s64 	%rd3784, %rd25, %rd3783;
	st.local.u32 	[%rd3784], %r770;
	st.local.u32 	[%rd3784+4], %r770;
	st.local.u32 	[%rd3784+8], %r770;
	st.local.u32 	[%rd3784+12], %r770;
	add.s64 	%rd6747, %rd6747, 4;
$L__BB1_1301:
	setp.eq.s64 	%p1212, %rd768, 0;
	@%p1212 bra 	$L__BB1_1305;
	shl.b64 	%rd3785, %rd6747, 2;
	add.s64 	%rd771, %rd25, %rd3785;
	st.local.u32 	[%rd771], %r770;
	setp.eq.s64 	%p1213, %rd768, 1;
	@%p1213 bra 	$L__BB1_1305;
	st.local.u32 	[%rd771+4], %r770;
	setp.eq.s64 	%p1214, %rd768, 2;
	@%p1214 bra 	$L__BB1_1305;
	st.local.u32 	[%rd771+8], %r770;
$L__BB1_1305:
	setp.le.u64 	%p1215, %rd706, %rd754;
	@%p1215 bra 	$L__BB1_1307;
	not.b64 	%rd3786, %rd754;
	add.s64 	%rd3787, %rd3786, %rd706;
	shl.b64 	%rd3788, %rd3787, 2;
	add.s64 	%rd3789, %rd25, %rd3788;
	ld.local.u32 	%r4104, [%rd3789];
	cvt.u32.u64 	%r4105, %rd755;
	add.s32 	%r4106, %r4104, %r4105;
	st.local.u32 	[%rd3789], %r4106;
$L__BB1_1307:
	add.s64 	%rd772, %rd62, -1;
	setp.eq.s32 	%p1216, %r1826, 0;
	@%p1216 bra 	$L__BB1_1321;
	setp.lt.u64 	%p1217, %rd772, 15;
	mov.b64 	%rd6751, 0;
	@%p1217 bra 	$L__BB1_1311;
	mov.b64 	%rd6753, 0;
$L__BB1_1310:
	.pragma "nounroll";
	add.s64 	%rd3792, %rd23, %rd6753;
	mov.b32 	%r4107, 0;
	st.local.v4.b32 	[%rd3792], {%r4107, %r4107, %r4107, %r4107};
	add.s64 	%rd6753, %rd6753, 16;
	setp.eq.s64 	%p1218, %rd6753, %rd71;
	mov.u64 	%rd6751, %rd71;
	@%p1218 bra 	$L__BB1_1311;
	bra.uni 	$L__BB1_1310;
$L__BB1_1311:
	setp.eq.s32 	%p1219, %r17, 0;
	@%p1219 bra 	$L__BB1_1321;
	setp.lt.u64 	%p1220, %rd68, 7;
	@%p1220 bra 	$L__BB1_1314;
	add.s64 	%rd3793, %rd23, %rd6751;
	mov.b16 	%rs1902, 0;
	st.local.u8 	[%rd3793], %rs1902;
	st.local.u8 	[%rd3793+1], %rs1902;
	st.local.u8 	[%rd3793+2], %rs1902;
	st.local.u8 	[%rd3793+3], %rs1902;
	st.local.u8 	[%rd3793+4], %rs1902;
	st.local.u8 	[%rd3793+5], %rs1902;
	st.local.u8 	[%rd3793+6], %rs1902;
	st.local.u8 	[%rd3793+7], %rs1902;
	add.s64 	%rd6751, %rd6751, 8;
$L__BB1_1314:
	cvt.u64.u32 	%rd3794, %r17;
	and.b64  	%rd3795, %rd3794, 7;
	setp.eq.s64 	%p1221, %rd3795, 0;
	@%p1221 bra 	$L__BB1_1321;
	and.b32  	%r4108, %r1826, 7;
	cvt.u64.u32 	%rd3796, %r4108;
	add.s64 	%rd3797, %rd3796, -1;
	setp.lt.u64 	%p1222, %rd3797, 3;
	@%p1222 bra 	$L__BB1_1317;
	add.s64 	%rd3798, %rd23, %rd6751;
	mov.b16 	%rs1903, 0;
	st.local.u8 	[%rd3798], %rs1903;
	st.local.u8 	[%rd3798+1], %rs1903;
	st.local.u8 	[%rd3798+2], %rs1903;
	st.local.u8 	[%rd3798+3], %rs1903;
	add.s64 	%rd6751, %rd6751, 4;
$L__BB1_1317:
	setp.eq.s64 	%p1223, %rd72, 0;
	@%p1223 bra 	$L__BB1_1321;
	setp.eq.s64 	%p1224, %rd72, 1;
	add.s64 	%rd778, %rd23, %rd6751;
	mov.b16 	%rs1904, 0;
	st.local.u8 	[%rd778], %rs1904;
	@%p1224 bra 	$L__BB1_1321;
	setp.eq.s64 	%p1225, %rd72, 2;
	mov.b16 	%rs1905, 0;
	st.local.u8 	[%rd778+1], %rs1905;
	@%p1225 bra 	$L__BB1_1321;
	mov.b16 	%rs1906, 0;
	st.local.u8 	[%rd778+2], %rs1906;
$L__BB1_1321:
	setp.lt.u32 	%p1226, %r7423, 4;
	mov.b64 	%rd6754, 0;
	@%p1226 bra 	$L__BB1_1324;
	and.b64  	%rd6754, %rd706, 2147483644;
	mov.b64 	%rd6755, 0;
$L__BB1_1323:
	shl.b64 	%rd3801, %rd6755, 2;
	add.s64 	%rd3802, %rd25, %rd3801;
	ld.local.v4.u32 	{%r4109, %r4110, %r4111, %r4112}, [%rd3802];
	cvt.s64.s32 	%rd3803, %r4109;
	add.s64 	%rd3804, %rd6755, %rd3803;
	add.s64 	%rd3805, %rd23, %rd3804;
	mov.b16 	%rs1907, 1;
	st.local.u8 	[%rd3805], %rs1907;
	cvt.s64.s32 	%rd3806, %r4110;
	add.s64 	%rd3807, %rd6755, %rd3806;
	add.s64 	%rd3808, %rd23, %rd3807;
	st.local.u8 	[%rd3808+1], %rs1907;
	cvt.s64.s32 	%rd3809, %r4111;
	add.s64 	%rd3810, %rd6755, %rd3809;
	add.s64 	%rd3811, %rd23, %rd3810;
	st.local.u8 	[%rd3811+2], %rs1907;
	cvt.s64.s32 	%rd3812, %r4112;
	add.s64 	%rd3813, %rd6755, %rd3812;
	add.s64 	%rd3814, %rd23, %rd3813;
	st.local.u8 	[%rd3814+3], %rs1907;
	add.s64 	%rd6755, %rd6755, 4;
	setp.eq.s64 	%p1227, %rd6755, %rd6754;
	@%p1227 bra 	$L__BB1_1324;
	bra.uni 	$L__BB1_1323;
$L__BB1_1324:
	and.b32  	%r774, %r7423, 3;
	setp.eq.s32 	%p1228, %r774, 0;
	@%p1228 bra 	$L__BB1_1328;
	shl.b64 	%rd3815, %rd6754, 2;
	add.s64 	%rd783, %rd25, %rd3815;
	ld.local.s32 	%rd3816, [%rd783];
	add.s64 	%rd3817, %rd6754, %rd3816;
	add.s64 	%rd3818, %rd23, %rd3817;
	mov.b16 	%rs1908, 1;
	st.local.u8 	[%rd3818], %rs1908;
	setp.eq.s32 	%p1229, %r774, 1;
	@%p1229 bra 	$L__BB1_1328;
	ld.local.s32 	%rd3819, [%rd783+4];
	add.s64 	%rd3820, %rd6754, %rd3819;
	add.s64 	%rd3821, %rd23, %rd3820;
	mov.b16 	%rs1909, 1;
	st.local.u8 	[%rd3821+1], %rs1909;
	setp.eq.s32 	%p1230, %r774, 2;
	@%p1230 bra 	$L__BB1_1328;
	ld.local.s32 	%rd3822, [%rd783+8];
	add.s64 	%rd3823, %rd6754, %rd3822;
	add.s64 	%rd3824, %rd23, %rd3823;
	mov.b16 	%rs1910, 1;
	st.local.u8 	[%rd3824+2], %rs1910;
$L__BB1_1328:
	@%p1216 bra 	$L__BB1_1342;
	setp.lt.u64 	%p1232, %rd772, 15;
	mov.b64 	%rd6758, 0;
	@%p1232 bra 	$L__BB1_1332;
	mov.b64 	%rd6756, 0;
$L__BB1_1331:
	.pragma "nounroll";
	add.u64 	%rd3828, %SPL, 8192;
	shl.b64 	%rd3829, %rd6756, 3;
	add.s64 	%rd3830, %rd3828, %rd3829;
	ld.local.v2.u64 	{%rd3831, %rd3832}, [%rd3830];
	add.s64 	%rd3833, %rd22, %rd3831;
	ld.local.u8 	%rs1911, [%rd3833];
	add.s64 	%rd3834, %rd23, %rd6756;
	ld.local.v4.b32 	{%r4113, %r4114, %r4115, %r4116}, [%rd3834];
	bfe.u32 	%r4117, %r4116, 24, 8;
	cvt.u16.u32 	%rs1912, %r4117;
	bfe.u32 	%r4118, %r4116, 16, 8;
	cvt.u16.u32 	%rs1913, %r4118;
	bfe.u32 	%r4119, %r4116, 8, 8;
	cvt.u16.u32 	%rs1914, %r4119;
	bfe.u32 	%r4120, %r4116, 0, 8;
	cvt.u16.u32 	%rs1915, %r4120;
	bfe.u32 	%r4121, %r4115, 24, 8;
	cvt.u16.u32 	%rs1916, %r4121;
	bfe.u32 	%r4122, %r4115, 16, 8;
	cvt.u16.u32 	%rs1917, %r4122;
	bfe.u32 	%r4123, %r4115, 8, 8;
	cvt.u16.u32 	%rs1918, %r4123;
	bfe.u32 	%r4124, %r4115, 0, 8;
	cvt.u16.u32 	%rs1919, %r4124;
	bfe.u32 	%r4125, %r4114, 24, 8;
	cvt.u16.u32 	%rs1920, %r4125;
	bfe.u32 	%r4126, %r4114, 16, 8;
	cvt.u16.u32 	%rs1921, %r4126;
	bfe.u32 	%r4127, %r4114, 8, 8;
	cvt.u16.u32 	%rs1922, %r4127;
	bfe.u32 	%r4128, %r4114, 0, 8;
	cvt.u16.u32 	%rs1923, %r4128;
	bfe.u32 	%r4129, %r4113, 24, 8;
	cvt.u16.u32 	%rs1924, %r4129;
	bfe.u32 	%r4130, %r4113, 16, 8;
	cvt.u16.u32 	%rs1925, %r4130;
	bfe.u32 	%r4131, %r4113, 8, 8;
	cvt.u16.u32 	%rs1926, %r4131;
	bfe.u32 	%r4132, %r4113, 0, 8;
	cvt.u16.u32 	%rs1927, %r4132;
	xor.b16  	%rs1928, %rs1927, %rs1911;
	add.s64 	%rd3835, %rd24, %rd3831;
	st.local.u8 	[%rd3835], %rs1928;
	add.s64 	%rd3836, %rd22, %rd3832;
	ld.local.u8 	%rs1929, [%rd3836];
	xor.b16  	%rs1930, %rs1926, %rs1929;
	add.s64 	%rd3837, %rd24, %rd3832;
	st.local.u8 	[%rd3837], %rs1930;
	ld.local.v2.u64 	{%rd3838, %rd3839}, [%rd3830+16];
	add.s64 	%rd3840, %rd22, %rd3838;
	ld.local.u8 	%rs1931, [%rd3840];
	xor.b16  	%rs1932, %rs1925, %rs1931;
	add.s64 	%rd3841, %rd24, %rd3838;
	st.local.u8 	[%rd3841], %rs1932;
	add.s64 	%rd3842, %rd22, %rd3839;
	ld.local.u8 	%rs1933, [%rd3842];
	xor.b16  	%rs1934, %rs1924, %rs1933;
	add.s64 	%rd3843, %rd24, %rd3839;
	st.local.u8 	[%rd3843], %rs1934;
	ld.local.v2.u64 	{%rd3844, %rd3845}, [%rd3830+32];
	add.s64 	%rd3846, %rd22, %rd3844;
	ld.local.u8 	%rs1935, [%rd3846];
	xor.b16  	%rs1936, %rs1923, %rs1935;
	add.s64 	%rd3847, %rd24, %rd3844;
	st.local.u8 	[%rd3847], %rs1936;
	add.s64 	%rd3848, %rd22, %rd3845;
	ld.local.u8 	%rs1937, [%rd3848];
	xor.b16  	%rs1938, %rs1922, %rs1937;
	add.s64 	%rd3849, %rd24, %rd3845;
	st.local.u8 	[%rd3849], %rs1938;
	ld.local.v2.u64 	{%rd3850, %rd3851}, [%rd3830+48];
	add.s64 	%rd3852, %rd22, %rd3850;
	ld.local.u8 	%rs1939, [%rd3852];
	xor.b16  	%rs1940, %rs1921, %rs1939;
	add.s64 	%rd3853, %rd24, %rd3850;
	st.local.u8 	[%rd3853], %rs1940;
	add.s64 	%rd3854, %rd22, %rd3851;
	ld.local.u8 	%rs1941, [%rd3854];
	xor.b16  	%rs1942, %rs1920, %rs1941;
	add.s64 	%rd3855, %rd24, %rd3851;
	st.local.u8 	[%rd3855], %rs1942;
	ld.local.v2.u64 	{%rd3856, %rd3857}, [%rd3830+64];
	add.s64 	%rd3858, %rd22, %rd3856;
	ld.local.u8 	%rs1943, [%rd3858];
	xor.b16  	%rs1944, %rs1919, %rs1943;
	add.s64 	%rd3859, %rd24, %rd3856;
	st.local.u8 	[%rd3859], %rs1944;
	add.s64 	%rd3860, %rd22, %rd3857;
	ld.local.u8 	%rs1945, [%rd3860];
	xor.b16  	%rs1946, %rs1918, %rs1945;
	add.s64 	%rd3861, %rd24, %rd3857;
	st.local.u8 	[%rd3861], %rs1946;
	ld.local.v2.u64 	{%rd3862, %rd3863}, [%rd3830+80];
	add.s64 	%rd3864, %rd22, %rd3862;
	ld.local.u8 	%rs1947, [%rd3864];
	xor.b16  	%rs1948, %rs1917, %rs1947;
	add.s64 	%rd3865, %rd24, %rd3862;
	st.local.u8 	[%rd3865], %rs1948;
	add.s64 	%rd3866, %rd22, %rd3863;
	ld.local.u8 	%rs1949, [%rd3866];
	xor.b16  	%rs1950, %rs1916, %rs1949;
	add.s64 	%rd3867, %rd24, %rd3863;
	st.local.u8 	[%rd3867], %rs1950;
	ld.local.v2.u64 	{%rd3868, %rd3869}, [%rd3830+96];
	add.s64 	%rd3870, %rd22, %rd3868;
	ld.local.u8 	%rs1951, [%rd3870];
	xor.b16  	%rs1952, %rs1915, %rs1951;
	add.s64 	%rd3871, %rd24, %rd3868;
	st.local.u8 	[%rd3871], %rs1952;
	add.s64 	%rd3872, %rd22, %rd3869;
	ld.local.u8 	%rs1953, [%rd3872];
	xor.b16  	%rs1954, %rs1914, %rs1953;
	add.s64 	%rd3873, %rd24, %rd3869;
	st.local.u8 	[%rd3873], %rs1954;
	ld.local.v2.u64 	{%rd3874, %rd3875}, [%rd3830+112];
	add.s64 	%rd3876, %rd22, %rd3874;
	ld.local.u8 	%rs1955, [%rd3876];
	xor.b16  	%rs1956, %rs1913, %rs1955;
	add.s64 	%rd3877, %rd24, %rd3874;
	st.local.u8 	[%rd3877], %rs1956;
	add.s64 	%rd3878, %rd22, %rd3875;
	ld.local.u8 	%rs1957, [%rd3878];
	xor.b16  	%rs1958, %rs1912, %rs1957;
	add.s64 	%rd3879, %rd24, %rd3875;
	st.local.u8 	[%rd3879], %rs1958;
	add.s64 	%rd6756, %rd6756, 16;
	setp.ne.s64 	%p1233, %rd6756, %rd71;
	mov.u64 	%rd6758, %rd71;
	@%p1233 bra 	$L__BB1_1331;
$L__BB1_1332:
	setp.eq.s32 	%p1234, %r17, 0;
	@%p1234 bra 	$L__BB1_1342;
	setp.lt.u64 	%p1235, %rd68, 7;
	@%p1235 bra 	$L__BB1_1335;
	add.u64 	%rd3881, %SPL, 8192;
	shl.b64 	%rd3882, %rd6758, 3;
	add.s64 	%rd3883, %rd3881, %rd3882;
	ld.local.u64 	%rd3884, [%rd3883];
	add.s64 	%rd3885, %rd22, %rd3884;
	ld.local.u8 	%rs1959, [%rd3885];
	add.s64 	%rd3886, %rd23, %rd6758;
	ld.local.u8 	%rs1960, [%rd3886];
	xor.b16  	%rs1961, %rs1960, %rs1959;
	add.s64 	%rd3887, %rd24, %rd3884;
	st.local.u8 	[%rd3887], %rs1961;
	ld.local.u64 	%rd3888, [%rd3883+8];
	add.s64 	%rd3889, %rd22, %rd3888;
	ld.local.u8 	%rs1962, [%rd3889];
	ld.local.u8 	%rs1963, [%rd3886+1];
	xor.b16  	%rs1964, %rs1963, %rs1962;
	add.s64 	%rd3890, %rd24, %rd3888;
	st.local.u8 	[%rd3890], %rs1964;
	ld.local.u64 	%rd3891, [%rd3883+16];
	add.s64 	%rd3892, %rd22, %rd3891;
	ld.local.u8 	%rs1965, [%rd3892];
	ld.local.u8 	%rs1966, [%rd3886+2];
	xor.b16  	%rs1967, %rs1966, %rs1965;
	add.s64 	%rd3893, %rd24, %rd3891;
	st.local.u8 	[%rd3893], %rs1967;
	ld.local.u64 	%rd3894, [%rd3883+24];
	add.s64 	%rd3895, %rd22, %rd3894;
	ld.local.u8 	%rs1968, [%rd3895];
	ld.local.u8 	%rs1969, [%rd3886+3];
	xor.b16  	%rs1970, %rs1969, %rs1968;
	add.s64 	%rd3896, %rd24, %rd3894;
	st.local.u8 	[%rd3896], %rs1970;
	ld.local.u64 	%rd3897, [%rd3883+32];
	add.s64 	%rd3898, %rd22, %rd3897;
	ld.local.u8 	%rs1971, [%rd3898];
	ld.local.u8 	%rs1972, [%rd3886+4];
	xor.b16  	%rs1973, %rs1972, %rs1971;
	add.s64 	%rd3899, %rd24, %rd3897;
	st.local.u8 	[%rd3899], %rs1973;
	ld.local.u64 	%rd3900, [%rd3883+40];
	add.s64 	%rd3901, %rd22, %rd3900;
	ld.local.u8 	%rs1974, [%rd3901];
	ld.local.u8 	%rs1975, [%rd3886+5];
	xor.b16  	%rs1976, %rs1975, %rs1974;
	add.s64 	%rd3902, %rd24, %rd3900;
	st.local.u8 	[%rd3902], %rs1976;
	ld.local.u64 	%rd3903, [%rd3883+48];
	add.s64 	%rd3904, %rd22, %rd3903;
	ld.local.u8 	%rs1977, [%rd3904];
	ld.local.u8 	%rs1978, [%rd3886+6];
	xor.b16  	%rs1979, %rs1978, %rs1977;
	add.s64 	%rd3905, %rd24, %rd3903;
	st.local.u8 	[%rd3905], %rs1979;
	ld.local.u64 	%rd3906, [%rd3883+56];
	add.s64 	%rd3907, %rd22, %rd3906;
	ld.local.u8 	%rs1980, [%rd3907];
	ld.local.u8 	%rs1981, [%rd3886+7];
	xor.b16  	%rs1982, %rs1981, %rs1980;
	add.s64 	%rd3908, %rd24, %rd3906;
	st.local.u8 	[%rd3908], %rs1982;
	add.s64 	%rd6758, %rd6758, 8;
$L__BB1_1335:
	cvt.u64.u32 	%rd3909, %r17;
	and.b64  	%rd3910, %rd3909, 7;
	setp.eq.s64 	%p1236, %rd3910, 0;
	@%p1236 bra 	$L__BB1_1342;
	and.b32  	%r4133, %r1826, 7;
	cvt.u64.u32 	%rd3911, %r4133;
	add.s64 	%rd3912, %rd3911, -1;
	setp.lt.u64 	%p1237, %rd3912, 3;
	@%p1237 bra 	$L__BB1_1338;
	add.u64 	%rd3914, %SPL, 8192;
	shl.b64 	%rd3915, %rd6758, 3;
	add.s64 	%rd3916, %rd3914, %rd3915;
	ld.local.u64 	%rd3917, [%rd3916];
	add.s64 	%rd3918, %rd22, %rd3917;
	ld.local.u8 	%rs1983, [%rd3918];
	add.s64 	%rd3919, %rd23, %rd6758;
	ld.local.u8 	%rs1984, [%rd3919];
	xor.b16  	%rs1985, %rs1984, %rs1983;
	add.s64 	%rd3920, %rd24, %rd3917;
	st.local.u8 	[%rd3920], %rs1985;
	ld.local.u64 	%rd3921, [%rd3916+8];
	add.s64 	%rd3922, %rd22, %rd3921;
	ld.local.u8 	%rs1986, [%rd3922];
	ld.local.u8 	%rs1987, [%rd3919+1];
	xor.b16  	%rs1988, %rs1987, %rs1986;
	add.s64 	%rd3923, %rd24, %rd3921;
	st.local.u8 	[%rd3923], %rs1988;
	ld.local.u64 	%rd3924, [%rd3916+16];
	add.s64 	%rd3925, %rd22, %rd3924;
	ld.local.u8 	%rs1989, [%rd3925];
	ld.local.u8 	%rs1990, [%rd3919+2];
	xor.b16  	%rs1991, %rs1990, %rs1989;
	add.s64 	%rd3926, %rd24, %rd3924;
	st.local.u8 	[%rd3926], %rs1991;
	ld.local.u64 	%rd3927, [%rd3916+24];
	add.s64 	%rd3928, %rd22, %rd3927;
	ld.local.u8 	%rs1992, [%rd3928];
	ld.local.u8 	%rs1993, [%rd3919+3];
	xor.b16  	%rs1994, %rs1993, %rs1992;
	add.s64 	%rd3929, %rd24, %rd3927;
	st.local.u8 	[%rd3929], %rs1994;
	add.s64 	%rd6758, %rd6758, 4;
$L__BB1_1338:
	setp.eq.s64 	%p1238, %rd72, 0;
	@%p1238 bra 	$L__BB1_1342;
	setp.eq.s64 	%p1239, %rd72, 1;
	add.u64 	%rd3931, %SPL, 8192;
	shl.b64 	%rd3932, %rd6758, 3;
	add.s64 	%rd793, %rd3931, %rd3932;
	ld.local.u64 	%rd3933, [%rd793];
	add.s64 	%rd3934, %rd22, %rd3933;
	ld.local.u8 	%rs1995, [%rd3934];
	add.s64 	%rd794, %rd23, %rd6758;
	ld.local.u8 	%rs1996, [%rd794];
	xor.b16  	%rs1997, %rs1996, %rs1995;
	add.s64 	%rd3935, %rd24, %rd3933;
	st.local.u8 	[%rd3935], %rs1997;
	@%p1239 bra 	$L__BB1_1342;
	setp.eq.s64 	%p1240, %rd72, 2;
	ld.local.u64 	%rd3936, [%rd793+8];
	add.s64 	%rd3937, %rd22, %rd3936;
	ld.local.u8 	%rs1998, [%rd3937];
	ld.local.u8 	%rs1999, [%rd794+1];
	xor.b16  	%rs2000, %rs1999, %rs1998;
	add.s64 	%rd3938, %rd24, %rd3936;
	st.local.u8 	[%rd3938], %rs2000;
	@%p1240 bra 	$L__BB1_1342;
	ld.local.u64 	%rd3939, [%rd793+16];
	add.s64 	%rd3940, %rd22, %rd3939;
	ld.local.u8 	%rs2001, [%rd3940];
	ld.local.u8 	%rs2002, [%rd794+2];
	xor.b16  	%rs2003, %rs2002, %rs2001;
	add.s64 	%rd3941, %rd24, %rd3939;
	st.local.u8 	[%rd3941], %rs2003;
$L__BB1_1342:
	add.f64 	%fd7977, %fd7977, 0d3FF0000000000000;
	mov.f64 	%fd7908, %fd7863;
	@%p1216 bra 	$L__BB1_1370;
	mov.b64 	%rd6760, 0;
	mov.f64 	%fd7908, %fd7863;
$L__BB1_1344:
	add.s64 	%rd3943, %rd23, %rd6760;
	ld.local.u8 	%rs2004, [%rd3943];
	setp.ne.s16 	%p1242, %rs2004, 1;
	@%p1242 bra 	$L__BB1_1369;
	add.u64 	%rd3945, %SPL, 4096;
	shl.b64 	%rd3946, %rd6760, 3;
	add.s64 	%rd3947, %rd3945, %rd3946;
	ld.local.f64 	%fd636, [%rd3947];
	setp.gt.f64 	%p1243, %fd636, 0d4049000000000000;
	mov.f64 	%fd7903, %fd636;
	@%p1243 bra 	$L__BB1_1357;
	setp.lt.f64 	%p1244, %fd636, 0dC049000000000000;
	mov.f64 	%fd7903, 0d0000000000000000;
	@%p1244 bra 	$L__BB1_1357;
	fma.rn.f64 	%fd4207, %fd636, 0d3FF71547652B82FE, 0d4338000000000000;
	{
	.reg .b32 %temp; 
	mov.b64 	{%r775, %temp}, %fd4207;
	}
	mov.f64 	%fd4208, 0dC338000000000000;
	add.rn.f64 	%fd4209, %fd4207, %fd4208;
	fma.rn.f64 	%fd4210, %fd4209, 0dBFE62E42FEFA39EF, %fd636;
	fma.rn.f64 	%fd4211, %fd4209, 0dBC7ABC9E3B39803F, %fd4210;
	fma.rn.f64 	%fd4212, %fd4211, 0d3E5ADE1569CE2BDF, 0d3E928AF3FCA213EA;
	fma.rn.f64 	%fd4213, %fd4212, %fd4211, 0d3EC71DEE62401315;
	fma.rn.f64 	%fd4214, %fd4213, %fd4211, 0d3EFA01997C89EB71;
	fma.rn.f64 	%fd4215, %fd4214, %fd4211, 0d3F2A01A014761F65;
	fma.rn.f64 	%fd4216, %fd4215, %fd4211, 0d3F56C16C1852B7AF;
	fma.rn.f64 	%fd4217, %fd4216, %fd4211, 0d3F81111111122322;
	fma.rn.f64 	%fd4218, %fd4217, %fd4211, 0d3FA55555555502A1;
	fma.rn.f64 	%fd4219, %fd4218, %fd4211, 0d3FC5555555555511;
	fma.rn.f64 	%fd4220, %fd4219, %fd4211, 0d3FE000000000000B;
	fma.rn.f64 	%fd4221, %fd4220, %fd4211, 0d3FF0000000000000;
	fma.rn.f64 	%fd4222, %fd4221, %fd4211, 0d3FF0000000000000;
	{
	.reg .b32 %temp; 
	mov.b64 	{%r776, %temp}, %fd4222;
	}
	{
	.reg .b32 %temp; 
	mov.b64 	{%temp, %r777}, %fd4222;
	}
	shl.b32 	%r4134, %r775, 20;
	add.s32 	%r4135, %r4134, %r777;
	mov.b64 	%fd7900, {%r776, %r4135};
	{
	.reg .b32 %temp; 
	mov.b64 	{%temp, %r4136}, %fd636;
	}
	mov.b32 	%f163, %r4136;
	abs.f32 	%f49, %f163;
	setp.lt.f32 	%p1245, %f49, 0f4086232B;
	@%p1245 bra 	$L__BB1_1350;
	setp.lt.f64 	%p1246, %fd636, 0d0000000000000000;
	add.f64 	%fd4223, %fd636, 0d7FF0000000000000;
	selp.f64 	%fd7900, 0d0000000000000000, %fd4223, %p1246;
	setp.geu.f32 	%p1247, %f49, 0f40874800;
	@%p1247 bra 	$L__BB1_1350;
	shr.u32 	%r4137, %r775, 31;
	add.s32 	%r4138, %r775, %r4137;
	shr.s32 	%r4139, %r4138, 1;
	shl.b32 	%r4140, %r4139, 20;
	add.s32 	%r4141, %r777, %r4140;
	mov.b64 	%fd4224, {%r776, %r4141};
	sub.s32 	%r4142, %r775, %r4139;
	shl.b32 	%r4143, %r4142, 20;
	add.s32 	%r4144, %r4143, 1072693248;
	mov.b32 	%r4145, 0;
	mov.b64 	%fd4225, {%r4145, %r4144};
	mul.f64 	%fd7900, %fd4225, %fd4224;
$L__BB1_1350:
	add.f64 	%fd7901, %fd7900, 0d3FF0000000000000;
	{
	.reg .b32 %temp; 
	mov.b64 	{%temp, %r7424}, %fd7901;
	}
	{
	.reg .b32 %temp; 
	mov.b64 	{%r7425, %temp}, %fd7901;
	}
	setp.gt.s32 	%p1248, %r7424, 1048575;
	mov.b32 	%r7426, -1023;
	@%p1248 bra 	$L__BB1_1352;
	mul.f64 	%fd7901, %fd7901, 0d4350000000000000;
	{
	.reg .b32 %temp; 
	mov.b64 	{%temp, %r7424}, %fd7901;
	}
	{
	.reg .b32 %temp; 
	mov.b64 	{%r7425, %temp}, %fd7901;
	}
	mov.b32 	%r7426, -1077;
$L__BB1_1352:
	add.s32 	%r4148, %r7424, -1;
	setp.gt.u32 	%p1249, %r4148, 2146435070;
	@%p1249 bra 	$L__BB1_1356;
	shr.u32 	%r4151, %r7424, 20;
	add.s32 	%r7427, %r7426, %r4151;
	and.b32  	%r4152, %r7424, 1048575;
	or.b32  	%r4153, %r4152, 1072693248;
	mov.b64 	%fd7902, {%r7425, %r4153};
	setp.lt.u32 	%p1251, %r4153, 1073127583;
	@%p1251 bra 	$L__BB1_1355;
	{
	.reg .b32 %temp; 
	mov.b64 	{%r4154, %temp}, %fd7902;
	}
	{
	.reg .b32 %temp; 
	mov.b64 	{%temp, %r4155}, %fd7902;
	}
	add.s32 	%r4156, %r4155, -1048576;
	mov.b64 	%fd7902, {%r4154, %r4156};
	add.s32 	%r7427, %r7427, 1;
$L__BB1_1355:
	add.f64 	%fd4227, %fd7902, 0dBFF0000000000000;
	add.f64 	%fd4228, %fd7902, 0d3FF0000000000000;
	rcp.approx.ftz.f64 	%fd4229, %fd4228;
	neg.f64 	%fd4230, %fd4228;
	fma.rn.f64 	%fd4231, %fd4230, %fd4229, 0d3FF0000000000000;
	fma.rn.f64 	%fd4232, %fd4231, %fd4231, %fd4231;
	fma.rn.f64 	%fd4233, %fd4232, %fd4229, %fd4229;
	mul.f64 	%fd4234, %fd4227, %fd4233;
	fma.rn.f64 	%fd4235, %fd4227, %fd4233, %fd4234;
	mul.f64 	%fd4236, %fd4235, %fd4235;
	fma.rn.f64 	%fd4237, %fd4236, 0d3EB1380B3AE80F1E, 0d3ED0EE258B7A8B04;
	fma.rn.f64 	%fd4238, %fd4237, %fd4236, 0d3EF3B2669F02676F;
	fma.rn.f64 	%fd4239, %fd4238, %fd4236, 0d3F1745CBA9AB0956;
	fma.rn.f64 	%fd4240, %fd4239, %fd4236, 0d3F3C71C72D1B5154;
	fma.rn.f64 	%fd4241, %fd4240, %fd4236, 0d3F624924923BE72D;
	fma.rn.f64 	%fd4242, %fd4241, %fd4236, 0d3F8999999999A3C4;
	fma.rn.f64 	%fd4243, %fd4242, %fd4236, 0d3FB5555555555554;
	sub.f64 	%fd4244, %fd4227, %fd4235;
	add.f64 	%fd4245, %fd4244, %fd4244;
	neg.f64 	%fd4246, %fd4235;
	fma.rn.f64 	%fd4247, %fd4246, %fd4227, %fd4245;
	mul.f64 	%fd4248, %fd4233, %fd4247;
	mul.f64 	%fd4249, %fd4236, %fd4243;
	fma.rn.f64 	%fd4250, %fd4249, %fd4235, %fd4248;
	xor.b32  	%r4157, %r7427, -2147483648;
	mov.b32 	%r4158, 1127219200;
	mov.b64 	%fd4251, {%r4157, %r4158};
	sub.f64 	%fd4252, %fd4251, %fd1;
	fma.rn.f64 	%fd4253, %fd4252, 0d3FE62E42FEFA39EF, %fd4235;
	fma.rn.f64 	%fd4254, %fd4252, 0dBFE62E42FEFA39EF, %fd4253;
	sub.f64 	%fd4255, %fd4254, %fd4235;
	sub.f64 	%fd4256, %fd4250, %fd4255;
	fma.rn.f64 	%fd4257, %fd4252, 0d3C7ABC9E3B39803F, %fd4256;
	add.f64 	%fd7903, %fd4253, %fd4257;
	bra.uni 	$L__BB1_1357;
$L__BB1_1356:
	fma.rn.f64 	%fd4226, %fd7901, 0d7FF0000000000000, 0d7FF0000000000000;
	{
	.reg .b32 %temp; 
	mov.b64 	{%temp, %r4149}, %fd7901;
	}
	and.b32  	%r4150, %r4149, 2147483647;
	setp.eq.s32 	%p1250, %r4150, 0;
	selp.f64 	%fd7903, 0dFFF0000000000000, %fd4226, %p1250;
$L__BB1_1357:
	neg.f64 	%fd650, %fd636;
	setp.lt.f64 	%p1253, %fd636, 0dC049000000000000;
	or.pred  	%p1254, %p1253, %p1243;
	selp.f64 	%fd7907, %fd650, 0d0000000000000000, %p1253;
	@%p1254 bra 	$L__BB1_1368;
	fma.rn.f64 	%fd4258, %fd650, 0d3FF71547652B82FE, 0d4338000000000000;
	{
	.reg .b32 %temp; 
	mov.b64 	{%r788, %temp}, %fd4258;
	}
	mov.f64 	%fd4259, 0dC338000000000000;
	add.rn.f64 	%fd4260, %fd4258, %fd4259;
	fma.rn.f64 	%fd4261, %fd4260, 0dBFE62E42FEFA39EF, %fd650;
	fma.rn.f64 	%fd4262, %fd4260, 0dBC7ABC9E3B39803F, %fd4261;
	fma.rn.f64 	%fd4263, %fd4262, 0d3E5ADE1569CE2BDF, 0d3E928AF3FCA213EA;
	fma.rn.f64 	%fd4264, %fd4263, %fd4262, 0d3EC71DEE62401315;
	fma.rn.f64 	%fd4265, %fd4264, %fd4262, 0d3EFA01997C89EB71;
	fma.rn.f64 	%fd4266, %fd4265, %fd4262, 0d3F2A01A014761F65;
	fma.rn.f64 	%fd4267, %fd4266, %fd4262, 0d3F56C16C1852B7AF;
	fma.rn.f64 	%fd4268, %fd4267, %fd4262, 0d3F81111111122322;
	fma.rn.f64 	%fd4269, %fd4268, %fd4262, 0d3FA55555555502A1;
	fma.rn.f64 	%fd4270, %fd4269, %fd4262, 0d3FC5555555555511;
	fma.rn.f64 	%fd4271, %fd4270, %fd4262, 0d3FE000000000000B;
	fma.rn.f64 	%fd4272, %fd4271, %fd4262, 0d3FF0000000000000;
	fma.rn.f64 	%fd4273, %fd4272, %fd4262, 0d3FF0000000000000;
	{
	.reg .b32 %temp; 
	mov.b64 	{%r789, %temp}, %fd4273;
	}
	{
	.reg .b32 %temp; 
	mov.b64 	{%temp, %r790}, %fd4273;
	}
	shl.b32 	%r4159, %r788, 20;
	add.s32 	%r4160, %r4159, %r790;
	mov.b64 	%fd7904, {%r789, %r4160};
	{
	.reg .b32 %temp; 
	mov.b64 	{%temp, %r4161}, %fd650;
	}
	mov.b32 	%f164, %r4161;
	abs.f32 	%f50, %f164;
	setp.lt.f32 	%p1255, %f50, 0f4086232B;
	@%p1255 bra 	$L__BB1_1361;
	setp.gt.f64 	%p1256, %fd636, 0d0000000000000000;
	mov.f64 	%fd4274, 0d7FF0000000000000;
	sub.f64 	%fd4275, %fd4274, %fd636;
	selp.f64 	%fd7904, 0d0000000000000000, %fd4275, %p1256;
	setp.geu.f32 	%p1257, %f50, 0f40874800;
	@%p1257 bra 	$L__BB1_1361;
	shr.u32 	%r4162, %r788, 31;
	add.s32 	%r4163, %r788, %r4162;
	shr.s32 	%r4164, %r4163, 1;
	shl.b32 	%r4165, %r4164, 20;
	add.s32 	%r4166, %r790, %r4165;
	mov.b64 	%fd4276, {%r789, %r4166};
	sub.s32 	%r4167, %r788, %r4164;
	shl.b32 	%r4168, %r4167, 20;
	add.s32 	%r4169, %r4168, 1072693248;
	mov.b32 	%r4170, 0;
	mov.b64 	%fd4277, {%r4170, %r4169};
	mul.f64 	%fd7904, %fd4277, %fd4276;
$L__BB1_1361:
	add.f64 	%fd7905, %fd7904, 0d3FF0000000000000;
	{
	.reg .b32 %temp; 
	mov.b64 	{%temp, %r7428}, %fd7905;
	}
	{
	.reg .b32 %temp; 
	mov.b64 	{%r7429, %temp}, %fd7905;
	}
	setp.gt.s32 	%p1258, %r7428, 1048575;
	mov.b32 	%r7430, -1023;
	@%p1258 bra 	$L__BB1_1363;
	mul.f64 	%fd7905, %fd7905, 0d4350000000000000;
	{
	.reg .b32 %temp; 
	mov.b64 	{%temp, %r7428}, %fd7905;
	}
	{
	.reg .b32 %temp; 
	mov.b64 	{%r7429, %temp}, %fd7905;
	}
	mov.b32 	%r7430, -1077;
$L__BB1_1363:
	add.s32 	%r4173, %r7428, -1;
	setp.gt.u32 	%p1259, %r4173, 2146435070;
	@%p1259 bra 	$L__BB1_1367;
	shr.u32 	%r4176, %r7428, 20;
	add.s32 	%r7431, %r7430, %r4176;
	and.b32  	%r4177, %r7428, 1048575;
	or.b32  	%r4178, %r4177, 1072693248;
	mov.b64 	%fd7906, {%r7429, %r4178};
	setp.lt.u32 	%p1261, %r4178, 1073127583;
	@%p1261 bra 	$L__BB1_1366;
	{
	.reg .b32 %temp; 
	mov.b64 	{%r4179, %temp}, %fd7906;
	}
	{
	.reg .b32 %temp; 
	mov.b64 	{%temp, %r4180}, %fd7906;
	}
	add.s32 	%r4181, %r4180, -1048576;
	mov.b64 	%fd7906, {%r4179, %r4181};
	add.s32 	%r7431, %r7431, 1;
$L__BB1_1366:
	add.f64 	%fd4279, %fd7906, 0dBFF0000000000000;
	add.f64 	%fd4280, %fd7906, 0d3FF0000000000000;
	rcp.approx.ftz.f64 	%fd4281, %fd4280;
	neg.f64 	%fd4282, %fd4280;
	fma.rn.f64 	%fd4283, %fd4282, %fd4281, 0d3FF0000000000000;
	fma.rn.f64 	%fd4284, %fd4283, %fd4283, %fd4283;
	fma.rn.f64 	%fd4285, %fd4284, %fd4281, %fd4281;
	mul.f64 	%fd4286, %fd4279, %fd4285;
	fma.rn.f64 	%fd4287, %fd4279, %fd4285, %fd4286;
	mul.f64 	%fd4288, %fd4287, %fd4287;
	fma.rn.f64 	%fd4289, %fd4288, 0d3EB1380B3AE80F1E, 0d3ED0EE258B7A8B04;
	fma.rn.f64 	%fd4290, %fd4289, %fd4288, 0d3EF3B2669F02676F;
	fma.rn.f64 	%fd4291, %fd4290, %fd4288, 0d3F1745CBA9AB0956;
	fma.rn.f64 	%fd4292, %fd4291, %fd4288, 0d3F3C71C72D1B5154;
	fma.rn.f64 	%fd4293, %fd4292, %fd4288, 0d3F624924923BE72D;
	fma.rn.f64 	%fd4294, %fd4293, %fd4288, 0d3F8999999999A3C4;
	fma.rn.f64 	%fd4295, %fd4294, %fd4288, 0d3FB5555555555554;
	sub.f64 	%fd4296, %fd4279, %fd4287;
	add.f64 	%fd4297, %fd4296, %fd4296;
	neg.f64 	%fd4298, %fd4287;
	fma.rn.f64 	%fd4299, %fd4298, %fd4279, %fd4297;
	mul.f64 	%fd4300, %fd4285, %fd4299;
	mul.f64 	%fd4301, %fd4288, %fd4295;
	fma.rn.f64 	%fd4302, %fd4301, %fd4287, %fd4300;
	xor.b32  	%r4182, %r7431, -2147483648;
	mov.b32 	%r4183, 1127219200;
	mov.b64 	%fd4303, {%r4182, %r4183};
	sub.f64 	%fd4304, %fd4303, %fd1;
	fma.rn.f64 	%fd4305, %fd4304, 0d3FE62E42FEFA39EF, %fd4287;
	fma.rn.f64 	%fd4306, %fd4304, 0dBFE62E42FEFA39EF, %fd4305;
	sub.f64 	%fd4307, %fd4306, %fd4287;
	sub.f64 	%fd4308, %fd4302, %fd4307;
	fma.rn.f64 	%fd4309, %fd4304, 0d3C7ABC9E3B39803F, %fd4308;
	add.f64 	%fd7907, %fd4305, %fd4309;
	bra.uni 	$L__BB1_1368;
$L__BB1_1367:
	fma.rn.f64 	%fd4278, %fd7905, 0d7FF0000000000000, 0d7FF0000000000000;
	{
	.reg .b32 %temp; 
	mov.b64 	{%temp, %r4174}, %fd7905;
	}
	and.b32  	%r4175, %r4174, 2147483647;
	setp.eq.s32 	%p1260, %r4175, 0;
	selp.f64 	%fd7907, 0dFFF0000000000000, %fd4278, %p1260;
$L__BB1_1368:
	sub.f64 	%fd4310, %fd7903, %fd7907;
	add.f64 	%fd7908, %fd7908, %fd4310;
$L__BB1_1369:
	add.s64 	%rd6760, %rd6760, 1;
	setp.ne.s64 	%p1262, %rd6760, %rd62;
	@%p1262 bra 	$L__BB1_1344;
$L__BB1_1370:
	neg.f64 	%fd4311, %fd7908;
	fma.rn.f64 	%fd4312, %fd7908, 0dBFF71547652B82FE, 0d4338000000000000;
	{
	.reg .b32 %temp; 
	mov.b64 	{%r801, %temp}, %fd4312;
	}
	mov.f64 	%fd4313, 0dC338000000000000;
	add.rn.f64 	%fd4314, %fd4312, %fd4313;
	fma.rn.f64 	%fd4315, %fd4314, 0dBFE62E42FEFA39EF, %fd4311;
	fma.rn.f64 	%fd4316, %fd4314, 0dBC7ABC9E3B39803F, %fd4315;
	fma.rn.f64 	%fd4317, %fd4316, 0d3E5ADE1569CE2BDF, 0d3E928AF3FCA213EA;
	fma.rn.f64 	%fd4318, %fd4317, %fd4316, 0d3EC71DEE62401315;
	fma.rn.f64 	%fd4319, %fd4318, %fd4316, 0d3EFA01997C89EB71;
	fma.rn.f64 	%fd4320, %fd4319, %fd4316, 0d3F2A01A014761F65;
	fma.rn.f64 	%fd4321, %fd4320, %fd4316, 0d3F56C16C1852B7AF;
	fma.rn.f64 	%fd4322, %fd4321, %fd4316, 0d3F81111111122322;
	fma.rn.f64 	%fd4323, %fd4322, %fd4316, 0d3FA55555555502A1;
	fma.rn.f64 	%fd4324, %fd4323, %fd4316, 0d3FC5555555555511;
	fma.rn.f64 	%fd4325, %fd4324, %fd4316, 0d3FE000000000000B;
	fma.rn.f64 	%fd4326, %fd4325, %fd4316, 0d3FF0000000000000;
	fma.rn.f64 	%fd4327, %fd4326, %fd4316, 0d3FF0000000000000;
	{
	.reg .b32 %temp; 
	mov.b64 	{%r802, %temp}, %fd4327;
	}
	{
	.reg .b32 %temp; 
	mov.b64 	{%temp, %r803}, %fd4327;
	}
	shl.b32 	%r4184, %r801, 20;
	add.s32 	%r4185, %r4184, %r803;
	mov.b64 	%fd7910, {%r802, %r4185};
	{
	.reg .b32 %temp; 
	mov.b64 	{%temp, %r4186}, %fd4311;
	}
	mov.b32 	%f165, %r4186;
	abs.f32 	%f51, %f165;
	setp.lt.f32 	%p1263, %f51, 0f4086232B;
	@%p1263 bra 	$L__BB1_1373;
	setp.gt.f64 	%p1264, %fd7908, 0d0000000000000000;
	mov.f64 	%fd4328, 0d7FF0000000000000;
	sub.f64 	%fd4329, %fd4328, %fd7908;
	selp.f64 	%fd7910, 0d0000000000000000, %fd4329, %p1264;
	setp.geu.f32 	%p1265, %f51, 0f40874800;
	@%p1265 bra 	$L__BB1_1373;
	shr.u32 	%r4187, %r801, 31;
	add.s32 	%r4188, %r801, %r4187;
	shr.s32 	%r4189, %r4188, 1;
	shl.b32 	%r4190, %r4189, 20;
	add.s32 	%r4191, %r803, %r4190;
	mov.b64 	%fd4330, {%r802, %r4191};
	sub.s32 	%r4192, %r801, %r4189;
	shl.b32 	%r4193, %r4192, 20;
	add.s32 	%r4194, %r4193, 1072693248;
	mov.b32 	%r4195, 0;
	mov.b64 	%fd4331, {%r4195, %r4194};
	mul.f64 	%fd7910, %fd4331, %fd4330;
$L__BB1_1373:
	sub.s32 	%r4196, %r1826, %r1827;
	setp.eq.s32 	%p1266, %r4196, 0;
	sub.f64 	%fd7974, %fd7974, %fd7910;
	@%p1266 bra 	$L__BB1_1399;
	mov.b64 	%rd6761, 0;
	bra.uni 	$L__BB1_1376;
$L__BB1_1375:
	add.s64 	%rd6761, %rd6761, 1;
	setp.eq.s64 	%p1284, %rd6761, %rd67;
	@%p1284 bra 	$L__BB1_1399;
$L__BB1_1376:
	setp.lt.u32 	%p1267, %r1826, 4;
	mov.b64 	%rd6764, 0;
	mov.b16 	%rs4095, 0;
	@%p1267 bra 	$L__BB1_1384;
	add.s64 	%rd3952, %rd62, -4;
	setp.lt.u64 	%p1268, %rd3952, 12;
	mul.lo.s64 	%rd799, %rd6761, %rd62;
	mov.b16 	%rs4095, 0;
	mov.b64 	%rd6765, 0;
	@%p1268 bra 	$L__BB1_1380;
	mov.b16 	%rs4095, 0;
	mov.b64 	%rd6765, 0;
	mov.u64 	%rd6766, %rd6765;
$L__BB1_1379:
	add.s64 	%rd3954, %rd24, %rd6765;
	ld.local.v4.b32 	{%r4197, %r4198, %r4199, %r4200}, [%rd3954];
	bfe.u32 	%r4201, %r4200, 24, 8;
	cvt.u16.u32 	%rs2009, %r4201;
	bfe.u32 	%r4202, %r4200, 16, 8;
	cvt.u16.u32 	%rs2010, %r4202;
	bfe.u32 	%r4203, %r4200, 8, 8;
	cvt.u16.u32 	%rs2011, %r4203;
	bfe.u32 	%r4204, %r4200, 0, 8;
	cvt.u16.u32 	%rs2012, %r4204;
	bfe.u32 	%r4205, %r4199, 24, 8;
	cvt.u16.u32 	%rs2013, %r4205;
	bfe.u32 	%r4206, %r4199, 16, 8;
	cvt.u16.u32 	%rs2014, %r4206;
	bfe.u32 	%r4207, %r4199, 8, 8;
	cvt.u16.u32 	%rs2015, %r4207;
	bfe.u32 	%r4208, %r4199, 0, 8;
	cvt.u16.u32 	%rs2016, %r4208;
	bfe.u32 	%r4209, %r4198, 24, 8;
	cvt.u16.u32 	%rs2017, %r4209;
	bfe.u32 	%r4210, %r4198, 16, 8;
	cvt.u16.u32 	%rs2018, %r4210;
	bfe.u32 	%r4211, %r4198, 8, 8;
	cvt.u16.u32 	%rs2019, %r4211;
	bfe.u32 	%r4212, %r4198, 0, 8;
	cvt.u16.u32 	%rs2020, %r4212;
	bfe.u32 	%r4213, %r4197, 24, 8;
	cvt.u16.u32 	%rs2021, %r4213;
	bfe.u32 	%r4214, %r4197, 16, 8;
	cvt.u16.u32 	%rs2022, %r4214;
	bfe.u32 	%r4215, %r4197, 8, 8;
	cvt.u16.u32 	%rs2023, %r4215;
	bfe.u32 	%r4216, %r4197, 0, 8;
	cvt.u16.u32 	%rs2024, %r4216;
	add.s64 	%rd3955, %rd6765, %rd799;
	mov.u64 	%rd3956, d_H_const;
	add.s64 	%rd3957, %rd3956, %rd3955;
	ld.const.u8 	%rs2025, [%rd3957];
	ld.const.u8 	%rs2026, [%rd3957+1];
	ld.const.u8 	%rs2027, [%rd3957+2];
	ld.const.u8 	%rs2028, [%rd3957+3];
	mul.lo.s16 	%rs2029, %rs2025, %rs2024;
	mul.lo.s16 	%rs2030, %rs2026, %rs2023;
	mul.lo.s16 	%rs2031, %rs2027, %rs2022;
	mul.lo.s16 	%rs2032, %rs2028, %rs2021;
	xor.b16  	%rs2033, %rs2029, %rs4095;
	xor.b16  	%rs2034, %rs2033, %rs2030;
	xor.b16  	%rs2035, %rs2034, %rs2031;
	xor.b16  	%rs2036, %rs2035, %rs2032;
	ld.const.u8 	%rs2037, [%rd3957+4];
	ld.const.u8 	%rs2038, [%rd3957+5];
	ld.const.u8 	%rs2039, [%rd3957+6];
	ld.const.u8 	%rs2040, [%rd3957+7];
	mul.lo.s16 	%rs2041, %rs2037, %rs2020;
	mul.lo.s16 	%rs2042, %rs2038, %rs2019;
	mul.lo.s16 	%rs2043, %rs2039, %rs2018;
	mul.lo.s16 	%rs2044, %rs2040, %rs2017;
	xor.b16  	%rs2045, %rs2041, %rs2036;
	xor.b16  	%rs2046, %rs2045, %rs2042;
	xor.b16  	%rs2047, %rs2046, %rs2043;
	xor.b16  	%rs2048, %rs2047, %rs2044;
	ld.const.u8 	%rs2049, [%rd3957+8];
	ld.const.u8 	%rs2050, [%rd3957+9];
	ld.const.u8 	%rs2051, [%rd3957+10];
	ld.const.u8 	%rs2052, [%rd3957+11];
	mul.lo.s16 	%rs2053, %rs2049, %rs2016;
	mul.lo.s16 	%rs2054, %rs2050, %rs2015;
	mul.lo.s16 	%rs2055, %rs2051, %rs2014;
	mul.lo.s16 	%rs2056, %rs2052, %rs2013;
	xor.b16  	%rs2057, %rs2053, %rs2048;
	xor.b16  	%rs2058, %rs2057, %rs2054;
	xor.b16  	%rs2059, %rs2058, %rs2055;
	xor.b16  	%rs2060, %rs2059, %rs2056;
	ld.const.u8 	%rs2061, [%rd3957+12];
	ld.const.u8 	%rs2062, [%rd3957+13];
	ld.const.u8 	%rs2063, [%rd3957+14];
	ld.const.u8 	%rs2064, [%rd3957+15];
	mul.lo.s16 	%rs2065, %rs2061, %rs2012;
	mul.lo.s16 	%rs2066, %rs2062, %rs2011;
	mul.lo.s16 	%rs2067, %rs2063, %rs2010;
	mul.lo.s16 	%rs2068, %rs2064, %rs2009;
	xor.b16  	%rs2069, %rs2065, %rs2060;
	xor.b16  	%rs2070, %rs2069, %rs2066;
	xor.b16  	%rs2071, %rs2070, %rs2067;
	xor.b16  	%rs4095, %rs2071, %rs2068;
	add.s64 	%rd6765, %rd6765, 16;
	add.s64 	%rd6766, %rd6766, 4;
	setp.eq.s64 	%p1269, %rd6766, %rd76;
	@%p1269 bra 	$L__BB1_1380;
	bra.uni 	$L__BB1_1379;
$L__BB1_1380:
	setp.eq.s64 	%p1270, %rd75, 0;
	mov.u64 	%rd6764, %rd6765;
	@%p1270 bra 	$L__BB1_1384;
	setp.eq.s64 	%p1271, %rd75, 1;
	add.s64 	%rd802, %rd24, %rd6765;
	ld.local.u8 	%rs2072, [%rd802];
	ld.local.u8 	%rs2073, [%rd802+1];
	ld.local.u8 	%rs2074, [%rd802+2];
	ld.local.u8 	%rs2075, [%rd802+3];
	add.s64 	%rd3958, %rd6765, %rd799;
	mov.u64 	%rd3959, d_H_const;
	add.s64 	%rd803, %rd3959, %rd3958;
	ld.const.u8 	%rs2076, [%rd803];
	ld.const.u8 	%rs2077, [%rd803+1];
	ld.const.u8 	%rs2078, [%rd803+2];
	ld.const.u8 	%rs2079, [%rd803+3];
	mul.lo.s16 	%rs2080, %rs2076, %rs2072;
	mul.lo.s16 	%rs2081, %rs2077, %rs2073;
	mul.lo.s16 	%rs2082, %rs2078, %rs2074;
	mul.lo.s16 	%rs2083, %rs2079, %rs2075;
	xor.b16  	%rs2084, %rs2080, %rs4095;
	xor.b16  	%rs2085, %rs2084, %rs2081;
	xor.b16  	%rs2086, %rs2085, %rs2082;
	xor.b16  	%rs4095, %rs2086, %rs2083;
	add.s64 	%rd6764, %rd6765, 4;
	@%p1271 bra 	$L__BB1_1384;
	setp.eq.s64 	%p1272, %rd75, 2;
	ld.local.u8 	%rs2087, [%rd802+4];
	ld.local.u8 	%rs2088, [%rd802+5];
	ld.local.u8 	%rs2089, [%rd802+6];
	ld.local.u8 	%rs2090, [%rd802+7];
	ld.const.u8 	%rs2091, [%rd803+4];
	ld.const.u8 	%rs2092, [%rd803+5];
	ld.const.u8 	%rs2093, [%rd803+6];
	ld.const.u8 	%rs2094, [%rd803+7];
	mul.lo.s16 	%rs2095, %rs2091, %rs2087;
	mul.lo.s16 	%rs2096, %rs2092, %rs2088;
	mul.lo.s16 	%rs2097, %rs2093, %rs2089;
	mul.lo.s16 	%rs2098, %rs2094, %rs2090;
	xor.b16  	%rs2099, %rs2095, %rs2096;
	xor.b16  	%rs2100, %rs2099, %rs2097;
	xor.b16  	%rs2101, %rs2100, %rs2098;
	xor.b16  	%rs4095, %rs2101, %rs4095;
	add.s64 	%rd6764, %rd6765, 8;
	@%p1272 bra 	$L__BB1_1384;
	ld.local.u8 	%rs2102, [%rd802+8];
	ld.local.u8 	%rs2103, [%rd802+9];
	ld.local.u8 	%rs2104, [%rd802+10];
	ld.local.u8 	%rs2105, [%rd802+11];
	ld.const.u8 	%rs2106, [%rd803+8];
	ld.const.u8 	%rs2107, [%rd803+9];
	ld.const.u8 	%rs2108, [%rd803+10];
	ld.const.u8 	%rs2109, [%rd803+11];
	mul.lo.s16 	%rs2110, %rs2106, %rs2102;
	mul.lo.s16 	%rs2111, %rs2107, %rs2103;
	mul.lo.s16 	%rs2112, %rs2108, %rs2104;
	mul.lo.s16 	%rs2113, %rs2109, %rs2105;
	xor.b16  	%rs2114, %rs2110, %rs2111;
	xor.b16  	%rs2115, %rs2114, %rs2112;
	xor.b16  	%rs2116, %rs2115, %rs2113;
	xor.b16  	%rs4095, %rs2116, %rs4095;
	add.s64 	%rd6764, %rd6765, 12;
$L__BB1_1384:
	setp.ge.u64 	%p1273, %rd6764, %rd62;
	@%p1273 bra 	$L__BB1_1398;
	mul.lo.s64 	%rd808, %rd6761, %rd62;
	sub.s64 	%rd809, %rd62, %rd6764;
	and.b64  	%rd810, %rd809, 15;
	sub.s64 	%rd3960, %rd6764, %rd62;
	setp.gt.u64 	%p1274, %rd3960, -16;
	@%p1274 bra 	$L__BB1_1388;
	and.b64  	%rd811, %rd809, -16;
	mov.b64 	%rd6768, 0;
$L__BB1_1387:
	.pragma "nounroll";
	add.s64 	%rd3962, %rd24, %rd6764;
	ld.local.u8 	%rs2118, [%rd3962];
	add.s64 	%rd3963, %rd6764, %rd808;
	mov.u64 	%rd3964, d_H_const;
	add.s64 	%rd3965, %rd3964, %rd3963;
	ld.const.u8 	%rs2119, [%rd3965];
	mul.lo.s16 	%rs2120, %rs2119, %rs2118;
	xor.b16  	%rs2121, %rs2120, %rs4095;
	ld.local.u8 	%rs2122, [%rd3962+1];
	ld.const.u8 	%rs2123, [%rd3965+1];
	mul.lo.s16 	%rs2124, %rs2123, %rs2122;
	xor.b16  	%rs2125, %rs2124, %rs2121;
	ld.local.u8 	%rs2126, [%rd3962+2];
	ld.const.u8 	%rs2127, [%rd3965+2];
	mul.lo.s16 	%rs2128, %rs2127, %rs2126;
	xor.b16  	%rs2129, %rs2128, %rs2125;
	ld.local.u8 	%rs2130, [%rd3962+3];
	ld.const.u8 	%rs2131, [%rd3965+3];
	mul.lo.s16 	%rs2132, %rs2131, %rs2130;
	xor.b16  	%rs2133, %rs2132, %rs2129;
	ld.local.u8 	%rs2134, [%rd3962+4];
	ld.const.u8 	%rs2135, [%rd3965+4];
	mul.lo.s16 	%rs2136, %rs2135, %rs2134;
	xor.b16  	%rs2137, %rs2136, %rs2133;
	ld.local.u8 	%rs2138, [%rd3962+5];
	ld.const.u8 	%rs2139, [%rd3965+5];
	mul.lo.s16 	%rs2140, %rs2139, %rs2138;
	xor.b16  	%rs2141, %rs2140, %rs2137;
	ld.local.u8 	%rs2142, [%rd3962+6];
	ld.const.u8 	%rs2143, [%rd3965+6];
	mul.lo.s16 	%rs2144, %rs2143, %rs2142;
	xor.b16  	%rs2145, %rs2144, %rs2141;
	ld.local.u8 	%rs2146, [%rd3962+7];
	ld.const.u8 	%rs2147, [%rd3965+7];
	mul.lo.s16 	%rs2148, %rs2147, %rs2146;
	xor.b16  	%rs2149, %rs2148, %rs2145;
	ld.local.u8 	%rs2150, [%rd3962+8];
	ld.const.u8 	%rs2151, [%rd3965+8];
	mul.lo.s16 	%rs2152, %rs2151, %rs2150;
	xor.b16  	%rs2153, %rs2152, %rs2149;
	ld.local.u8 	%rs2154, [%rd3962+9];
	ld.const.u8 	%rs2155, [%rd3965+9];
	mul.lo.s16 	%rs2156, %rs2155, %rs2154;
	xor.b16  	%rs2157, %rs2156, %rs2153;
	ld.local.u8 	%rs2158, [%rd3962+10];
	ld.const.u8 	%rs2159, [%rd3965+10];
	mul.lo.s16 	%rs2160, %rs2159, %rs2158;
	xor.b16  	%rs2161, %rs2160, %rs2157;
	ld.local.u8 	%rs2162, [%rd3962+11];
	ld.const.u8 	%rs2163, [%rd3965+11];
	mul.lo.s16 	%rs2164, %rs2163, %rs2162;
	xor.b16  	%rs2165, %rs2164, %rs2161;
	ld.local.u8 	%rs2166, [%rd3962+12];
	ld.const.u8 	%rs2167, [%rd3965+12];
	mul.lo.s16 	%rs2168, %rs2167, %rs2166;
	xor.b16  	%rs2169, %rs2168, %rs2165;
	ld.local.u8 	%rs2170, [%rd3962+13];
	ld.const.u8 	%rs2171, [%rd3965+13];
	mul.lo.s16 	%rs2172, %rs2171, %rs2170;
	xor.b16  	%rs2173, %rs2172, %rs2169;
	ld.local.u8 	%rs2174, [%rd3962+14];
	ld.const.u8 	%rs2175, [%rd3965+14];
	mul.lo.s16 	%rs2176, %rs2175, %rs2174;
	xor.b16  	%rs2177, %rs2176, %rs2173;
	ld.local.u8 	%rs2178, [%rd3962+15];
	ld.const.u8 	%rs2179, [%rd3965+15];
	mul.lo.s16 	%rs2180, %rs2179, %rs2178;
	xor.b16  	%rs4095, %rs2180, %rs2177;
	add.s64 	%rd6764, %rd6764, 16;
	add.s64 	%rd6768, %rd6768, 16;
	setp.ne.s64 	%p1275, %rd6768, %rd811;
	@%p1275 bra 	$L__BB1_1387;
$L__BB1_1388:
	setp.eq.s64 	%p1276, %rd810, 0;
	@%p1276 bra 	$L__BB1_1398;
	and.b64  	%rd821, %rd809, 7;
	setp.lt.u64 	%p1277, %rd810, 8;
	@%p1277 bra 	$L__BB1_1391;
	add.s64 	%rd3966, %rd24, %rd6764;
	ld.local.u8 	%rs2182, [%rd3966];
	add.s64 	%rd3967, %rd6764, %rd808;
	mov.u64 	%rd3968, d_H_const;
	add.s64 	%rd3969, %rd3968, %rd3967;
	ld.const.u8 	%rs2183, [%rd3969];
	mul.lo.s16 	%rs2184, %rs2183, %rs2182;
	ld.local.u8 	%rs2185, [%rd3966+1];
	ld.const.u8 	%rs2186, [%rd3969+1];
	mul.lo.s16 	%rs2187, %rs2186, %rs2185;
	xor.b16  	%rs2188, %rs2184, %rs2187;
	ld.local.u8 	%rs2189, [%rd3966+2];
	ld.const.u8 	%rs2190, [%rd3969+2];
	mul.lo.s16 	%rs2191, %rs2190, %rs2189;
	xor.b16  	%rs2192, %rs2188, %rs2191;
	ld.local.u8 	%rs2193, [%rd3966+3];
	ld.const.u8 	%rs2194, [%rd3969+3];
	mul.lo.s16 	%rs2195, %rs2194, %rs2193;
	xor.b16  	%rs2196, %rs2192, %rs2195;
	ld.local.u8 	%rs2197, [%rd3966+4];
	ld.const.u8 	%rs2198, [%rd3969+4];
	mul.lo.s16 	%rs2199, %rs2198, %rs2197;
	xor.b16  	%rs2200, %rs2196, %rs2199;
	ld.local.u8 	%rs2201, [%rd3966+5];
	ld.const.u8 	%rs2202, [%rd3969+5];
	mul.lo.s16 	%rs2203, %rs2202, %rs2201;
	xor.b16  	%rs2204, %rs2200, %rs2203;
	ld.local.u8 	%rs2205, [%rd3966+6];
	ld.const.u8 	%rs2206, [%rd3969+6];
	mul.lo.s16 	%rs2207, %rs2206, %rs2205;
	xor.b16  	%rs2208, %rs2204, %rs2207;
	ld.local.u8 	%rs2209, [%rd3966+7];
	ld.const.u8 	%rs2210, [%rd3969+7];
	mul.lo.s16 	%rs2211, %rs2210, %rs2209;
	xor.b16  	%rs2212, %rs2208, %rs2211;
	xor.b16  	%rs4095, %rs2212, %rs4095;
	add.s64 	%rd6764, %rd6764, 8;
$L__BB1_1391:
	setp.eq.s64 	%p1278, %rd821, 0;
	@%p1278 bra 	$L__BB1_1398;
	and.b64  	%rd824, %rd809, 3;
	setp.lt.u64 	%p1279, %rd821, 4;
	@%p1279 bra 	$L__BB1_1394;
	add.s64 	%rd3970, %rd24, %rd6764;
	ld.local.u8 	%rs2214, [%rd3970];
	add.s64 	%rd3971, %rd6764, %rd808;
	mov.u64 	%rd3972, d_H_const;
	add.s64 	%rd3973, %rd3972, %rd3971;
	ld.const.u8 	%rs2215, [%rd3973];
	mul.lo.s16 	%rs2216, %rs2215, %rs2214;
	ld.local.u8 	%rs2217, [%rd3970+1];
	ld.const.u8 	%rs2218, [%rd3973+1];
	mul.lo.s16 	%rs2219, %rs2218, %rs2217;
	xor.b16  	%rs2220, %rs2216, %rs2219;
	ld.local.u8 	%rs2221, [%rd3970+2];
	ld.const.u8 	%rs2222, [%rd3973+2];
	mul.lo.s16 	%rs2223, %rs2222, %rs2221;
	xor.b16  	%rs2224, %rs2220, %rs2223;
	ld.local.u8 	%rs2225, [%rd3970+3];
	ld.const.u8 	%rs2226, [%rd3973+3];
	mul.lo.s16 	%rs2227, %rs2226, %rs2225;
	xor.b16  	%rs2228, %rs2224, %rs2227;
	xor.b16  	%rs4095, %rs2228, %rs4095;
	add.s64 	%rd6764, %rd6764, 4;
$L__BB1_1394:
	setp.eq.s64 	%p1280, %rd824, 0;
	@%p1280 bra 	$L__BB1_1398;
	add.s64 	%rd827, %rd24, %rd6764;
	ld.local.u8 	%rs2229, [%rd827];
	add.s64 	%rd3974, %rd6764, %rd808;
	mov.u64 	%rd3975, d_H_const;
	add.s64 	%rd828, %rd3975, %rd3974;
	ld.const.u8 	%rs2230, [%rd828];
	mul.lo.s16 	%rs2231, %rs2230, %rs2229;
	xor.b16  	%rs4095, %rs2231, %rs4095;
	setp.eq.s64 	%p1281, %rd824, 1;
	@%p1281 bra 	$L__BB1_1398;
	ld.local.u8 	%rs2232, [%rd827+1];
	ld.const.u8 	%rs2233, [%rd828+1];
	mul.lo.s16 	%rs2234, %rs2233, %rs2232;
	xor.b16  	%rs4095, %rs2234, %rs4095;
	setp.eq.s64 	%p1282, %rd824, 2;
	@%p1282 bra 	$L__BB1_1398;
	ld.local.u8 	%rs2235, [%rd827+2];
	ld.const.u8 	%rs2236, [%rd828+2];
	mul.lo.s16 	%rs2237, %rs2236, %rs2235;
	xor.b16  	%rs4095, %rs2237, %rs4095;
$L__BB1_1398:
	and.b16  	%rs2238, %rs4095, 255;
	setp.eq.s16 	%p1283, %rs2238, 1;
	@%p1283 bra 	$L__BB1_1457;
	bra.uni 	$L__BB1_1375;
$L__BB1_1399:
	setp.eq.s32 	%p1285, %r1826, 0;
	shl.b64 	%rd3976, %rd6779, 5;
	add.s64 	%rd829, %rd29, %rd3976;
	cvt.rn.f64.u32 	%fd4332, %r7422;
	st.local.f64 	[%rd829], %fd4332;
	mov.f64 	%fd7920, %fd7863;
	@%p1285 bra 	$L__BB1_1427;
	mov.b64 	%rd6772, 0;
	mov.f64 	%fd7920, %fd7863;
$L__BB1_1401:
	add.s64 	%rd3978, %rd23, %rd6772;
	ld.local.u8 	%rs2239, [%rd3978];
	setp.ne.s16 	%p1286, %rs2239, 1;
	@%p1286 bra 	$L__BB1_1426;
	add.u64 	%rd3980, %SPL, 4096;
	shl.b64 	%rd3981, %rd6772, 3;
	add.s64 	%rd3982, %rd3980, %rd3981;
	ld.local.f64 	%fd674, [%rd3982];
	setp.gt.f64 	%p1287, %fd674, 0d4049000000000000;
	mov.f64 	%fd7915, %fd674;
	@%p1287 bra 	$L__BB1_1414;
	setp.lt.f64 	%p1288, %fd674, 0dC049000000000000;
	mov.f64 	%fd7915, 0d0000000000000000;
	@%p1288 bra 	$L__BB1_1414;
	fma.rn.f64 	%fd4334, %fd674, 0d3FF71547652B82FE, 0d4338000000000000;
	{
	.reg .b32 %temp; 
	mov.b64 	{%r804, %temp}, %fd4334;
	}
	mov.f64 	%fd4335, 0dC338000000000000;
	add.rn.f64 	%fd4336, %fd4334, %fd4335;
	fma.rn.f64 	%fd4337, %fd4336, 0dBFE62E42FEFA39EF, %fd674;
	fma.rn.f64 	%fd4338, %fd4336, 0dBC7ABC9E3B39803F, %fd4337;
	fma.rn.f64 	%fd4339, %fd4338, 0d3E5ADE1569CE2BDF, 0d3E928AF3FCA213EA;
	fma.rn.f64 	%fd4340, %fd4339, %fd4338, 0d3EC71DEE62401315;
	fma.rn.f64 	%fd4341, %fd4340, %fd4338, 0d3EFA01997C89EB71;
	fma.rn.f64 	%fd4342, %fd4341, %fd4338, 0d3F2A01A014761F65;
	fma.rn.f64 	%fd4343, %fd4342, %fd4338, 0d3F56C16C1852B7AF;
	fma.rn.f64 	%fd4344, %fd4343, %fd4338, 0d3F81111111122322;
	fma.rn.f64 	%fd4345, %fd4344, %fd4338, 0d3FA55555555502A1;
	fma.rn.f64 	%fd4346, %fd4345, %fd4338, 0d3FC5555555555511;
	fma.rn.f64 	%fd4347, %fd4346, %fd4338, 0d3FE000000000000B;
	fma.rn.f64 	%fd4348, %fd4347, %fd4338, 0d3FF0000000000000;
	fma.rn.f64 	%fd4349, %fd4348, %fd4338, 0d3FF0000000000000;
	{
	.reg .b32 %temp; 
	mov.b64 	{%r805, %temp}, %fd4349;
	}
	{
	.reg .b32 %temp; 
	mov.b64 	{%temp, %r806}, %fd4349;
	}
	shl.b32 	%r4217, %r804, 20;
	add.s32 	%r4218, %r4217, %r806;
	mov.b64 	%fd7912, {%r805, %r4218};
	{
	.reg .b32 %temp; 
	mov.b64 	{%temp, %r4219}, %fd674;
	}
	mov.b32 	%f166, %r4219;
	abs.f32 	%f52, %f166;
	setp.lt.f32 	%p1289, %f52, 0f4086232B;
	@%p1289 bra 	$L__BB1_1407;
	setp.lt.f64 	%p1290, %fd674, 0d0000000000000000;
	add.f64 	%fd4350, %fd674, 0d7FF0000000000000;
	selp.f64 	%fd7912, 0d0000000000000000, %fd4350, %p1290;
	setp.geu.f32 	%p1291, %f52, 0f40874800;
	@%p1291 bra 	$L__BB1_1407;
	shr.u32 	%r4220, %r804, 31;
	add.s32 	%r4221, %r804, %r4220;
	shr.s32 	%r4222, %r4221, 1;
	shl.b32 	%r4223, %r4222, 20;
	add.s32 	%r4224, %r806, %r4223;
	mov.b64 	%fd4351, {%r805, %r4224};
	sub.s32 	%r4225, %r804, %r4222;
	shl.b32 	%r4226, %r4225, 20;
	add.s32 	%r4227, %r4226, 1072693248;
	mov.b32 	%r4228, 0;
	mov.b64 	%fd4352, {%r4228, %r4227};
	mul.f64 	%fd7912, %fd4352, %fd4351;
$L__BB1_1407:
	add.f64 	%fd7913, %fd7912, 0d3FF0000000000000;
	{
	.reg .b32 %temp; 
	mov.b64 	{%temp, %r7432}, %fd7913;
	}
	{
	.reg .b32 %temp; 
	mov.b64 	{%r7433, %temp}, %fd7913;
	}
	setp.gt.s32 	%p1292, %r7432, 1048575;
	mov.b32 	%r7434, -1023;
	@%p1292 bra 	$L__BB1_1409;
	mul.f64 	%fd7913, %fd7913, 0d4350000000000000;
	{
	.reg .b32 %temp; 
	mov.b64 	{%temp, %r7432}, %fd7913;
	}
	{
	.reg .b32 %temp; 
	mov.b64 	{%r7433, %temp}, %fd7913;
	}
	mov.b32 	%r7434, -1077;
$L__BB1_1409:
	add.s32 	%r4231, %r7432, -1;
	setp.gt.u32 	%p1293, %r4231, 2146435070;
	@%p1293 bra 	$L__BB1_1413;
	shr.u32 	%r4234, %r7432, 20;
	add.s32 	%r7435, %r7434, %r4234;
	and.b32  	%r4235, %r7432, 1048575;
	or.b32  	%r4236, %r4235, 1072693248;
	mov.b64 	%fd7914, {%r7433, %r4236};
	setp.lt.u32 	%p1295, %r4236, 1073127583;
	@%p1295 bra 	$L__BB1_1412;
	{
	.reg .b32 %temp; 
	mov.b64 	{%r4237, %temp}, %fd7914;
	}
	{
	.reg .b32 %temp; 
	mov.b64 	{%temp, %r4238}, %fd7914;
	}
	add.s32 	%r4239, %r4238, -1048576;
	mov.b64 	%fd7914, {%r4237, %r4239};
	add.s32 	%r7435, %r7435, 1;
$L__BB1_1412:
	add.f64 	%fd4354, %fd7914, 0dBFF0000000000000;
	add.f64 	%fd4355, %fd7914, 0d3FF0000000000000;
	rcp.approx.ftz.f64 	%fd4356, %fd4355;
	neg.f64 	%fd4357, %fd4355;
	fma.rn.f64 	%fd4358, %fd4357, %fd4356, 0d3FF0000000000000;
	fma.rn.f64 	%fd4359, %fd4358, %fd4358, %fd4358;
	fma.rn.f64 	%fd4360, %fd4359, %fd4356, %fd4356;
	mul.f64 	%fd4361, %fd4354, %fd4360;
	fma.rn.f64 	%fd4362, %fd4354, %fd4360, %fd4361;
	mul.f64 	%fd4363, %fd4362, %fd4362;
	fma.rn.f64 	%fd4364, %fd4363, 0d3EB1380B3AE80F1E, 0d3ED0EE258B7A8B04;
	fma.rn.f64 	%fd4365, %fd4364, %fd4363, 0d3EF3B2669F02676F;
	fma.rn.f64 	%fd4366, %fd4365, %fd4363, 0d3F1745CBA9AB0956;
	fma.rn.f64 	%fd4367, %fd4366, %fd4363, 0d3F3C71C72D1B5154;
	fma.rn.f64 	%fd4368, %fd4367, %fd4363, 0d3F624924923BE72D;
	fma.rn.f64 	%fd4369, %fd4368, %fd4363, 0d3F8999999999A3C4;
	fma.rn.f64 	%fd4370, %fd4369, %fd4363, 0d3FB5555555555554;
	sub.f64 	%fd4371, %fd4354, %fd4362;
	add.f64 	%fd4372, %fd4371, %fd4371;
	neg.f64 	%fd4373, %fd4362;
	fma.rn.f64 	%fd4374, %fd4373, %fd4354, %fd4372;
	mul.f64 	%fd4375, %fd4360, %fd4374;
	mul.f64 	%fd4376, %fd4363, %fd4370;
	fma.rn.f64 	%fd4377, %fd4376, %fd4362, %fd4375;
	xor.b32  	%r4240, %r7435, -2147483648;
	mov.b32 	%r4241, 1127219200;
	mov.b64 	%fd4378, {%r4240, %r4241};
	sub.f64 	%fd4379, %fd4378, %fd1;
	fma.rn.f64 	%fd4380, %fd4379, 0d3FE62E42FEFA39EF, %fd4362;
	fma.rn.f64 	%fd4381, %fd4379, 0dBFE62E42FEFA39EF, %fd4380;
	sub.f64 	%fd4382, %fd4381, %fd4362;
	sub.f64 	%fd4383, %fd4377, %fd4382;
	fma.rn.f64 	%fd4384, %fd4379, 0d3C7ABC9E3B39803F, %fd4383;
	add.f64 	%fd7915, %fd4380, %fd4384;
	bra.uni 	$L__BB1_1414;
$L__BB1_1413:
	fma.rn.f64 	%fd4353, %fd7913, 0d7FF0000000000000, 0d7FF0000000000000;
	{
	.reg .b32 %temp; 
	mov.b64 	{%temp, %r4232}, %fd7913;
	}
	and.b32  	%r4233, %r4232, 2147483647;
	setp.eq.s32 	%p1294, %r4233, 0;
	selp.f64 	%fd7915, 0dFFF0000000000000, %fd4353, %p1294;
$L__BB1_1414:
	neg.f64 	%fd688, %fd674;
	setp.lt.f64 	%p1297, %fd674, 0dC049000000000000;
	or.pred  	%p1298, %p1297, %p1287;
	selp.f64 	%fd7919, %fd688, 0d0000000000000000, %p1297;
	@%p1298 bra 	$L__BB1_1425;
	fma.rn.f64 	%fd4385, %fd688, 0d3FF71547652B82FE, 0d4338000000000000;
	{
	.reg .b32 %temp; 
	mov.b64 	{%r817, %temp}, %fd4385;
	}
	mov.f64 	%fd4386, 0dC338000000000000;
	add.rn.f64 	%fd4387, %fd4385, %fd4386;
	fma.rn.f64 	%fd4388, %fd4387, 0dBFE62E42FEFA39EF, %fd688;
	fma.rn.f64 	%fd4389, %fd4387, 0dBC7ABC9E3B39803F, %fd4388;
	fma.rn.f64 	%fd4390, %fd4389, 0d3E5ADE1569CE2BDF, 0d3E928AF3FCA213EA;
	fma.rn.f64 	%fd4391, %fd4390, %fd4389, 0d3EC71DEE62401315;
	fma.rn.f64 	%fd4392, %fd4391, %fd4389, 0d3EFA01997C89EB71;
	fma.rn.f64 	%fd4393, %fd4392, %fd4389, 0d3F2A01A014761F65;
	fma.rn.f64 	%fd4394, %fd4393, %fd4389, 0d3F56C16C1852B7AF;
	fma.rn.f64 	%fd4395, %fd4394, %fd4389, 0d3F81111111122322;
	fma.rn.f64 	%fd4396, %fd4395, %fd4389, 0d3FA55555555502A1;
	fma.rn.f64 	%fd4397, %fd4396, %fd4389, 0d3FC5555555555511;
	fma.rn.f64 	%fd4398, %fd4397, %fd4389, 0d3FE000000000000B;
	fma.rn.f64 	%fd4399, %fd4398, %fd4389, 0d3FF0000000000000;
	fma.rn.f64 	%fd4400, %fd4399, %fd4389, 0d3FF0000000000000;
	{
	.reg .b32 %temp; 
	mov.b64 	{%r818, %temp}, %fd4400;
	}
	{
	.reg .b32 %temp; 
	mov.b64 	{%temp, %r819}, %fd4400;
	}
	shl.b32 	%r4242, %r817, 20;
	add.s32 	%r4243, %r4242, %r819;
	mov.b64 	%fd7916, {%r818, %r4243};
	{
	.reg .b32 %temp; 
	mov.b64 	{%temp, %r4244}, %fd688;
	}
	mov.b32 	%f167, %r4244;
	abs.f32 	%f53, %f167;
	setp.lt.f32 	%p1299, %f53, 0f4086232B;
	@%p1299 bra 	$L__BB1_1418;
	setp.gt.f64 	%p1300, %fd674, 0d0000000000000000;
	mov.f64 	%fd4401, 0d7FF0000000000000;
	sub.f64 	%fd4402, %fd4401, %fd674;
	selp.f64 	%fd7916, 0d0000000000000000, %fd4402, %p1300;
	setp.geu.f32 	%p1301, %f53, 0f40874800;
	@%p1301 bra 	$L__BB1_1418;
	shr.u32 	%r4245, %r817, 31;
	add.s32 	%r4246, %r817, %r4245;
	shr.s32 	%r4247, %r4246, 1;
	shl.b32 	%r4248, %r4247, 20;
	add.s32 	%r4249, %r819, %r4248;
	mov.b64 	%fd4403, {%r818, %r4249};
	sub.s32 	%r4250, %r817, %r4247;
	shl.b32 	%r4251, %r4250, 20;
	add.s32 	%r4252, %r4251, 1072693248;
	mov.b32 	%r4253, 0;
	mov.b64 	%fd4404, {%r4253, %r4252};
	mul.f64 	%fd7916, %fd4404, %fd4403;
$L__BB1_1418:
	add.f64 	%fd7917, %fd7916, 0d3FF0000000000000;
	{
	.reg .b32 %temp; 
	mov.b64 	{%temp, %r7436}, %fd7917;
	}
	{
	.reg .b32 %temp; 
	mov.b64 	{%r7437, %temp}, %fd7917;
	}
	setp.gt.s32 	%p1302, %r7436, 1048575;
	mov.b32 	%r7438, -1023;
	@%p1302 bra 	$L__BB1_1420;
	mul.f64 	%fd7917, %fd7917, 0d4350000000000000;
	{
	.reg .b32 %temp; 
	mov.b64 	{%temp, %r7436}, %fd7917;
	}
	{
	.reg .b32 %temp; 
	mov.b64 	{%r7437, %temp}, %fd7917;
	}
	mov.b32 	%r7438, -1077;
$L__BB1_1420:
	add.s32 	%r4256, %r7436, -1;
	setp.gt.u32 	%p1303, %r4256, 2146435070;
	@%p1303 bra 	$L__BB1_1424;
	shr.u32 	%r4259, %r7436, 20;
	add.s32 	%r7439, %r7438, %r4259;
	and.b32  	%r4260, %r7436, 1048575;
	or.b32  	%r4261, %r4260, 1072693248;
	mov.b64 	%fd7918, {%r7437, %r4261};
	setp.lt.u32 	%p1305, %r4261, 1073127583;
	@%p1305 bra 	$L__BB1_1423;
	{
	.reg .b32 %temp; 
	mov.b64 	{%r4262, %temp}, %fd7918;
	}
	{
	.reg .b32 %temp; 
	mov.b64 	{%temp, %r4263}, %fd7918;
	}
	add.s32 	%r4264, %r4263, -1048576;
	mov.b64 	%fd7918, {%r4262, %r4264};
	add.s32 	%r7439, %r7439, 1;
$L__BB1_1423:
	add.f64 	%fd4406, %fd7918, 0dBFF0000000000000;
	add.f64 	%fd4407, %fd7918, 0d3FF0000000000000;
	rcp.approx.ftz.f64 	%fd4408, %fd4407;
	neg.f64 	%fd4409, %fd4407;
	fma.rn.f64 	%fd4410, %fd4409, %fd4408, 0d3FF0000000000000;
	fma.rn.f64 	%fd4411, %fd4410, %fd4410, %fd4410;
	fma.rn.f64 	%fd4412, %fd4411, %fd4408, %fd4408;
	mul.f64 	%fd4413, %fd4406, %fd4412;
	fma.rn.f64 	%fd4414, %fd4406, %fd4412, %fd4413;
	mul.f64 	%fd4415, %fd4414, %fd4414;
	fma.rn.f64 	%fd4416, %fd4415, 0d3EB1380B3AE80F1E, 0d3ED0EE258B7A8B04;
	fma.rn.f64 	%fd4417, %fd4416, %fd4415, 0d3EF3B2669F02676F;
	fma.rn.f64 	%fd4418, %fd4417, %fd4415, 0d3F1745CBA9AB0956;
	fma.rn.f64 	%fd4419, %fd4418, %fd4415, 0d3F3C71C72D1B5154;
	fma.rn.f64 	%fd4420, %fd4419, %fd4415, 0d3F624924923BE72D;
	fma.rn.f64 	%fd4421, %fd4420, %fd4415, 0d3F8999999999A3C4;
	fma.rn.f64 	%fd4422, %fd4421, %fd4415, 0d3FB5555555555554;
	sub.f64 	%fd4423, %fd4406, %fd4414;
	add.f64 	%fd4424, %fd4423, %fd4423;
	neg.f64 	%fd4425, %fd4414;
	fma.rn.f64 	%fd4426, %fd4425, %fd4406, %fd4424;
	mul.f64 	%fd4427, %fd4412, %fd4426;
	mul.f64 	%fd4428, %fd4415, %fd4422;
	fma.rn.f64 	%fd4429, %fd4428, %fd4414, %fd4427;
	xor.b32  	%r4265, %r7439, -2147483648;
	mov.b32 	%r4266, 1127219200;
	mov.b64 	%fd4430, {%r4265, %r4266};
	sub.f64 	%fd4431, %fd4430, %fd1;
	fma.rn.f64 	%fd4432, %fd4431, 0d3FE62E42FEFA39EF, %fd4414;
	fma.rn.f64 	%fd4433, %fd4431, 0dBFE62E42FEFA39EF, %fd4432;
	sub.f64 	%fd4434, %fd4433, %fd4414;
	sub.f64 	%fd4435, %fd4429, %fd4434;
	fma.rn.f64 	%fd4436, %fd4431, 0d3C7ABC9E3B39803F, %fd4435;
	add.f64 	%fd7919, %fd4432, %fd4436;
	bra.uni 	$L__BB1_1425;
$L__BB1_1424:
	fma.rn.f64 	%fd4405, %fd7917, 0d7FF0000000000000, 0d7FF0000000000000;
	{
	.reg .b32 %temp; 
	mov.b64 	{%temp, %r4257}, %fd7917;
	}
	and.b32  	%r4258, %r4257, 2147483647;
	setp.eq.s32 	%p1304, %r4258, 0;
	selp.f64 	%fd7919, 0dFFF0000000000000, %fd4405, %p1304;
$L__BB1_1425:
	sub.f64 	%fd4437, %fd7915, %fd7919;
	add.f64 	%fd7920, %fd7920, %fd4437;
$L__BB1_1426:
	add.s64 	%rd6772, %rd6772, 1;
	setp.ne.s64 	%p1306, %rd6772, %rd62;
	@%p1306 bra 	$L__BB1_1401;
$L__BB1_1427:
	setp.eq.s32 	%p1307, %r1826, 0;
	st.local.f64 	[%rd829+8], %fd7920;
	@%p1307 bra 	$L__BB1_1441;
	add.s64 	%rd3984, %rd62, -1;
	setp.lt.u64 	%p1308, %rd3984, 15;
	mul.lo.s64 	%rd832, %rd6779, %rd62;
	mov.b64 	%rd6775, 0;
	@%p1308 bra 	$L__BB1_1431;
	mov.b64 	%rd6773, 0;
$L__BB1_1430:
	.pragma "nounroll";
	add.s64 	%rd3986, %rd24, %rd6773;
	ld.local.v4.b32 	{%r4267, %r4268, %r4269, %r4270}, [%rd3986];
	bfe.u32 	%r4271, %r4270, 24, 8;
	cvt.u16.u32 	%rs2240, %r4271;
	bfe.u32 	%r4272, %r4270, 16, 8;
	cvt.u16.u32 	%rs2241, %r4272;
	bfe.u32 	%r4273, %r4270, 8, 8;
	cvt.u16.u32 	%rs2242, %r4273;
	bfe.u32 	%r4274, %r4270, 0, 8;
	cvt.u16.u32 	%rs2243, %r4274;
	bfe.u32 	%r4275, %r4269, 24, 8;
	cvt.u16.u32 	%rs2244, %r4275;
	bfe.u32 	%r4276, %r4269, 16, 8;
	cvt.u16.u32 	%rs2245, %r4276;
	bfe.u32 	%r4277, %r4269, 8, 8;
	cvt.u16.u32 	%rs2246, %r4277;
	bfe.u32 	%r4278, %r4269, 0, 8;
	cvt.u16.u32 	%rs2247, %r4278;
	bfe.u32 	%r4279, %r4268, 24, 8;
	cvt.u16.u32 	%rs2248, %r4279;
	bfe.u32 	%r4280, %r4268, 16, 8;
	cvt.u16.u32 	%rs2249, %r4280;
	bfe.u32 	%r4281, %r4268, 8, 8;
	cvt.u16.u32 	%rs2250, %r4281;
	bfe.u32 	%r4282, %r4268, 0, 8;
	cvt.u16.u32 	%rs2251, %r4282;
	bfe.u32 	%r4283, %r4267, 24, 8;
	cvt.u16.u32 	%rs2252, %r4283;
	bfe.u32 	%r4284, %r4267, 16, 8;
	cvt.u16.u32 	%rs2253, %r4284;
	bfe.u32 	%r4285, %r4267, 8, 8;
	cvt.u16.u32 	%rs2254, %r4285;
	bfe.u32 	%r4286, %r4267, 0, 8;
	cvt.u16.u32 	%rs2255, %r4286;
	and.b16  	%rs2256, %rs2255, 255;
	and.b16  	%rs2257, %rs2254, 255;
	and.b16  	%rs2258, %rs2253, 255;
	and.b16  	%rs2259, %rs2252, 255;
	and.b16  	%rs2260, %rs2251, 255;
	and.b16  	%rs2261, %rs2250, 255;
	and.b16  	%rs2262, %rs2249, 255;
	and.b16  	%rs2263, %rs2248, 255;
	and.b16  	%rs2264, %rs2247, 255;
	and.b16  	%rs2265, %rs2246, 255;
	and.b16  	%rs2266, %rs2245, 255;
	and.b16  	%rs2267, %rs2244, 255;
	and.b16  	%rs2268, %rs2243, 255;
	and.b16  	%rs2269, %rs2242, 255;
	and.b16  	%rs2270, %rs2241, 255;
	and.b16  	%rs2271, %rs2240, 255;
	cvt.rn.f64.u16 	%fd4438, %rs2256;
	add.s64 	%rd3987, %rd6773, %rd832;
	shl.b64 	%rd3988, %rd3987, 3;
	add.s64 	%rd3989, %rd28, %rd3988;
	st.local.f64 	[%rd3989], %fd4438;
	cvt.rn.f64.u16 	%fd4439, %rs2257;
	st.local.f64 	[%rd3989+8], %fd4439;
	cvt.rn.f64.u16 	%fd4440, %rs2258;
	st.local.f64 	[%rd3989+16], %fd4440;
	cvt.rn.f64.u16 	%fd4441, %rs2259;
	st.local.f64 	[%rd3989+24], %fd4441;
	cvt.rn.f64.u16 	%fd4442, %rs2260;
	st.local.f64 	[%rd3989+32], %fd4442;
	cvt.rn.f64.u16 	%fd4443, %rs2261;
	st.local.f64 	[%rd3989+40], %fd4443;
	cvt.rn.f64.u16 	%fd4444, %rs2262;
	st.local.f64 	[%rd3989+48], %fd4444;
	cvt.rn.f64.u16 	%fd4445, %rs2263;
	st.local.f64 	[%rd3989+56], %fd4445;
	cvt.rn.f64.u16 	%fd4446, %rs2264;
	st.local.f64 	[%rd3989+64], %fd4446;
	cvt.rn.f64.u16 	%fd4447, %rs2265;
	st.local.f64 	[%rd3989+72], %fd4447;
	cvt.rn.f64.u16 	%fd4448, %rs2266;
	st.local.f64 	[%rd3989+80], %fd4448;
	cvt.rn.f64.u16 	%fd4449, %rs2267;
	st.local.f64 	[%rd3989+88], %fd4449;
	cvt.rn.f64.u16 	%fd4450, %rs2268;
	st.local.f64 	[%rd3989+96], %fd4450;
	cvt.rn.f64.u16 	%fd4451, %rs2269;
	st.local.f64 	[%rd3989+104], %fd4451;
	cvt.rn.f64.u16 	%fd4452, %rs2270;
	st.local.f64 	[%rd3989+112], %fd4452;
	cvt.rn.f64.u16 	%fd4453, %rs2271;
	st.local.f64 	[%rd3989+120], %fd4453;
	add.s64 	%rd6773, %rd6773, 16;
	setp.ne.s64 	%p1309, %rd6773, %rd71;
	mov.u64 	%rd6775, %rd71;
	@%p1309 bra 	$L__BB1_1430;
$L__BB1_1431:
	setp.eq.s32 	%p1310, %r17, 0;
	@%p1310 bra 	$L__BB1_1441;
	setp.lt.u64 	%p1311, %rd68, 7;
	@%p1311 bra 	$L__BB1_1434;
	add.s64 	%rd3990, %rd24, %rd6775;
	ld.local.u8 	%rs2272, [%rd3990];
	cvt.rn.f64.u16 	%fd4454, %rs2272;
	add.s64 	%rd3991, %rd6775, %rd832;
	shl.b64 	%rd3992, %rd3991, 3;
	add.s64 	%rd3993, %rd28, %rd3992;
	st.local.f64 	[%rd3993], %fd4454;
	ld.local.u8 	%rs2273, [%rd3990+1];
	cvt.rn.f64.u16 	%fd4455, %rs2273;
	st.local.f64 	[%rd3993+8], %fd4455;
	ld.local.u8 	%rs2274, [%rd3990+2];
	cvt.rn.f64.u16 	%fd4456, %rs2274;
	st.local.f64 	[%rd3993+16], %fd4456;
	ld.local.u8 	%rs2275, [%rd3990+3];
	cvt.rn.f64.u16 	%fd4457, %rs2275;
	st.local.f64 	[%rd3993+24], %fd4457;
	ld.local.u8 	%rs2276, [%rd3990+4];
	cvt.rn.f64.u16 	%fd4458, %rs2276;
	st.local.f64 	[%rd3993+32], %fd4458;
	ld.local.u8 	%rs2277, [%rd3990+5];
	cvt.rn.f64.u16 	%fd4459, %rs2277;
	st.local.f64 	[%rd3993+40], %fd4459;
	ld.local.u8 	%rs2278, [%rd3990+6];
	cvt.rn.f64.u16 	%fd4460, %rs2278;
	st.local.f64 	[%rd3993+48], %fd4460;
	ld.local.u8 	%rs2279, [%rd3990+7];
	cvt.rn.f64.u16 	%fd4461, %rs2279;
	st.local.f64 	[%rd3993+56], %fd4461;
	add.s64 	%rd6775, %rd6775, 8;
$L__BB1_1434:
	cvt.u64.u32 	%rd3994, %r17;
	and.b64  	%rd3995, %rd3994, 7;
	setp.eq.s64 	%p1312, %rd3995, 0;
	@%p1312 bra 	$L__BB1_1441;
	and.b32  	%r4287, %r1826, 7;
	cvt.u64.u32 	%rd3996, %r4287;
	add.s64 	%rd3997, %rd3996, -1;
	setp.lt.u64 	%p1313, %rd3997, 3;
	@%p1313 bra 	$L__BB1_1437;
	add.s64 	%rd3998, %rd24, %rd6775;
	ld.local.u8 	%rs2280, [%rd3998];
	cvt.rn.f64.u16 	%fd4462, %rs2280;
	add.s64 	%rd3999, %rd6775, %rd832;
	shl.b64 	%rd4000, %rd3999, 3;
	add.s64 	%rd4001, %rd28, %rd4000;
	st.local.f64 	[%rd4001], %fd4462;
	ld.local.u8 	%rs2281, [%rd3998+1];
	cvt.rn.f64.u16 	%fd4463, %rs2281;
	st.local.f64 	[%rd4001+8], %fd4463;
	ld.local.u8 	%rs2282, [%rd3998+2];
	cvt.rn.f64.u16 	%fd4464, %rs2282;
	st.local.f64 	[%rd4001+16], %fd4464;
	ld.local.u8 	%rs2283, [%rd3998+3];
	cvt.rn.f64.u16 	%fd4465, %rs2283;
	st.local.f64 	[%rd4001+24], %fd4465;
	add.s64 	%rd6775, %rd6775, 4;
$L__BB1_1437:
	setp.eq.s64 	%p1314, %rd72, 0;
	@%p1314 bra 	$L__BB1_1441;
	setp.eq.s64 	%p1315, %rd72, 1;
	add.s64 	%rd840, %rd24, %rd6775;
	ld.local.u8 	%rs2284, [%rd840];
	cvt.rn.f64.u16 	%fd4466, %rs2284;
	add.s64 	%rd4002, %rd6775, %rd832;
	shl.b64 	%rd4003, %rd4002, 3;
	add.s64 	%rd841, %rd28, %rd4003;
	st.local.f64 	[%rd841], %fd4466;
	@%p1315 bra 	$L__BB1_1441;
	setp.eq.s64 	%p1316, %rd72, 2;
	ld.local.u8 	%rs2285, [%rd840+1];
	cvt.rn.f64.u16 	%fd4467, %rs2285;
	st.local.f64 	[%rd841+8], %fd4467;
	@%p1316 bra 	$L__BB1_1441;
	ld.local.u8 	%rs2286, [%rd840+2];
	cvt.rn.f64.u16 	%fd4468, %rs2286;
	st.local.f64 	[%rd841+16], %fd4468;
$L__BB1_1441:
	st.local.f64 	[%rd829+16], %fd7977;
	setp.eq.s64 	%p1317, %rd6779, 0;
	mov.f64 	%fd7928, 0d0000000000000000;
	mov.b64 	%rd6778, 1;
	@%p1317 bra 	$L__BB1_1451;
	add.s64 	%rd4006, %rd6779, 1;
	and.b64  	%rd842, %rd4006, -2;
	mov.f64 	%fd7928, 0d0000000000000000;
	mov.b64 	%rd6777, 0;
$L__BB1_1443:
	shl.b64 	%rd4007, %rd6777, 5;
	add.s64 	%rd844, %rd29, %rd4007;
	ld.local.f64 	%fd707, [%rd844+8];
	neg.f64 	%fd4472, %fd707;
	fma.rn.f64 	%fd4473, %fd707, 0dBFF71547652B82FE, 0d4338000000000000;
	{
	.reg .b32 %temp; 
	mov.b64 	{%r830, %temp}, %fd4473;
	}
	mov.f64 	%fd4474, 0dC338000000000000;
	add.rn.f64 	%fd4475, %fd4473, %fd4474;
	fma.rn.f64 	%fd4476, %fd4475, 0dBFE62E42FEFA39EF, %fd4472;
	fma.rn.f64 	%fd4477, %fd4475, 0dBC7ABC9E3B39803F, %fd4476;
	fma.rn.f64 	%fd4478, %fd4477, 0d3E5ADE1569CE2BDF, 0d3E928AF3FCA213EA;
	fma.rn.f64 	%fd4479, %fd4478, %fd4477, 0d3EC71DEE62401315;
	fma.rn.f64 	%fd4480, %fd4479, %fd4477, 0d3EFA01997C89EB71;
	fma.rn.f64 	%fd4481, %fd4480, %fd4477, 0d3F2A01A014761F65;
	fma.rn.f64 	%fd4482, %fd4481, %fd4477, 0d3F56C16C1852B7AF;
	fma.rn.f64 	%fd4483, %fd4482, %fd4477, 0d3F81111111122322;
	fma.rn.f64 	%fd4484, %fd4483, %fd4477, 0d3FA55555555502A1;
	fma.rn.f64 	%fd4485, %fd4484, %fd4477, 0d3FC5555555555511;
	fma.rn.f64 	%fd4486, %fd4485, %fd4477, 0d3FE000000000000B;
	fma.rn.f64 	%fd4487, %fd4486, %fd4477, 0d3FF0000000000000;
	fma.rn.f64 	%fd4488, %fd4487, %fd4477, 0d3FF0000000000000;
	{
	.reg .b32 %temp; 
	mov.b64 	{%r831, %temp}, %fd4488;
	}
	{
	.reg .b32 %temp; 
	mov.b64 	{%temp, %r832}, %fd4488;
	}
	shl.b32 	%r4288, %r830, 20;
	add.s32 	%r4289, %r4288, %r832;
	mov.b64 	%fd7923, {%r831, %r4289};
	{
	.reg .b32 %temp; 
	mov.b64 	{%temp, %r4290}, %fd4472;
	}
	mov.b32 	%f168, %r4290;
	abs.f32 	%f54, %f168;
	setp.lt.f32 	%p1318, %f54, 0f4086232B;
	@%p1318 bra 	$L__BB1_1446;
	setp.gt.f64 	%p1319, %fd707, 0d0000000000000000;
	mov.f64 	%fd4489, 0d7FF0000000000000;
	sub.f64 	%fd4490, %fd4489, %fd707;
	selp.f64 	%fd7923, 0d0000000000000000, %fd4490, %p1319;
	setp.geu.f32 	%p1320, %f54, 0f40874800;
	@%p1320 bra 	$L__BB1_1446;
	shr.u32 	%r4291, %r830, 31;
	add.s32 	%r4292, %r830, %r4291;
	shr.s32 	%r4293, %r4292, 1;
	shl.b32 	%r4294, %r4293, 20;
	add.s32 	%r4295, %r832, %r4294;
	mov.b64 	%fd4491, {%r831, %r4295};
	sub.s32 	%r4296, %r830, %r4293;
	shl.b32 	%r4297, %r4296, 20;
	add.s32 	%r4298, %r4297, 1072693248;
	mov.b32 	%r4299, 0;
	mov.b64 	%fd4492, {%r4299, %r4298};
	mul.f64 	%fd7923, %fd4492, %fd4491;
$L__BB1_1446:
	add.f64 	%fd712, %fd7928, %fd7923;
	ld.local.f64 	%fd713, [%rd844+40];
	neg.f64 	%fd4493, %fd713;
	fma.rn.f64 	%fd4494, %fd713, 0dBFF71547652B82FE, 0d4338000000000000;
	{
	.reg .b32 %temp; 
	mov.b64 	{%r833, %temp}, %fd4494;
	}
	mov.f64 	%fd4495, 0dC338000000000000;
	add.rn.f64 	%fd4496, %fd4494, %fd4495;
	fma.rn.f64 	%fd4497, %fd4496, 0dBFE62E42FEFA39EF, %fd4493;
	fma.rn.f64 	%fd4498, %fd4496, 0dBC7ABC9E3B39803F, %fd4497;
	fma.rn.f64 	%fd4499, %fd4498, 0d3E5ADE1569CE2BDF, 0d3E928AF3FCA213EA;
	fma.rn.f64 	%fd4500, %fd4499, %fd4498, 0d3EC71DEE62401315;
	fma.rn.f64 	%fd4501, %fd4500, %fd4498, 0d3EFA01997C89EB71;
	fma.rn.f64 	%fd4502, %fd4501, %fd4498, 0d3F2A01A014761F65;
	fma.rn.f64 	%fd4503, %fd4502, %fd4498, 0d3F56C16C1852B7AF;
	fma.rn.f64 	%fd4504, %fd4503, %fd4498, 0d3F81111111122322;
	fma.rn.f64 	%fd4505, %fd4504, %fd4498, 0d3FA55555555502A1;
	fma.rn.f64 	%fd4506, %fd4505, %fd4498, 0d3FC5555555555511;
	fma.rn.f64 	%fd4507, %fd4506, %fd4498, 0d3FE000000000000B;
	fma.rn.f64 	%fd4508, %fd4507, %fd4498, 0d3FF0000000000000;
	fma.rn.f64 	%fd4509, %fd4508, %fd4498, 0d3FF0000000000000;
	{
	.reg .b32 %temp; 
	mov.b64 	{%r834, %temp}, %fd4509;
	}
	{
	.reg .b32 %temp; 
	mov.b64 	{%temp, %r835}, %fd4509;
	}
	shl.b32 	%r4300, %r833, 20;
	add.s32 	%r4301, %r4300, %r835;
	mov.b64 	%fd7924, {%r834, %r4301};
	{
	.reg .b32 %temp; 
	mov.b64 	{%temp, %r4302}, %fd4493;
	}
	mov.b32 	%f169, %r4302;
	abs.f32 	%f55, %f169;
	setp.lt.f32 	%p1321, %f55, 0f4086232B;
	@%p1321 bra 	$L__BB1_1449;
	setp.gt.f64 	%p1322, %fd713, 0d0000000000000000;
	mov.f64 	%fd4510, 0d7FF0000000000000;
	sub.f64 	%fd4511, %fd4510, %fd713;
	selp.f64 	%fd7924, 0d0000000000000000, %fd4511, %p1322;
	setp.geu.f32 	%p1323, %f55, 0f40874800;
	@%p1323 bra 	$L__BB1_1449;
	shr.u32 	%r4303, %r833, 31;
	add.s32 	%r4304, %r833, %r4303;
	shr.s32 	%r4305, %r4304, 1;
	shl.b32 	%r4306, %r4305, 20;
	add.s32 	%r4307, %r835, %r4306;
	mov.b64 	%fd4512, {%r834, %r4307};
	sub.s32 	%r4308, %r833, %r4305;
	shl.b32 	%r4309, %r4308, 20;
	add.s32 	%r4310, %r4309, 1072693248;
	mov.b32 	%r4311, 0;
	mov.b64 	%fd4513, {%r4311, %r4310};
	mul.f64 	%fd7924, %fd4513, %fd4512;
$L__BB1_1449:
	add.f64 	%fd7928, %fd712, %fd7924;
	add.s64 	%rd6777, %rd6777, 2;
	setp.ne.s64 	%p1324, %rd6777, %rd842;
	@%p1324 bra 	$L__BB1_1443;
	shl.b64 	%rd4008, %rd842, 2;
	or.b64  	%rd6778, %rd4008, 1;
$L__BB1_1451:
	and.b64  	%rd4009, %rd6779, 1;
	setp.eq.b64 	%p1325, %rd4009, 1;
	@%p1325 bra 	$L__BB1_1456;
	shl.b64 	%rd4010, %rd6778, 3;
	add.s64 	%rd4011, %rd29, %rd4010;
	ld.local.f64 	%fd721, [%rd4011];
	neg.f64 	%fd4514, %fd721;
	fma.rn.f64 	%fd4515, %fd721, 0dBFF71547652B82FE, 0d4338000000000000;
	{
	.reg .b32 %temp; 
	mov.b64 	{%r836, %temp}, %fd4515;
	}
	mov.f64 	%fd4516, 0dC338000000000000;
	add.rn.f64 	%fd4517, %fd4515, %fd4516;
	fma.rn.f64 	%fd4518, %fd4517, 0dBFE62E42FEFA39EF, %fd4514;
	fma.rn.f64 	%fd4519, %fd4517, 0dBC7ABC9E3B39803F, %fd4518;
	fma.rn.f64 	%fd4520, %fd4519, 0d3E5ADE1569CE2BDF, 0d3E928AF3FCA213EA;
	fma.rn.f64 	%fd4521, %fd4520, %fd4519, 0d3EC71DEE62401315;
	fma.rn.f64 	%fd4522, %fd4521, %fd4519, 0d3EFA01997C89EB71;
	fma.rn.f64 	%fd4523, %fd4522, %fd4519, 0d3F2A01A014761F65;
	fma.rn.f64 	%fd4524, %fd4523, %fd4519, 0d3F56C16C1852B7AF;
	fma.rn.f64 	%fd4525, %fd4524, %fd4519, 0d3F81111111122322;
	fma.rn.f64 	%fd4526, %fd4525, %fd4519, 0d3FA55555555502A1;
	fma.rn.f64 	%fd4527, %fd4526, %fd4519, 0d3FC5555555555511;
	fma.rn.f64 	%fd4528, %fd4527, %fd4519, 0d3FE000000000000B;
	fma.rn.f64 	%fd4529, %fd4528, %fd4519, 0d3FF0000000000000;
	fma.rn.f64 	%fd4530, %fd4529, %fd4519, 0d3FF0000000000000;
	{
	.reg .b32 %temp; 
	mov.b64 	{%r837, %temp}, %fd4530;
	}
	{
	.reg .b32 %temp; 
	mov.b64 	{%temp, %r838}, %fd4530;
	}
	shl.b32 	%r4312, %r836, 20;
	add.s32 	%r4313, %r4312, %r838;
	mov.b64 	%fd7927, {%r837, %r4313};
	{
	.reg .b32 %temp; 
	mov.b64 	{%temp, %r4314}, %fd4514;
	}
	mov.b32 	%f170, %r4314;
	abs.f32 	%f56, %f170;
	setp.lt.f32 	%p1326, %f56, 0f4086232B;
	@%p1326 bra 	$L__BB1_1455;
	setp.gt.f64 	%p1327, %fd721, 0d0000000000000000;
	mov.f64 	%fd4531, 0d7FF0000000000000;
	sub.f64 	%fd4532, %fd4531, %fd721;
	selp.f64 	%fd7927, 0d0000000000000000, %fd4532, %p1327;
	setp.geu.f32 	%p1328, %f56, 0f40874800;
	@%p1328 bra 	$L__BB1_1455;
	shr.u32 	%r4315, %r836, 31;
	add.s32 	%r4316, %r836, %r4315;
	shr.s32 	%r4317, %r4316, 1;
	shl.b32 	%r4318, %r4317, 20;
	add.s32 	%r4319, %r838, %r4318;
	mov.b64 	%fd4533, {%r837, %r4319};
	sub.s32 	%r4320, %r836, %r4317;
	shl.b32 	%r4321, %r4320, 20;
	add.s32 	%r4322, %r4321, 1072693248;
	mov.b32 	%r4323, 0;
	mov.b64 	%fd4534, {%r4323, %r4322};
	mul.f64 	%fd7927, %fd4534, %fd4533;
$L__BB1_1455:
	add.f64 	%fd7928, %fd7928, %fd7927;
$L__BB1_1456:
	ld.param.u32 	%r7163, [_Z33unified_sogrand_iterations_kernelPKdPdS1_S1_PiS2_S1_iiimdiii_param_12];
	ld.param.f64 	%fd7666, [_Z33unified_sogrand_iterations_kernelPKdPdS1_S1_PiS2_S1_iiimdiii_param_11];
	ld.param.u32 	%r7141, [_Z33unified_sogrand_iterations_kernelPKdPdS1_S1_PiS2_S1_iiimdiii_param_9];
	and.b32  	%r4324, %r7163, 255;
	setp.eq.s32 	%p1329, %r4324, 1;
	selp.s64 	%rd4012, -1, 0, %p1329;
	sub.s32 	%r4325, %r1826, %r1827;
	cvt.s64.s32 	%rd4013, %r4325;
	add.s64 	%rd4014, %rd4012, %rd4013;
	setp.eq.s64 	%p1330, %rd4014, 0;
	{ // callseq 9, 0
	.param .b64 param0;
	st.param.f64 	[param0], 0d4000000000000000;
	.param .b64 param1;
	st.param.f64 	[param1], %fd1510;
	.param .b64 retval0;
	call.uni (retval0), 
	__internal_accurate_pow, 
	(
	param0, 
	param1
	);
	ld.param.f64 	%fd4535, [retval0];
	} // callseq 9
	neg.f64 	%fd4537, %fd4535;
	selp.f64 	%fd4538, %fd4537, %fd4535, %p1;
	selp.f64 	%fd4539, 0dFFF8000000000000, %fd4538, %p2;
	selp.f64 	%fd4540, 0d3FF0000000000000, %fd4539, %p1330;
	mul.f64 	%fd7934, %fd7974, %fd4540;
	add.f64 	%fd4541, %fd7928, %fd7934;
	setp.gt.f64 	%p1331, %fd4541, 0d37A16C262777579C;
	div.rn.f64 	%fd4542, %fd7928, %fd4541;
	selp.f64 	%fd4543, %fd4542, 0d3FF0000000000000, %p1331;
	st.local.f64 	[%rd829+24], %fd4543;
	add.s64 	%rd6779, %rd6779, 1;
	cvt.rn.f64.u64 	%fd7933, %rd6779;
	setp.gt.f64 	%p1332, %fd4543, %fd7666;
	cvt.s64.s32 	%rd4015, %r7141;
	setp.eq.s64 	%p1333, %rd6779, %rd4015;
	or.pred  	%p1334, %p1332, %p1333;
	@%p1334 bra 	$L__BB1_1681;
$L__BB1_1457:
	add.s32 	%r4326, %r7423, -1;
	cvt.u64.u32 	%rd850, %r4326;
	setp.eq.s32 	%p1335, %r4326, 0;
	@%p1335 bra 	$L__BB1_1465;
	cvt.u32.u64 	%r4327, %rd850;
	setp.lt.u32 	%p1336, %r4327, 4;
	mov.b64 	%rd6781, 0;
	@%p1336 bra 	$L__BB1_1461;
	and.b64  	%rd6781, %rd850, 2147483644;
	ld.local.u32 	%r7440, [%rd25];
	mov.b64 	%rd6780, 0;
$L__BB1_1460:
	shl.b64 	%rd4018, %rd6780, 2;
	add.s64 	%rd4019, %rd25, %rd4018;
	ld.local.u32 	%r4328, [%rd4019+4];
	sub.s32 	%r4329, %r4328, %r7440;
	add.s64 	%rd4020, %rd26, %rd4018;
	ld.local.v2.u32 	{%r4330, %r4331}, [%rd4019+8];
	sub.s32 	%r4332, %r4330, %r4328;
	sub.s32 	%r4333, %r4331, %r4330;
	add.s64 	%rd6780, %rd6780, 4;
	ld.local.u32 	%r7440, [%rd4019+16];
	sub.s32 	%r4334, %r7440, %r4331;
	st.local.v4.u32 	[%rd4020], {%r4329, %r4332, %r4333, %r4334};
	setp.ne.s64 	%p1337, %rd6780, %rd6781;
	@%p1337 bra 	$L__BB1_1460;
$L__BB1_1461:
	cvt.u32.u64 	%r4335, %rd850;
	and.b32  	%r842, %r4335, 3;
	setp.eq.s32 	%p1338, %r842, 0;
	@%p1338 bra 	$L__BB1_1465;
	shl.b64 	%rd4021, %rd6781, 2;
	add.s64 	%rd855, %rd25, %rd4021;
	ld.local.u32 	%r843, [%rd855+4];
	ld.local.u32 	%r4336, [%rd855];
	sub.s32 	%r4337, %r843, %r4336;
	add.s64 	%rd856, %rd26, %rd4021;
	st.local.u32 	[%rd856], %r4337;
	setp.eq.s32 	%p1339, %r842, 1;
	@%p1339 bra 	$L__BB1_1465;
	ld.local.u32 	%r844, [%rd855+8];
	sub.s32 	%r4338, %r844, %r843;
	st.local.u32 	[%rd856+4], %r4338;
	setp.eq.s32 	%p1340, %r842, 2;
	@%p1340 bra 	$L__BB1_1465;
	ld.local.u32 	%r4339, [%rd855+12];
	sub.s32 	%r4340, %r4339, %r844;
	st.local.u32 	[%rd856+8], %r4340;
$L__BB1_1465:
	shl.b64 	%rd4022, %rd850, 2;
	add.s64 	%rd4023, %rd26, %rd4022;
	mov.b32 	%r4341, 0;
	st.local.u32 	[%rd4023], %r4341;
	add.s64 	%rd4024, %rd27, %rd4022;
	st.local.u32 	[%rd4024], %r4341;
	@%p1186 bra 	$L__BB1_1473;
	add.s64 	%rd857, %rd706, -1;
	and.b64  	%rd858, %rd857, 3;
	add.s32 	%r4342, %r7423, -2;
	setp.lt.u32 	%p1342, %r4342, 3;
	mov.b64 	%rd6782, 1;
	@%p1342 bra 	$L__BB1_1469;
	and.b64  	%rd859, %rd857, -4;
	mov.b64 	%rd6783, 1;
$L__BB1_1468:
	sub.s64 	%rd4027, %rd706, %rd6783;
	shl.b64 	%rd4028, %rd4027, 2;
	add.s64 	%rd4029, %rd27, %rd4028;
	ld.local.u32 	%r4343, [%rd4029];
	not.b64 	%rd4030, %rd6783;
	add.s64 	%rd4031, %rd4030, %rd706;
	shl.b64 	%rd4032, %rd4031, 2;
	add.s64 	%rd4033, %rd26, %rd4032;
	ld.local.u32 	%r4344, [%rd4033];
	add.s32 	%r4345, %r4344, %r4343;
	st.local.u32 	[%rd4029+-4], %r4345;
	ld.local.u32 	%r4346, [%rd4033+-4];
	add.s32 	%r4347, %r4346, %r4345;
	st.local.u32 	[%rd4029+-8], %r4347;
	ld.local.u32 	%r4348, [%rd4033+-8];
	add.s32 	%r4349, %r4348, %r4347;
	st.local.u32 	[%rd4029+-12], %r4349;
	ld.local.u32 	%r4350, [%rd4033+-12];
	add.s32 	%r4351, %r4350, %r4349;
	st.local.u32 	[%rd4029+-16], %r4351;
	add.s64 	%rd6782, %rd6783, 4;
	add.s64 	%rd4034, %rd6783, 3;
	setp.eq.s64 	%p1343, %rd4034, %rd859;
	mov.u64 	%rd6783, %rd6782;
	@%p1343 bra 	$L__BB1_1469;
	bra.uni 	$L__BB1_1468;
$L__BB1_1469:
	setp.eq.s64 	%p1344, %rd858, 0;
	@%p1344 bra 	$L__BB1_1473;
	sub.s64 	%rd4035, %rd706, %rd6782;
	shl.b64 	%rd4036, %rd4035, 2;
	add.s64 	%rd861, %rd27, %rd4036;
	ld.local.u32 	%r4352, [%rd861];
	not.b64 	%rd4037, %rd6782;
	add.s64 	%rd4038, %rd4037, %rd706;
	shl.b64 	%rd4039, %rd4038, 2;
	add.s64 	%rd862, %rd26, %rd4039;
	ld.local.u32 	%r4353, [%rd862];
	add.s32 	%r845, %r4353, %r4352;
	st.local.u32 	[%rd861+-4], %r845;
	setp.eq.s64 	%p1345, %rd858, 1;
	@%p1345 bra 	$L__BB1_1473;
	ld.local.u32 	%r4354, [%rd862+-4];
	add.s32 	%r846, %r4354, %r845;
	st.local.u32 	[%rd861+-8], %r846;
	setp.eq.s64 	%p1346, %rd858, 2;
	@%p1346 bra 	$L__BB1_1473;
	ld.local.u32 	%r4355, [%rd862+-8];
	add.s32 	%r4356, %r4355, %r846;
	st.local.u32 	[%rd861+-12], %r4356;
$L__BB1_1473:
	ld.local.u32 	%r4357, [%rd27];
	setp.lt.s32 	%p1347, %r4357, 2;
	@%p1347 bra 	$L__BB1_1679;
	max.u64 	%rd4040, %rd850, 1;
	add.s64 	%rd863, %rd706, -1;
	and.b64  	%rd864, %rd4040, 3;
	and.b64  	%rd865, %rd4040, 2147483644;
	and.b64  	%rd866, %rd863, 3;
	bra.uni 	$L__BB1_1480;
$L__BB1_1475:
	setp.eq.s64 	%p1501, %rd866, 0;
	@%p1501 bra 	$L__BB1_1479;
	setp.eq.s64 	%p1502, %rd866, 1;
	sub.s64 	%rd4383, %rd706, %rd6784;
	shl.b64 	%rd4384, %rd4383, 2;
	add.s64 	%rd870, %rd27, %rd4384;
	ld.local.u32 	%r4633, [%rd870];
	not.b64 	%rd4385, %rd6784;
	add.s64 	%rd4386, %rd4385, %rd706;
	shl.b64 	%rd4387, %rd4386, 2;
	add.s64 	%rd871, %rd26, %rd4387;
	ld.local.u32 	%r4634, [%rd871];
	add.s32 	%r847, %r4634, %r4633;
	st.local.u32 	[%rd870+-4], %r847;
	@%p1502 bra 	$L__BB1_1479;
	setp.eq.s64 	%p1503, %rd866, 2;
	ld.local.u32 	%r4635, [%rd871+-4];
	add.s32 	%r848, %r4635, %r847;
	st.local.u32 	[%rd870+-8], %r848;
	@%p1503 bra 	$L__BB1_1479;
	ld.local.u32 	%r4636, [%rd871+-8];
	add.s32 	%r4637, %r4636, %r848;
	st.local.u32 	[%rd870+-12], %r4637;
$L__BB1_1479:
	ld.local.u32 	%r4638, [%rd27];
	setp.lt.s32 	%p1504, %r4638, 2;
	@%p1504 bra 	$L__BB1_1679;
$L__BB1_1480:
	cvt.u32.u64 	%r4359, %rd850;
	setp.eq.s32 	%p1348, %r4359, 0;
	mov.b32 	%r7441, 0;
	@%p1348 bra 	$L__BB1_1485;
	mov.u64 	%rd6786, %rd850;
$L__BB1_1482:
	shl.b64 	%rd4041, %rd6786, 2;
	add.s64 	%rd4042, %rd27, %rd4041;
	ld.local.u32 	%r4360, [%rd4042];
	setp.lt.s32 	%p1349, %r4360, 2;
	@%p1349 bra 	$L__BB1_1484;
	cvt.u32.u64 	%r7441, %rd6786;
	bra.uni 	$L__BB1_1485;
$L__BB1_1484:
	add.s64 	%rd6786, %rd6786, -1;
	setp.ne.s64 	%p1350, %rd6786, 0;
	@%p1350 bra 	$L__BB1_1482;
$L__BB1_1485:
	mul.wide.s32 	%rd4043, %r7441, 4;
	add.s64 	%rd4044, %rd25, %rd4043;
	ld.local.u32 	%r4362, [%rd4044];
	add.s32 	%r851, %r4362, 1;
	st.local.u32 	[%rd4044], %r851;
	add.s32 	%r852, %r7441, 1;
	setp.ge.u32 	%p1351, %r852, %r7423;
	@%p1351 bra 	$L__BB1_1488;
	cvt.s64.s32 	%rd6787, %r852;
$L__BB1_1487:
	shl.b64 	%rd4045, %rd6787, 2;
	add.s64 	%rd4046, %rd25, %rd4045;
	st.local.u32 	[%rd4046], %r851;
	add.s64 	%rd6787, %rd6787, 1;
	setp.lt.u64 	%p1352, %rd6787, %rd706;
	@%p1352 bra 	$L__BB1_1487;
$L__BB1_1488:
	setp.lt.u64 	%p1353, %rd863, 15;
	mov.b64 	%rd6794, 0;
	mov.u64 	%rd6799, %rd730;
	@%p1353 bra 	$L__BB1_1491;
	mov.b64 	%rd6788, 0;
	mov.u64 	%rd6799, %rd730;
$L__BB1_1490:
	.pragma "nounroll";
	shl.b64 	%rd4050, %rd6788, 2;
	add.s64 	%rd4051, %rd25, %rd4050;
	ld.local.v4.u32 	{%r4363, %r4364, %r4365, %r4366}, [%rd4051];
	cvt.s64.s32 	%rd4052, %r4363;
	cvt.s64.s32 	%rd4053, %r4364;
	add.s64 	%rd4054, %rd4052, %rd4053;
	cvt.s64.s32 	%rd4055, %r4365;
	add.s64 	%rd4056, %rd4054, %rd4055;
	cvt.s64.s32 	%rd4057, %r4366;
	add.s64 	%rd4058, %rd4056, %rd4057;
	ld.local.v4.u32 	{%r4367, %r4368, %r4369, %r4370}, [%rd4051+16];
	cvt.s64.s32 	%rd4059, %r4367;
	add.s64 	%rd4060, %rd4058, %rd4059;
	cvt.s64.s32 	%rd4061, %r4368;
	add.s64 	%rd4062, %rd4060, %rd4061;
	cvt.s64.s32 	%rd4063, %r4369;
	add.s64 	%rd4064, %rd4062, %rd4063;
	cvt.s64.s32 	%rd4065, %r4370;
	add.s64 	%rd4066, %rd4064, %rd4065;
	ld.local.v4.u32 	{%r4371, %r4372, %r4373, %r4374}, [%rd4051+32];
	cvt.s64.s32 	%rd4067, %r4371;
	add.s64 	%rd4068, %rd4066, %rd4067;
	cvt.s64.s32 	%rd4069, %r4372;
	add.s64 	%rd4070, %rd4068, %rd4069;
	cvt.s64.s32 	%rd4071, %r4373;
	add.s64 	%rd4072, %rd4070, %rd4071;
	cvt.s64.s32 	%rd4073, %r4374;
	add.s64 	%rd4074, %rd4072, %rd4073;
	ld.local.v4.u32 	{%r4375, %r4376, %r4377, %r4378}, [%rd4051+48];
	cvt.s64.s32 	%rd4075, %r4375;
	add.s64 	%rd4076, %rd4074, %rd4075;
	cvt.s64.s32 	%rd4077, %r4376;
	add.s64 	%rd4078, %rd4076, %rd4077;
	cvt.s64.s32 	%rd4079, %r4377;
	add.s64 	%rd4080, %rd4078, %rd4079;
	cvt.s64.s32 	%rd4081, %r4378;
	add.s64 	%rd4082, %rd4080, %rd4081;
	sub.s64 	%rd6799, %rd6799, %rd4082;
	add.s64 	%rd6788, %rd6788, 16;
	and.b64  	%rd6794, %rd706, 2147483632;
	setp.ne.s64 	%p1354, %rd6788, %rd6794;
	@%p1354 bra 	$L__BB1_1490;
$L__BB1_1491:
	and.b32  	%r4379, %r7423, 15;
	setp.eq.s32 	%p1355, %r4379, 0;
	@%p1355 bra 	$L__BB1_1501;
	and.b32  	%r4380, %r7423, 15;
	add.s32 	%r4381, %r4380, -1;
	setp.lt.u32 	%p1356, %r4381, 7;
	@%p1356 bra 	$L__BB1_1494;
	shl.b64 	%rd4084, %rd6794, 2;
	add.s64 	%rd4085, %rd25, %rd4084;
	ld.local.s32 	%rd4086, [%rd4085];
	ld.local.s32 	%rd4087, [%rd4085+4];
	add.s64 	%rd4088, %rd4086, %rd4087;
	ld.local.s32 	%rd4089, [%rd4085+8];
	add.s64 	%rd4090, %rd4088, %rd4089;
	ld.local.s32 	%rd4091, [%rd4085+12];
	add.s64 	%rd4092, %rd4090, %rd4091;
	ld.local.s32 	%rd4093, [%rd4085+16];
	add.s64 	%rd4094, %rd4092, %rd4093;
	ld.local.s32 	%rd4095, [%rd4085+20];
	add.s64 	%rd4096, %rd4094, %rd4095;
	ld.local.s32 	%rd4097, [%rd4085+24];
	add.s64 	%rd4098, %rd4096, %rd4097;
	ld.local.s32 	%rd4099, [%rd4085+28];
	add.s64 	%rd4100, %rd4098, %rd4099;
	sub.s64 	%rd6799, %rd6799, %rd4100;
	add.s64 	%rd6794, %rd6794, 8;
$L__BB1_1494:
	and.b32  	%r4382, %r7423, 7;
	setp.eq.s32 	%p1357, %r4382, 0;
	@%p1357 bra 	$L__BB1_1501;
	and.b32  	%r4383, %r7423, 7;
	add.s32 	%r4384, %r4383, -1;
	setp.lt.u32 	%p1358, %r4384, 3;
	@%p1358 bra 	$L__BB1_1497;
	shl.b64 	%rd4102, %rd6794, 2;
	add.s64 	%rd4103, %rd25, %rd4102;
	ld.local.s32 	%rd4104, [%rd4103];
	ld.local.s32 	%rd4105, [%rd4103+4];
	add.s64 	%rd4106, %rd4104, %rd4105;
	ld.local.s32 	%rd4107, [%rd4103+8];
	add.s64 	%rd4108, %rd4106, %rd4107;
	ld.local.s32 	%rd4109, [%rd4103+12];
	add.s64 	%rd4110, %rd4108, %rd4109;
	sub.s64 	%rd6799, %rd6799, %rd4110;
	add.s64 	%rd6794, %rd6794, 4;
$L__BB1_1497:
	setp.eq.s32 	%p1359, %r774, 0;
	@%p1359 bra 	$L__BB1_1501;
	setp.eq.s32 	%p1360, %r774, 1;
	shl.b64 	%rd4111, %rd6794, 2;
	add.s64 	%rd896, %rd25, %rd4111;
	ld.local.s32 	%rd4112, [%rd896];
	sub.s64 	%rd6799, %rd6799, %rd4112;
	@%p1360 bra 	$L__BB1_1501;
	setp.eq.s32 	%p1361, %r774, 2;
	ld.local.s32 	%rd4113, [%rd896+4];
	sub.s64 	%rd6799, %rd6799, %rd4113;
	@%p1361 bra 	$L__BB1_1501;
	ld.local.s32 	%rd4114, [%rd896+8];
	sub.s64 	%rd6799, %rd6799, %rd4114;
$L__BB1_1501:
	cvt.rn.f64.u64 	%fd4544, %rd6799;
	sub.s32 	%r4385, %r770, %r851;
	cvt.rn.f64.s32 	%fd4545, %r4385;
	div.rn.f64 	%fd4546, %fd4544, %fd4545;
	cvt.rmi.f64.f64 	%fd4547, %fd4546;
	cvt.rzi.u64.f64 	%rd901, %fd4547;
	cvt.u64.u32 	%rd4115, %r4385;
	mul.lo.s64 	%rd4116, %rd901, %rd4115;
	sub.s64 	%rd902, %rd6799, %rd4116;
	sub.s64 	%rd6801, %rd706, %rd901;
	add.s64 	%rd4117, %rd901, -1;
	setp.ge.u64 	%p1362, %rd4117, %rd706;
	@%p1362 bra 	$L__BB1_1515;
	sub.s64 	%rd904, %rd901, %rd706;
	sub.s64 	%rd4118, %rd706, %rd901;
	add.s64 	%rd4119, %rd4118, 1;
	max.u64 	%rd4120, %rd4119, %rd706;
	add.s64 	%rd905, %rd904, %rd4120;
	and.b64  	%rd906, %rd905, 15;
	add.s64 	%rd4121, %rd901, %rd4120;
	sub.s64 	%rd4122, %rd706, %rd4121;
	setp.gt.u64 	%p1363, %rd4122, -16;
	@%p1363 bra 	$L__BB1_1505;
	and.b64  	%rd907, %rd905, -16;
$L__BB1_1504:
	.pragma "nounroll";
	shl.b64 	%rd4123, %rd6801, 2;
	add.s64 	%rd4124, %rd25, %rd4123;
	st.local.u32 	[%rd4124], %r770;
	st.local.u32 	[%rd4124+4], %r770;
	st.local.u32 	[%rd4124+8], %r770;
	st.local.u32 	[%rd4124+12], %r770;
	st.local.u32 	[%rd4124+16], %r770;
	st.local.u32 	[%rd4124+20], %r770;
	st.local.u32 	[%rd4124+24], %r770;
	st.local.u32 	[%rd4124+28], %r770;
	st.local.u32 	[%rd4124+32], %r770;
	st.local.u32 	[%rd4124+36], %r770;
	st.local.u32 	[%rd4124+40], %r770;
	st.local.u32 	[%rd4124+44], %r770;
	st.local.u32 	[%rd4124+48], %r770;
	st.local.u32 	[%rd4124+52], %r770;
	st.local.u32 	[%rd4124+56], %r770;
	st.local.u32 	[%rd4124+60], %r770;
	add.s64 	%rd6801, %rd6801, 16;
	add.s64 	%rd4125, %rd6801, %rd904;
	setp.ne.s64 	%p1364, %rd4125, %rd907;
	@%p1364 bra 	$L__BB1_1504;
$L__BB1_1505:
	setp.eq.s64 	%p1365, %rd906, 0;
	@%p1365 bra 	$L__BB1_1515;
	and.b64  	%rd911, %rd905, 7;
	setp.lt.u64 	%p1366, %rd906, 8;
	@%p1366 bra 	$L__BB1_1508;
	shl.b64 	%rd4126, %rd6801, 2;
	add.s64 	%rd4127, %rd25, %rd4126;
	st.local.u32 	[%rd4127], %r770;
	st.local.u32 	[%rd4127+4], %r770;
	st.local.u32 	[%rd4127+8], %r770;
	st.local.u32 	[%rd4127+12], %r770;
	st.local.u32 	[%rd4127+16], %r770;
	st.local.u32 	[%rd4127+20], %r770;
	st.local.u32 	[%rd4127+24], %r770;
	st.local.u32 	[%rd4127+28], %r770;
	add.s64 	%rd6801, %rd6801, 8;
$L__BB1_1508:
	setp.eq.s64 	%p1367, %rd911, 0;
	@%p1367 bra 	$L__BB1_1515;
	and.b64  	%rd914, %rd905, 3;
	setp.lt.u64 	%p1368, %rd911, 4;
	@%p1368 bra 	$L__BB1_1511;
	shl.b64 	%rd4128, %rd6801, 2;
	add.s64 	%rd4129, %rd25, %rd4128;
	st.local.u32 	[%rd4129], %r770;
	st.local.u32 	[%rd4129+4], %r770;
	st.local.u32 	[%rd4129+8], %r770;
	st.local.u32 	[%rd4129+12], %r770;
	add.s64 	%rd6801, %rd6801, 4;
$L__BB1_1511:
	setp.eq.s64 	%p1369, %rd914, 0;
	@%p1369 bra 	$L__BB1_1515;
	shl.b64 	%rd4130, %rd6801, 2;
	add.s64 	%rd917, %rd25, %rd4130;
	st.local.u32 	[%rd917], %r770;
	setp.eq.s64 	%p1370, %rd914, 1;
	@%p1370 bra 	$L__BB1_1515;
	st.local.u32 	[%rd917+4], %r770;
	setp.eq.s64 	%p1371, %rd914, 2;
	@%p1371 bra 	$L__BB1_1515;
	st.local.u32 	[%rd917+8], %r770;
$L__BB1_1515:
	setp.ge.u64 	%p1372, %rd901, %rd706;
	@%p1372 bra 	$L__BB1_1517;
	not.b64 	%rd4131, %rd901;
	add.s64 	%rd4132, %rd4131, %rd706;
	shl.b64 	%rd4133, %rd4132, 2;
	add.s64 	%rd4134, %rd25, %rd4133;
	ld.local.u32 	%r4386, [%rd4134];
	cvt.u32.u64 	%r4387, %rd902;
	add.s32 	%r4388, %r4386, %r4387;
	st.local.u32 	[%rd4134], %r4388;
$L__BB1_1517:
	setp.eq.s32 	%p1373, %r1826, 0;
	@%p1373 bra 	$L__BB1_1531;
	add.s64 	%rd4136, %rd62, -1;
	setp.lt.u64 	%p1374, %rd4136, 15;
	mov.b64 	%rd6805, 0;
	@%p1374 bra 	$L__BB1_1521;
	mov.b64 	%rd6807, 0;
$L__BB1_1520:
	.pragma "nounroll";
	add.s64 	%rd4138, %rd23, %rd6807;
	mov.b32 	%r4389, 0;
	st.local.v4.b32 	[%rd4138], {%r4389, %r4389, %r4389, %r4389};
	add.s64 	%rd6807, %rd6807, 16;
	setp.eq.s64 	%p1375, %rd6807, %rd71;
	mov.u64 	%rd6805, %rd71;
	@%p1375 bra 	$L__BB1_1521;
	bra.uni 	$L__BB1_1520;
$L__BB1_1521:
	setp.eq.s32 	%p1376, %r17, 0;
	@%p1376 bra 	$L__BB1_1531;
	setp.lt.u64 	%p1377, %rd68, 7;
	@%p1377 bra 	$L__BB1_1524;
	add.s64 	%rd4139, %rd23, %rd6805;
	mov.b16 	%rs2287, 0;
	st.local.u8 	[%rd4139], %rs2287;
	st.local.u8 	[%rd4139+1], %rs2287;
	st.local.u8 	[%rd4139+2], %rs2287;
	st.local.u8 	[%rd4139+3], %rs2287;
	st.local.u8 	[%rd4139+4], %rs2287;
	st.local.u8 	[%rd4139+5], %rs2287;
	st.local.u8 	[%rd4139+6], %rs2287;
	st.local.u8 	[%rd4139+7], %rs2287;
	add.s64 	%rd6805, %rd6805, 8;
$L__BB1_1524:
	cvt.u64.u32 	%rd4140, %r17;
	and.b64  	%rd4141, %rd4140, 7;
	setp.eq.s64 	%p1378, %rd4141, 0;
	@%p1378 bra 	$L__BB1_1531;
	and.b32  	%r4390, %r1826, 7;
	cvt.u64.u32 	%rd4142, %r4390;
	add.s64 	%rd4143, %rd4142, -1;
	setp.lt.u64 	%p1379, %rd4143, 3;
	@%p1379 bra 	$L__BB1_1527;
	add.s64 	%rd4144, %rd23, %rd6805;
	mov.b16 	%rs2288, 0;
	st.local.u8 	[%rd4144], %rs2288;
	st.local.u8 	[%rd4144+1], %rs2288;
	st.local.u8 	[%rd4144+2], %rs2288;
	st.local.u8 	[%rd4144+3], %rs2288;
	add.s64 	%rd6805, %rd6805, 4;
$L__BB1_1527:
	setp.eq.s64 	%p1380, %rd72, 0;
	@%p1380 bra 	$L__BB1_1531;
	setp.eq.s64 	%p1381, %rd72, 1;
	add.s64 	%rd923, %rd23, %rd6805;
	mov.b16 	%rs2289, 0;
	st.local.u8 	[%rd923], %rs2289;
	@%p1381 bra 	$L__BB1_1531;
	setp.eq.s64 	%p1382, %rd72, 2;
	mov.b16 	%rs2290, 0;
	st.local.u8 	[%rd923+1], %rs2290;
	@%p1382 bra 	$L__BB1_1531;
	mov.b16 	%rs2291, 0;
	st.local.u8 	[%rd923+2], %rs2291;
$L__BB1_1531:
	setp.lt.u64 	%p1383, %rd863, 3;
	mov.b64 	%rd6808, 0;
	@%p1383 bra 	$L__BB1_1534;
	mov.b64 	%rd6809, 0;
$L__BB1_1533:
	shl.b64 	%rd4147, %rd6809, 2;
	add.s64 	%rd4148, %rd25, %rd4147;
	ld.local.v4.u32 	{%r4391, %r4392, %r4393, %r4394}, [%rd4148];
	cvt.s64.s32 	%rd4149, %r4391;
	add.s64 	%rd4150, %rd6809, %rd4149;
	add.s64 	%rd4151, %rd23, %rd4150;
	mov.b16 	%rs2292, 1;
	st.local.u8 	[%rd4151], %rs2292;
	cvt.s64.s32 	%rd4152, %r4392;
	add.s64 	%rd4153, %rd6809, %rd4152;
	add.s64 	%rd4154, %rd23, %rd4153;
	st.local.u8 	[%rd4154+1], %rs2292;
	cvt.s64.s32 	%rd4155, %r4393;
	add.s64 	%rd4156, %rd6809, %rd4155;
	add.s64 	%rd4157, %rd23, %rd4156;
	st.local.u8 	[%rd4157+2], %rs2292;
	cvt.s64.s32 	%rd4158, %r4394;
	add.s64 	%rd4159, %rd6809, %rd4158;
	add.s64 	%rd4160, %rd23, %rd4159;
	st.local.u8 	[%rd4160+3], %rs2292;
	add.s64 	%rd6809, %rd6809, 4;
	and.b64  	%rd6808, %rd706, 2147483644;
	setp.eq.s64 	%p1384, %rd6809, %rd6808;
	@%p1384 bra 	$L__BB1_1534;
	bra.uni 	$L__BB1_1533;
$L__BB1_1534:
	setp.eq.s32 	%p1385, %r774, 0;
	@%p1385 bra 	$L__BB1_1538;
	setp.eq.s32 	%p1386, %r774, 1;
	shl.b64 	%rd4161, %rd6808, 2;
	add.s64 	%rd927, %rd25, %rd4161;
	ld.local.s32 	%rd4162, [%rd927];
	add.s64 	%rd4163, %rd6808, %rd4162;
	add.s64 	%rd4164, %rd23, %rd4163;
	mov.b16 	%rs2293, 1;
	st.local.u8 	[%rd4164], %rs2293;
	@%p1386 bra 	$L__BB1_1538;
	setp.eq.s32 	%p1387, %r774, 2;
	ld.local.s32 	%rd4165, [%rd927+4];
	add.s64 	%rd4166, %rd6808, %rd4165;
	add.s64 	%rd4167, %rd23, %rd4166;
	mov.b16 	%rs2294, 1;
	st.local.u8 	[%rd4167+1], %rs2294;
	@%p1387 bra 	$L__BB1_1538;
	ld.local.s32 	%rd4168, [%rd927+8];
	add.s64 	%rd4169, %rd6808, %rd4168;
	add.s64 	%rd4170, %rd23, %rd4169;
	mov.b16 	%rs2295, 1;
	st.local.u8 	[%rd4170+2], %rs2295;
$L__BB1_1538:
	@%p1373 bra 	$L__BB1_1552;
	add.s64 	%rd4172, %rd62, -1;
	setp.lt.u64 	%p1389, %rd4172, 15;
	mov.b64 	%rd6812, 0;
	@%p1389 bra 	$L__BB1_1542;
	mov.b64 	%rd6810, 0;
$L__BB1_1541:
	.pragma "nounroll";
	add.u64 	%rd4175, %SPL, 8192;
	shl.b64 	%rd4176, %rd6810, 3;
	add.s64 	%rd4177, %rd4175, %rd4176;
	ld.local.v2.u64 	{%rd4178, %rd4179}, [%rd4177];
	add.s64 	%rd4180, %rd22, %rd4178;
	ld.local.u8 	%rs2296, [%rd4180];
	add.s64 	%rd4181, %rd23, %rd6810;
	ld.local.v4.b32 	{%r4395, %r4396, %r4397, %r4398}, [%rd4181];
	bfe.u32 	%r4399, %r4398, 24, 8;
	cvt.u16.u32 	%rs2297, %r4399;
	bfe.u32 	%r4400, %r4398, 16, 8;
	cvt.u16.u32 	%rs2298, %r4400;
	bfe.u32 	%r4401, %r4398, 8, 8;
	cvt.u16.u32 	%rs2299, %r4401;
	bfe.u32 	%r4402, %r4398, 0, 8;
	cvt.u16.u32 	%rs2300, %r4402;
	bfe.u32 	%r4403, %r4397, 24, 8;
	cvt.u16.u32 	%rs2301, %r4403;
	bfe.u32 	%r4404, %r4397, 16, 8;
	cvt.u16.u32 	%rs2302, %r4404;
	bfe.u32 	%r4405, %r4397, 8, 8;
	cvt.u16.u32 	%rs2303, %r4405;
	bfe.u32 	%r4406, %r4397, 0, 8;
	cvt.u16.u32 	%rs2304, %r4406;
	bfe.u32 	%r4407, %r4396, 24, 8;
	cvt.u16.u32 	%rs2305, %r4407;
	bfe.u32 	%r4408, %r4396, 16, 8;
	cvt.u16.u32 	%rs2306, %r4408;
	bfe.u32 	%r4409, %r4396, 8, 8;
	cvt.u16.u32 	%rs2307, %r4409;
	bfe.u32 	%r4410, %r4396, 0, 8;
	cvt.u16.u32 	%rs2308, %r4410;
	bfe.u32 	%r4411, %r4395, 24, 8;
	cvt.u16.u32 	%rs2309, %r4411;
	bfe.u32 	%r4412, %r4395, 16, 8;
	cvt.u16.u32 	%rs2310, %r4412;
	bfe.u32 	%r4413, %r4395, 8, 8;
	cvt.u16.u32 	%rs2311, %r4413;
	bfe.u32 	%r4414, %r4395, 0, 8;
	cvt.u16.u32 	%rs2312, %r4414;
	xor.b16  	%rs2313, %rs2312, %rs2296;
	add.s64 	%rd4182, %rd24, %rd4178;
	st.local.u8 	[%rd4182], %rs2313;
	add.s64 	%rd4183, %rd22, %rd4179;
	ld.local.u8 	%rs2314, [%rd4183];
	xor.b16  	%rs2315, %rs2311, %rs2314;
	add.s64 	%rd4184, %rd24, %rd4179;
	st.local.u8 	[%rd4184], %rs2315;
	ld.local.v2.u64 	{%rd4185, %rd4186}, [%rd4177+16];
	add.s64 	%rd4187, %rd22, %rd4185;
	ld.local.u8 	%rs2316, [%rd4187];
	xor.b16  	%rs2317, %rs2310, %rs2316;
	add.s64 	%rd4188, %rd24, %rd4185;
	st.local.u8 	[%rd4188], %rs2317;
	add.s64 	%rd4189, %rd22, %rd4186;
	ld.local.u8 	%rs2318, [%rd4189];
	xor.b16  	%rs2319, %rs2309, %rs2318;
	add.s64 	%rd4190, %rd24, %rd4186;
	st.local.u8 	[%rd4190], %rs2319;
	ld.local.v2.u64 	{%rd4191, %rd4192}, [%rd4177+32];
	add.s64 	%rd4193, %rd22, %rd4191;
	ld.local.u8 	%rs2320, [%rd4193];
	xor.b16  	%rs2321, %rs2308, %rs2320;
	add.s64 	%rd4194, %rd24, %rd4191;
	st.local.u8 	[%rd4194], %rs2321;
	add.s64 	%rd4195, %rd22, %rd4192;
	ld.local.u8 	%rs2322, [%rd4195];
	xor.b16  	%rs2323, %rs2307, %rs2322;
	add.s64 	%rd4196, %rd24, %rd4192;
	st.local.u8 	[%rd4196], %rs2323;
	ld.local.v2.u64 	{%rd4197, %rd4198}, [%rd4177+48];
	add.s64 	%rd4199, %rd22, %rd4197;
	ld.local.u8 	%rs2324, [%rd4199];
	xor.b16  	%rs2325, %rs2306, %rs2324;
	add.s64 	%rd4200, %rd24, %rd4197;
	st.local.u8 	[%rd4200], %rs2325;
	add.s64 	%rd4201, %rd22, %rd4198;
	ld.local.u8 	%rs2326, [%rd4201];
	xor.b16  	%rs2327, %rs2305, %rs2326;
	add.s64 	%rd4202, %rd24, %rd4198;
	st.local.u8 	[%rd4202], %rs2327;
	ld.local.v2.u64 	{%rd4203, %rd4204}, [%rd4177+64];
	add.s64 	%rd4205, %rd22, %rd4203;
	ld.local.u8 	%rs2328, [%rd4205];
	xor.b16  	%rs2329, %rs2304, %rs2328;
	add.s64 	%rd4206, %rd24, %rd4203;
	st.local.u8 	[%rd4206], %rs2329;
	add.s64 	%rd4207, %rd22, %rd4204;
	ld.local.u8 	%rs2330, [%rd4207];
	xor.b16  	%rs2331, %rs2303, %rs2330;
	add.s64 	%rd4208, %rd24, %rd4204;
	st.local.u8 	[%rd4208], %rs2331;
	ld.local.v2.u64 	{%rd4209, %rd4210}, [%rd4177+80];
	add.s64 	%rd4211, %rd22, %rd4209;
	ld.local.u8 	%rs2332, [%rd4211];
	xor.b16  	%rs2333, %rs2302, %rs2332;
	add.s64 	%rd4212, %rd24, %rd4209;
	st.local.u8 	[%rd4212], %rs2333;
	add.s64 	%rd4213, %rd22, %rd4210;
	ld.local.u8 	%rs2334, [%rd4213];
	xor.b16  	%rs2335, %rs2301, %rs2334;
	add.s64 	%rd4214, %rd24, %rd4210;
	st.local.u8 	[%rd4214], %rs2335;
	ld.local.v2.u64 	{%rd4215, %rd4216}, [%rd4177+96];
	add.s64 	%rd4217, %rd22, %rd4215;
	ld.local.u8 	%rs2336, [%rd4217];
	xor.b16  	%rs2337, %rs2300, %rs2336;
	add.s64 	%rd4218, %rd24, %rd4215;
	st.local.u8 	[%rd4218], %rs2337;
	add.s64 	%rd4219, %rd22, %rd4216;
	ld.local.u8 	%rs2338, [%rd4219];
	xor.b16  	%rs2339, %rs2299, %rs2338;
	add.s64 	%rd4220, %rd24, %rd4216;
	st.local.u8 	[%rd4220], %rs2339;
	ld.local.v2.u64 	{%rd4221, %rd4222}, [%rd4177+112];
	add.s64 	%rd4223, %rd22, %rd4221;
	ld.local.u8 	%rs2340, [%rd4223];
	xor.b16  	%rs2341, %rs2298, %rs2340;
	add.s64 	%rd4224, %rd24, %rd4221;
	st.local.u8 	[%rd4224], %rs2341;
	add.s64 	%rd4225, %rd22, %rd4222;
	ld.local.u8 	%rs2342, [%rd4225];
	xor.b16  	%rs2343, %rs2297, %rs2342;
	add.s64 	%rd4226, %rd24, %rd4222;
	st.local.u8 	[%rd4226], %rs2343;
	add.s64 	%rd6810, %rd6810, 16;
	setp.ne.s64 	%p1390, %rd6810, %rd71;
	mov.u64 	%rd6812, %rd71;
	@%p1390 bra 	$L__BB1_1541;
$L__BB1_1542:
	setp.eq.s32 	%p1391, %r17, 0;
	@%p1391 bra 	$L__BB1_1552;
	setp.lt.u64 	%p1392, %rd68, 7;
	@%p1392 bra 	$L__BB1_1545;
	add.u64 	%rd4228, %SPL, 8192;
	shl.b64 	%rd4229, %rd6812, 3;
	add.s64 	%rd4230, %rd4228, %rd4229;
	ld.local.u64 	%rd4231, [%rd4230];
	add.s64 	%rd4232, %rd22, %rd4231;
	ld.local.u8 	%rs2344, [%rd4232];
	add.s64 	%rd4233, %rd23, %rd6812;
	ld.local.u8 	%rs2345, [%rd4233];
	xor.b16  	%rs2346, %rs2345, %rs2344;
	add.s64 	%rd4234, %rd24, %rd4231;
	st.local.u8 	[%rd4234], %rs2346;
	ld.local.u64 	%rd4235, [%rd4230+8];
	add.s64 	%rd4236, %rd22, %rd4235;
	ld.local.u8 	%rs2347, [%rd4236];
	ld.local.u8 	%rs2348, [%rd4233+1];
	xor.b16  	%rs2349, %rs2348, %rs2347;
	add.s64 	%rd4237, %rd24, %rd4235;
	st.local.u8 	[%rd4237], %rs2349;
	ld.local.u64 	%rd4238, [%rd4230+16];
	add.s64 	%rd4239, %rd22, %rd4238;
	ld.local.u8 	%rs2350, [%rd4239];
	ld.local.u8 	%rs2351, [%rd4233+2];
	xor.b16  	%rs2352, %rs2351, %rs2350;
	add.s64 	%rd4240, %rd24, %rd4238;
	st.local.u8 	[%rd4240], %rs2352;
	ld.local.u64 	%rd4241, [%rd4230+24];
	add.s64 	%rd4242, %rd22, %rd4241;
	ld.local.u8 	%rs2353, [%rd4242];
	ld.local.u8 	%rs2354, [%rd4233+3];
	xor.b16  	%rs2355, %rs2354, %rs2353;
	add.s64 	%rd4243, %rd24, %rd4241;
	st.local.u8 	[%rd4243], %rs2355;
	ld.local.u64 	%rd4244, [%rd4230+32];
	add.s64 	%rd4245, %rd22, %rd4244;
	ld.local.u8 	%rs2356, [%rd4245];
	ld.local.u8 	%rs2357, [%rd4233+4];
	xor.b16  	%rs2358, %rs2357, %rs2356;
	add.s64 	%rd4246, %rd24, %rd4244;
	st.local.u8 	[%rd4246], %rs2358;
	ld.local.u64 	%rd4247, [%rd4230+40];
	add.s64 	%rd4248, %rd22, %rd4247;
	ld.local.u8 	%rs2359, [%rd4248];
	ld.local.u8 	%rs2360, [%rd4233+5];
	xor.b16  	%rs2361, %rs2360, %rs2359;
	add.s64 	%rd4249, %rd24, %rd4247;
	st.local.u8 	[%rd4249], %rs2361;
	ld.local.u64 	%rd4250, [%rd4230+48];
	add.s64 	%rd4251, %rd22, %rd4250;
	ld.local.u8 	%rs2362, [%rd4251];
	ld.local.u8 	%rs2363, [%rd4233+6];
	xor.b16  	%rs2364, %rs2363, %rs2362;
	add.s64 	%rd4252, %rd24, %rd4250;
	st.local.u8 	[%rd4252], %rs2364;
	ld.local.u64 	%rd4253, [%rd4230+56];
	add.s64 	%rd4254, %rd22, %rd4253;
	ld.local.u8 	%rs2365, [%rd4254];
	ld.local.u8 	%rs2366, [%rd4233+7];
	xor.b16  	%rs2367, %rs2366, %rs2365;
	add.s64 	%rd4255, %rd24, %rd4253;
	st.local.u8 	[%rd4255], %rs2367;
	add.s64 	%rd6812, %rd6812, 8;
$L__BB1_1545:
	cvt.u64.u32 	%rd4256, %r17;
	and.b64  	%rd4257, %rd4256, 7;
	setp.eq.s64 	%p1393, %rd4257, 0;
	@%p1393 bra 	$L__BB1_1552;
	and.b32  	%r4415, %r1826, 7;
	cvt.u64.u32 	%rd4258, %r4415;
	add.s64 	%rd4259, %rd4258, -1;
	setp.lt.u64 	%p1394, %rd4259, 3;
	@%p1394 bra 	$L__BB1_1548;
	add.u64 	%rd4261, %SPL, 8192;
	shl.b64 	%rd4262, %rd6812, 3;
	add.s64 	%rd4263, %rd4261, %rd4262;
	ld.local.u64 	%rd4264, [%rd4263];
	add.s64 	%rd4265, %rd22, %rd4264;
	ld.local.u8 	%rs2368, [%rd4265];
	add.s64 	%rd4266, %rd23, %rd6812;
	ld.local.u8 	%rs2369, [%rd4266];
	xor.b16  	%rs2370, %rs2369, %rs2368;
	add.s64 	%rd4267, %rd24, %rd4264;
	st.local.u8 	[%rd4267], %rs2370;
	ld.local.u64 	%rd4268, [%rd4263+8];
	add.s64 	%rd4269, %rd22, %rd4268;
	ld.local.u8 	%rs2371, [%rd4269];
	ld.local.u8 	%rs2372, [%rd4266+1];
	xor.b16  	%rs2373, %rs2372, %rs2371;
	add.s64 	%rd4270, %rd24, %rd4268;
	st.local.u8 	[%rd4270], %rs2373;
	ld.local.u64 	%rd4271, [%rd4263+16];
	add.s64 	%rd4272, %rd22, %rd4271;
	ld.local.u8 	%rs2374, [%rd4272];
	ld.local.u8 	%rs2375, [%rd4266+2];
	xor.b16  	%rs2376, %rs2375, %rs2374;
	add.s64 	%rd4273, %rd24, %rd4271;
	st.local.u8 	[%rd4273], %rs2376;
	ld.local.u64 	%rd4274, [%rd4263+24];
	add.s64 	%rd4275, %rd22, %rd4274;
	ld.local.u8 	%rs2377, [%rd4275];
	ld.local.u8 	%rs2378, [%rd4266+3];
	xor.b16  	%rs2379, %rs2378, %rs2377;
	add.s64 	%rd4276, %rd24, %rd4274;
	st.local.u8 	[%rd4276], %rs2379;
	add.s64 	%rd6812, %rd6812, 4;
$L__BB1_1548:
	setp.eq.s64 	%p1395, %rd72, 0;
	@%p1395 bra 	$L__BB1_1552;
	setp.eq.s64 	%p1396, %rd72, 1;
	add.u64 	%rd4278, %SPL, 8192;
	shl.b64 	%rd4279, %rd6812, 3;
	add.s64 	%rd938, %rd4278, %rd4279;
	ld.local.u64 	%rd4280, [%rd938];
	add.s64 	%rd4281, %rd22, %rd4280;
	ld.local.u8 	%rs2380, [%rd4281];
	add.s64 	%rd939, %rd23, %rd6812;
	ld.local.u8 	%rs2381, [%rd939];
	xor.b16  	%rs2382, %rs2381, %rs2380;
	add.s64 	%rd4282, %rd24, %rd4280;
	st.local.u8 	[%rd4282], %rs2382;
	@%p1396 bra 	$L__BB1_1552;
	setp.eq.s64 	%p1397, %rd72, 2;
	ld.local.u64 	%rd4283, [%rd938+8];
	add.s64 	%rd4284, %rd22, %rd4283;
	ld.local.u8 	%rs2383, [%rd4284];
	ld.local.u8 	%rs2384, [%rd939+1];
	xor.b16  	%rs2385, %rs2384, %rs2383;
	add.s64 	%rd4285, %rd24, %rd4283;
	st.local.u8 	[%rd4285], %rs2385;
	@%p1397 bra 	$L__BB1_1552;
	ld.local.u64 	%rd4286, [%rd938+16];
	add.s64 	%rd4287, %rd22, %rd4286;
	ld.local.u8 	%rs2386, [%rd4287];
	ld.local.u8 	%rs2387, [%rd939+2];
	xor.b16  	%rs2388, %rs2387, %rs2386;
	add.s64 	%rd4288, %rd24, %rd4286;
	st.local.u8 	[%rd4288], %rs2388;
$L__BB1_1552:
	add.f64 	%fd7977, %fd7977, 0d3FF0000000000000;
	mov.f64 	%fd7944, %fd7863;
	@%p1373 bra 	$L__BB1_1580;
	mov.b64 	%rd6814, 0;
	mov.f64 	%fd7944, %fd7863;
$L__BB1_1554:
	add.s64 	%rd4290, %rd23, %rd6814;
	ld.local.u8 	%rs2389, [%rd4290];
	setp.ne.s16 	%p1399, %rs2389, 1;
	@%p1399 bra 	$L__BB1_1579;
	add.u64 	%rd4292, %SPL, 4096;
	shl.b64 	%rd4293, %rd6814, 3;
	add.s64 	%rd4294, %rd4292, %rd4293;
	ld.local.f64 	%fd738, [%rd4294];
	setp.gt.f64 	%p1400, %fd738, 0d4049000000000000;
	mov.f64 	%fd7939, %fd738;
	@%p1400 bra 	$L__BB1_1567;
	setp.lt.f64 	%p1401, %fd738, 0dC049000000000000;
	mov.f64 	%fd7939, 0d0000000000000000;
	@%p1401 bra 	$L__BB1_1567;
	fma.rn.f64 	%fd4549, %fd738, 0d3FF71547652B82FE, 0d4338000000000000;
	{
	.reg .b32 %temp; 
	mov.b64 	{%r853, %temp}, %fd4549;
	}
	mov.f64 	%fd4550, 0dC338000000000000;
	add.rn.f64 	%fd4551, %fd4549, %fd4550;
	fma.rn.f64 	%fd4552, %fd4551, 0dBFE62E42FEFA39EF, %fd738;
	fma.rn.f64 	%fd4553, %fd4551, 0dBC7ABC9E3B39803F, %fd4552;
	fma.rn.f64 	%fd4554, %fd4553, 0d3E5ADE1569CE2BDF, 0d3E928AF3FCA213EA;
	fma.rn.f64 	%fd4555, %fd4554, %fd4553, 0d3EC71DEE62401315;
	fma.rn.f64 	%fd4556, %fd4555, %fd4553, 0d3EFA01997C89EB71;
	fma.rn.f64 	%fd4557, %fd4556, %fd4553, 0d3F2A01A014761F65;
	fma.rn.f64 	%fd4558, %fd4557, %fd4553, 0d3F56C16C1852B7AF;
	fma.rn.f64 	%fd4559, %fd4558, %fd4553, 0d3F81111111122322;
	fma.rn.f64 	%fd4560, %fd4559, %fd4553, 0d3FA55555555502A1;
	fma.rn.f64 	%fd4561, %fd4560, %fd4553, 0d3FC5555555555511;
	fma.rn.f64 	%fd4562, %fd4561, %fd4553, 0d3FE000000000000B;
	fma.rn.f64 	%fd4563, %fd4562, %fd4553, 0d3FF0000000000000;
	fma.rn.f64 	%fd4564, %fd4563, %fd4553, 0d3FF0000000000000;
	{
	.reg .b32 %temp; 
	mov.b64 	{%r854, %temp}, %fd4564;
	}
	{
	.reg .b32 %temp; 
	mov.b64 	{%temp, %r855}, %fd4564;
	}
	shl.b32 	%r4416, %r853, 20;
	add.s32 	%r4417, %r4416, %r855;
	mov.b64 	%fd7936, {%r854, %r4417};
	{
	.reg .b32 %temp; 
	mov.b64 	{%temp, %r4418}, %fd738;
	}
	mov.b32 	%f171, %r4418;
	abs.f32 	%f57, %f171;
	setp.lt.f32 	%p1402, %f57, 0f4086232B;
	@%p1402 bra 	$L__BB1_1560;
	setp.lt.f64 	%p1403, %fd738, 0d0000000000000000;
	add.f64 	%fd4565, %fd738, 0d7FF0000000000000;
	selp.f64 	%fd7936, 0d0000000000000000, %fd4565, %p1403;
	setp.geu.f32 	%p1404, %f57, 0f40874800;
	@%p1404 bra 	$L__BB1_1560;
	shr.u32 	%r4419, %r853, 31;
	add.s32 	%r4420, %r853, %r4419;
	shr.s32 	%r4421, %r4420, 1;
	shl.b32 	%r4422, %r4421, 20;
	add.s32 	%r4423, %r855, %r4422;
	mov.b64 	%fd4566, {%r854, %r4423};
	sub.s32 	%r4424, %r853, %r4421;
	shl.b32 	%r4425, %r4424, 20;
	add.s32 	%r4426, %r4425, 1072693248;
	mov.b32 	%r4427, 0;
	mov.b64 	%fd4567, {%r4427, %r4426};
	mul.f64 	%fd7936, %fd4567, %fd4566;
$L__BB1_1560:
	add.f64 	%fd7937, %fd7936, 0d3FF0000000000000;
	{
	.reg .b32 %temp; 
	mov.b64 	{%temp, %r7442}, %fd7937;
	}
	{
	.reg .b32 %temp; 
	mov.b64 	{%r7443, %temp}, %fd7937;
	}
	setp.gt.s32 	%p1405, %r7442, 1048575;
	mov.b32 	%r7444, -1023;
	@%p1405 bra 	$L__BB1_1562;
	mul.f64 	%fd7937, %fd7937, 0d4350000000000000;
	{
	.reg .b32 %temp; 
	mov.b64 	{%temp, %r7442}, %fd7937;
	}
	{
	.reg .b32 %temp; 
	mov.b64 	{%r7443, %temp}, %fd7937;
	}
	mov.b32 	%r7444, -1077;
$L__BB1_1562:
	add.s32 	%r4430, %r7442, -1;
	setp.gt.u32 	%p1406, %r4430, 2146435070;
	@%p1406 bra 	$L__BB1_1566;
	shr.u32 	%r4433, %r7442, 20;
	add.s32 	%r7445, %r7444, %r4433;
	and.b32  	%r4434, %r7442, 1048575;
	or.b32  	%r4435, %r4434, 1072693248;
	mov.b64 	%fd7938, {%r7443, %r4435};
	setp.lt.u32 	%p1408, %r4435, 1073127583;
	@%p1408 bra 	$L__BB1_1565;
	{
	.reg .b32 %temp; 
	mov.b64 	{%r4436, %temp}, %fd7938;
	}
	{
	.reg .b32 %temp; 
	mov.b64 	{%temp, %r4437}, %fd7938;
	}
	add.s32 	%r4438, %r4437, -1048576;
	mov.b64 	%fd7938, {%r4436, %r4438};
	add.s32 	%r7445, %r7445, 1;
$L__BB1_1565:
	add.f64 	%fd4569, %fd7938, 0dBFF0000000000000;
	add.f64 	%fd4570, %fd7938, 0d3FF0000000000000;
	rcp.approx.ftz.f64 	%fd4571, %fd4570;
	neg.f64 	%fd4572, %fd4570;
	fma.rn.f64 	%fd4573, %fd4572, %fd4571, 0d3FF0000000000000;
	fma.rn.f64 	%fd4574, %fd4573, %fd4573, %fd4573;
	fma.rn.f64 	%fd4575, %fd4574, %fd4571, %fd4571;
	mul.f64 	%fd4576, %fd4569, %fd4575;
	fma.rn.f64 	%fd4577, %fd4569, %fd4575, %fd4576;
	mul.f64 	%fd4578, %fd4577, %fd4577;
	fma.rn.f64 	%fd4579, %fd4578, 0d3EB1380B3AE80F1E, 0d3ED0EE258B7A8B04;
	fma.rn.f64 	%fd4580, %fd4579, %fd4578, 0d3EF3B2669F02676F;
	fma.rn.f64 	%fd4581, %fd4580, %fd4578, 0d3F1745CBA9AB0956;
	fma.rn.f64 	%fd4582, %fd4581, %fd4578, 0d3F3C71C72D1B5154;
	fma.rn.f64 	%fd4583, %fd4582, %fd4578, 0d3F624924923BE72D;
	fma.rn.f64 	%fd4584, %fd4583, %fd4578, 0d3F8999999999A3C4;
	fma.rn.f64 	%fd4585, %fd4584, %fd4578, 0d3FB5555555555554;
	sub.f64 	%fd4586, %fd4569, %fd4577;
	add.f64 	%fd4587, %fd4586, %fd4586;
	neg.f64 	%fd4588, %fd4577;
	fma.rn.f64 	%fd4589, %fd4588, %fd4569, %fd4587;
	mul.f64 	%fd4590, %fd4575, %fd4589;
	mul.f64 	%fd4591, %fd4578, %fd4585;
	fma.rn.f64 	%fd4592, %fd4591, %fd4577, %fd4590;
	xor.b32  	%r4439, %r7445, -2147483648;
	mov.b32 	%r4440, 1127219200;
	mov.b64 	%fd4593, {%r4439, %r4440};
	sub.f64 	%fd4594, %fd4593, %fd1;
	fma.rn.f64 	%fd4595, %fd4594, 0d3FE62E42FEFA39EF, %fd4577;
	fma.rn.f64 	%fd4596, %fd4594, 0dBFE62E42FEFA39EF, %fd4595;
	sub.f64 	%fd4597, %fd4596, %fd4577;
	sub.f64 	%fd4598, %fd4592, %fd4597;
	fma.rn.f64 	%fd4599, %fd4594, 0d3C7ABC9E3B39803F, %fd4598;
	add.f64 	%fd7939, %fd4595, %fd4599;
	bra.uni 	$L__BB1_1567;
$L__BB1_1566:
	fma.rn.f64 	%fd4568, %fd7937, 0d7FF0000000000000, 0d7FF0000000000000;
	{
	.reg .b32 %temp; 
	mov.b64 	{%temp, %r4431}, %fd7937;
	}
	and.b32  	%r4432, %r4431, 2147483647;
	setp.eq.s32 	%p1407, %r4432, 0;
	selp.f64 	%fd7939, 0dFFF0000000000000, %fd4568, %p1407;
$L__BB1_1567:
	neg.f64 	%fd752, %fd738;
	setp.lt.f64 	%p1410, %fd738, 0dC049000000000000;
	or.pred  	%p1411, %p1410, %p1400;
	selp.f64 	%fd7943, %fd752, 0d0000000000000000, %p1410;
	@%p1411 bra 	$L__BB1_1578;
	fma.rn.f64 	%fd4600, %fd752, 0d3FF71547652B82FE, 0d4338000000000000;
	{
	.reg .b32 %temp; 
	mov.b64 	{%r866, %temp}, %fd4600;
	}
	mov.f64 	%fd4601, 0dC338000000000000;
	add.rn.f64 	%fd4602, %fd4600, %fd4601;
	fma.rn.f64 	%fd4603, %fd4602, 0dBFE62E42FEFA39EF, %fd752;
	fma.rn.f64 	%fd4604, %fd4602, 0dBC7ABC9E3B39803F, %fd4603;
	fma.rn.f64 	%fd4605, %fd4604, 0d3E5ADE1569CE2BDF, 0d3E928AF3FCA213EA;
	fma.rn.f64 	%fd4606, %fd4605, %fd4604, 0d3EC71DEE62401315;
	fma.rn.f64 	%fd4607, %fd4606, %fd4604, 0d3EFA01997C89EB71;
	fma.rn.f64 	%fd4608, %fd4607, %fd4604, 0d3F2A01A014761F65;
	fma.rn.f64 	%fd4609, %fd4608, %fd4604, 0d3F56C16C1852B7AF;
	fma.rn.f64 	%fd4610, %fd4609, %fd4604, 0d3F81111111122322;
	fma.rn.f64 	%fd4611, %fd4610, %fd4604, 0d3FA55555555502A1;
	fma.rn.f64 	%fd4612, %fd4611, %fd4604, 0d3FC5555555555511;
	fma.rn.f64 	%fd4613, %fd4612, %fd4604, 0d3FE000000000000B;
	fma.rn.f64 	%fd4614, %fd4613, %fd4604, 0d3FF0000000000000;
	fma.rn.f64 	%fd4615, %fd4614, %fd4604, 0d3FF0000000000000;
	{
	.reg .b32 %temp; 
	mov.b64 	{%r867, %temp}, %fd4615;
	}
	{
	.reg .b32 %temp; 
	mov.b64 	{%temp, %r868}, %fd4615;
	}
	shl.b32 	%r4441, %r866, 20;
	add.s32 	%r4442, %r4441, %r868;
	mov.b64 	%fd7940, {%r867, %r4442};
	{
	.reg .b32 %temp; 
	mov.b64 	{%temp, %r4443}, %fd752;
	}
	mov.b32 	%f172, %r4443;
	abs.f32 	%f58, %f172;
	setp.lt.f32 	%p1412, %f58, 0f4086232B;
	@%p1412 bra 	$L__BB1_1571;
	setp.gt.f64 	%p1413, %fd738, 0d0000000000000000;
	mov.f64 	%fd4616, 0d7FF0000000000000;
	sub.f64 	%fd4617, %fd4616, %fd738;
	selp.f64 	%fd7940, 0d0000000000000000, %fd4617, %p1413;
	setp.geu.f32 	%p1414, %f58, 0f40874800;
	@%p1414 bra 	$L__BB1_1571;
	shr.u32 	%r4444, %r866, 31;
	add.s32 	%r4445, %r866, %r4444;
	shr.s32 	%r4446, %r4445, 1;
	shl.b32 	%r4447, %r4446, 20;
	add.s32 	%r4448, %r868, %r4447;
	mov.b64 	%fd4618, {%r867, %r4448};
	sub.s32 	%r4449, %r866, %r4446;
	shl.b32 	%r4450, %r4449, 20;
	add.s32 	%r4451, %r4450, 1072693248;
	mov.b32 	%r4452, 0;
	mov.b64 	%fd4619, {%r4452, %r4451};
	mul.f64 	%fd7940, %fd4619, %fd4618;
$L__BB1_1571:
	add.f64 	%fd7941, %fd7940, 0d3FF0000000000000;
	{
	.reg .b32 %temp; 
	mov.b64 	{%temp, %r7446}, %fd7941;
	}
	{
	.reg .b32 %temp; 
	mov.b64 	{%r7447, %temp}, %fd7941;
	}
	setp.gt.s32 	%p1415, %r7446, 1048575;
	mov.b32 	%r7448, -1023;
	@%p1415 bra 	$L__BB1_1573;
	mul.f64 	%fd7941, %fd7941, 0d4350000000000000;
	{
	.reg .b32 %temp; 
	mov.b64 	{%temp, %r7446}, %fd7941;
	}
	{
	.reg .b32 %temp; 
	mov.b64 	{%r7447, %temp}, %fd7941;
	}
	mov.b32 	%r7448, -1077;
$L__BB1_1573:
	add.s32 	%r4455, %r7446, -1;
	setp.gt.u32 	%p1416, %r4455, 2146435070;
	@%p1416 bra 	$L__BB1_1577;
	shr.u32 	%r4458, %r7446, 20;
	add.s32 	%r7449, %r7448, %r4458;
	and.b32  	%r4459, %r7446, 1048575;
	or.b32  	%r4460, %r4459, 1072693248;
	mov.b64 	%fd7942, {%r7447, %r4460};
	setp.lt.u32 	%p1418, %r4460, 1073127583;
	@%p1418 bra 	$L__BB1_1576;
	{
	.reg .b32 %temp; 
	mov.b64 	{%r4461, %temp}, %fd7942;
	}
	{
	.reg .b32 %temp; 
	mov.b64 	{%temp, %r4462}, %fd7942;
	}
	add.s32 	%r4463, %r4462, -1048576;
	mov.b64 	%fd7942, {%r4461, %r4463};
	add.s32 	%r7449, %r7449, 1;
$L__BB1_1576:
	add.f64 	%fd4621, %fd7942, 0dBFF0000000000000;
	add.f64 	%fd4622, %fd7942, 0d3FF0000000000000;
	rcp.approx.ftz.f64 	%fd4623, %fd4622;
	neg.f64 	%fd4624, %fd4622;
	fma.rn.f64 	%fd4625, %fd4624, %fd4623, 0d3FF0000000000000;
	fma.rn.f64 	%fd4626, %fd4625, %fd4625, %fd4625;
	fma.rn.f64 	%fd4627, %fd4626, %fd4623, %fd4623;
	mul.f64 	%fd4628, %fd4621, %fd4627;
	fma.rn.f64 	%fd4629, %fd4621, %fd4627, %fd4628;
	mul.f64 	%fd4630, %fd4629, %fd4629;
	fma.rn.f64 	%fd4631, %fd4630, 0d3EB1380B3AE80F1E, 0d3ED0EE258B7A8B04;
	fma.rn.f64 	%fd4632, %fd4631, %fd4630, 0d3EF3B2669F02676F;
	fma.rn.f64 	%fd4633, %fd4632, %fd4630, 0d3F1745CBA9AB0956;
	fma.rn.f64 	%fd4634, %fd4633, %fd4630, 0d3F3C71C72D1B5154;
	fma.rn.f64 	%fd4635, %fd4634, %fd4630, 0d3F624924923BE72D;
	fma.rn.f64 	%fd4636, %fd4635, %fd4630, 0d3F8999999999A3C4;
	fma.rn.f64 	%fd4637, %fd4636, %fd4630, 0d3FB5555555555554;
	sub.f64 	%fd4638, %fd4621, %fd4629;
	add.f64 	%fd4639, %fd4638, %fd4638;
	neg.f64 	%fd4640, %fd4629;
	fma.rn.f64 	%fd4641, %fd4640, %fd4621, %fd4639;
	mul.f64 	%fd4642, %fd4627, %fd4641;
	mul.f64 	%fd4643, %fd4630, %fd4637;
	fma.rn.f64 	%fd4644, %fd4643, %fd4629, %fd4642;
	xor.b32  	%r4464, %r7449, -2147483648;
	mov.b32 	%r4465, 1127219200;
	mov.b64 	%fd4645, {%r4464, %r4465};
	sub.f64 	%fd4646, %fd4645, %fd1;
	fma.rn.f64 	%fd4647, %fd4646, 0d3FE62E42FEFA39EF, %fd4629;
	fma.rn.f64 	%fd4648, %fd4646, 0dBFE62E42FEFA39EF, %fd4647;
	sub.f64 	%fd4649, %fd4648, %fd4629;
	sub.f64 	%fd4650, %fd4644, %fd4649;
	fma.rn.f64 	%fd4651, %fd4646, 0d3C7ABC9E3B39803F, %fd4650;
	add.f64 	%fd7943, %fd4647, %fd4651;
	bra.uni 	$L__BB1_1578;
$L__BB1_1577:
	fma.rn.f64 	%fd4620, %fd7941, 0d7FF0000000000000, 0d7FF0000000000000;
	{
	.reg .b32 %temp; 
	mov.b64 	{%temp, %r4456}, %fd7941;
	}
	and.b32  	%r4457, %r4456, 2147483647;
	setp.eq.s32 	%p1417, %r4457, 0;
	selp.f64 	%fd7943, 0dFFF0000000000000, %fd4620, %p1417;
$L__BB1_1578:
	sub.f64 	%fd4652, %fd7939, %fd7943;
	add.f64 	%fd7944, %fd7944, %fd4652;
$L__BB1_1579:
	add.s64 	%rd6814, %rd6814, 1;
	setp.ne.s64 	%p1419, %rd6814, %rd62;
	@%p1419 bra 	$L__BB1_1554;
$L__BB1_1580:
	neg.f64 	%fd4653, %fd7944;
	fma.rn.f64 	%fd4654, %fd7944, 0dBFF71547652B82FE, 0d4338000000000000;
	{
	.reg .b32 %temp; 
	mov.b64 	{%r879, %temp}, %fd4654;
	}
	mov.f64 	%fd4655, 0dC338000000000000;
	add.rn.f64 	%fd4656, %fd4654, %fd4655;
	fma.rn.f64 	%fd4657, %fd4656, 0dBFE62E42FEFA39EF, %fd4653;
	fma.rn.f64 	%fd4658, %fd4656, 0dBC7ABC9E3B39803F, %fd4657;
	fma.rn.f64 	%fd4659, %fd4658, 0d3E5ADE1569CE2BDF, 0d3E928AF3FCA213EA;
	fma.rn.f64 	%fd4660, %fd4659, %fd4658, 0d3EC71DEE62401315;
	fma.rn.f64 	%fd4661, %fd4660, %fd4658, 0d3EFA01997C89EB71;
	fma.rn.f64 	%fd4662, %fd4661, %fd4658, 0d3F2A01A014761F65;
	fma.rn.f64 	%fd4663, %fd4662, %fd4658, 0d3F56C16C1852B7AF;
	fma.rn.f64 	%fd4664, %fd4663, %fd4658, 0d3F81111111122322;
	fma.rn.f64 	%fd4665, %fd4664, %fd4658, 0d3FA55555555502A1;
	fma.rn.f64 	%fd4666, %fd4665, %fd4658, 0d3FC5555555555511;
	fma.rn.f64 	%fd4667, %fd4666, %fd4658, 0d3FE000000000000B;
	fma.rn.f64 	%fd4668, %fd4667, %fd4658, 0d3FF0000000000000;
	fma.rn.f64 	%fd4669, %fd4668, %fd4658, 0d3FF0000000000000;
	{
	.reg .b32 %temp; 
	mov.b64 	{%r880, %temp}, %fd4669;
	}
	{
	.reg .b32 %temp; 
	mov.b64 	{%temp, %r881}, %fd4669;
	}
	shl.b32 	%r4466, %r879, 20;
	add.s32 	%r4467, %r4466, %r881;
	mov.b64 	%fd7946, {%r880, %r4467};
	{
	.reg .b32 %temp; 
	mov.b64 	{%temp, %r4468}, %fd4653;
	}
	mov.b32 	%f173, %r4468;
	abs.f32 	%f59, %f173;
	setp.lt.f32 	%p1420, %f59, 0f4086232B;
	@%p1420 bra 	$L__BB1_1583;
	setp.gt.f64 	%p1421, %fd7944, 0d0000000000000000;
	mov.f64 	%fd4670, 0d7FF0000000000000;
	sub.f64 	%fd4671, %fd4670, %fd7944;
	selp.f64 	%fd7946, 0d0000000000000000, %fd4671, %p1421;
	setp.geu.f32 	%p1422, %f59, 0f40874800;
	@%p1422 bra 	$L__BB1_1583;
	shr.u32 	%r4469, %r879, 31;
	add.s32 	%r4470, %r879, %r4469;
	shr.s32 	%r4471, %r4470, 1;
	shl.b32 	%r4472, %r4471, 20;
	add.s32 	%r4473, %r881, %r4472;
	mov.b64 	%fd4672, {%r880, %r4473};
	sub.s32 	%r4474, %r879, %r4471;
	shl.b32 	%r4475, %r4474, 20;
	add.s32 	%r4476, %r4475, 1072693248;
	mov.b32 	%r4477, 0;
	mov.b64 	%fd4673, {%r4477, %r4476};
	mul.f64 	%fd7946, %fd4673, %fd4672;
$L__BB1_1583:
	sub.s32 	%r4478, %r1826, %r1827;
	setp.eq.s32 	%p1423, %r4478, 0;
	sub.f64 	%fd7974, %fd7974, %fd7946;
	@%p1423 bra 	$L__BB1_1609;
	mov.b64 	%rd6815, 0;
	bra.uni 	$L__BB1_1586;
$L__BB1_1585:
	add.s64 	%rd6815, %rd6815, 1;
	setp.eq.s64 	%p1441, %rd6815, %rd67;
	@%p1441 bra 	$L__BB1_1609;
$L__BB1_1586:
	setp.lt.u32 	%p1424, %r1826, 4;
	mov.b64 	%rd6818, 0;
	mov.b16 	%rs4107, 0;
	@%p1424 bra 	$L__BB1_1594;
	add.s64 	%rd4299, %rd62, -4;
	setp.lt.u64 	%p1425, %rd4299, 12;
	mul.lo.s64 	%rd944, %rd6815, %rd62;
	mov.b16 	%rs4107, 0;
	mov.b64 	%rd6819, 0;
	@%p1425 bra 	$L__BB1_1590;
	mov.b16 	%rs4107, 0;
	mov.b64 	%rd6819, 0;
	mov.u64 	%rd6820, %rd6819;
$L__BB1_1589:
	add.s64 	%rd4301, %rd24, %rd6819;
	ld.local.v4.b32 	{%r4479, %r4480, %r4481, %r4482}, [%rd4301];
	bfe.u32 	%r4483, %r4482, 24, 8;
	cvt.u16.u32 	%rs2394, %r4483;
	bfe.u32 	%r4484, %r4482, 16, 8;
	cvt.u16.u32 	%rs2395, %r4484;
	bfe.u32 	%r4485, %r4482, 8, 8;
	cvt.u16.u32 	%rs2396, %r4485;
	bfe.u32 	%r4486, %r4482, 0, 8;
	cvt.u16.u32 	%rs2397, %r4486;
	bfe.u32 	%r4487, %r4481, 24, 8;
	cvt.u16.u32 	%rs2398, %r4487;
	bfe.u32 	%r4488, %r4481, 16, 8;
	cvt.u16.u32 	%rs2399, %r4488;
	bfe.u32 	%r4489, %r4481, 8, 8;
	cvt.u16.u32 	%rs2400, %r4489;
	bfe.u32 	%r4490, %r4481, 0, 8;
	cvt.u16.u32 	%rs2401, %r4490;
	bfe.u32 	%r4491, %r4480, 24, 8;
	cvt.u16.u32 	%rs2402, %r4491;
	bfe.u32 	%r4492, %r4480, 16, 8;
	cvt.u16.u32 	%rs2403, %r4492;
	bfe.u32 	%r4493, %r4480, 8, 8;
	cvt.u16.u32 	%rs2404, %r4493;
	bfe.u32 	%r4494, %r4480, 0, 8;
	cvt.u16.u32 	%rs2405, %r4494;
	bfe.u32 	%r4495, %r4479, 24, 8;
	cvt.u16.u32 	%rs2406, %r4495;
	bfe.u32 	%r4496, %r4479, 16, 8;
	cvt.u16.u32 	%rs2407, %r4496;
	bfe.u32 	%r4497, %r4479, 8, 8;
	cvt.u16.u32 	%rs2408, %r4497;
	bfe.u32 	%r4498, %r4479, 0, 8;
	cvt.u16.u32 	%rs2409, %r4498;
	add.s64 	%rd4302, %rd6819, %rd944;
	mov.u64 	%rd4303, d_H_const;
	add.s64 	%rd4304, %rd4303, %rd4302;
	ld.const.u8 	%rs2410, [%rd4304];
	ld.const.u8 	%rs2411, [%rd4304+1];
	ld.const.u8 	%rs2412, [%rd4304+2];
	ld.const.u8 	%rs2413, [%rd4304+3];
	mul.lo.s16 	%rs2414, %rs2410, %rs2409;
	mul.lo.s16 	%rs2415, %rs2411, %rs2408;
	mul.lo.s16 	%rs2416, %rs2412, %rs2407;
	mul.lo.s16 	%rs2417, %rs2413, %rs2406;
	xor.b16  	%rs2418, %rs2414, %rs4107;
	xor.b16  	%rs2419, %rs2418, %rs2415;
	xor.b16  	%rs2420, %rs2419, %rs2416;
	xor.b16  	%rs2421, %rs2420, %rs2417;
	ld.const.u8 	%rs2422, [%rd4304+4];
	ld.const.u8 	%rs2423, [%rd4304+5];
	ld.const.u8 	%rs2424, [%rd4304+6];
	ld.const.u8 	%rs2425, [%rd4304+7];
	mul.lo.s16 	%rs2426, %rs2422, %rs2405;
	mul.lo.s16 	%rs2427, %rs2423, %rs2404;
	mul.lo.s16 	%rs2428, %rs2424, %rs2403;
	mul.lo.s16 	%rs2429, %rs2425, %rs2402;
	xor.b16  	%rs2430, %rs2426, %rs2421;
	xor.b16  	%rs2431, %rs2430, %rs2427;
	xor.b16  	%rs2432, %rs2431, %rs2428;
	xor.b16  	%rs2433, %rs2432, %rs2429;
	ld.const.u8 	%rs2434, [%rd4304+8];
	ld.const.u8 	%rs2435, [%rd4304+9];
	ld.const.u8 	%rs2436, [%rd4304+10];
	ld.const.u8 	%rs2437, [%rd4304+11];
	mul.lo.s16 	%rs2438, %rs2434, %rs2401;
	mul.lo.s16 	%rs2439, %rs2435, %rs2400;
	mul.lo.s16 	%rs2440, %rs2436, %rs2399;
	mul.lo.s16 	%rs2441, %rs2437, %rs2398;
	xor.b16  	%rs2442, %rs2438, %rs2433;
	xor.b16  	%rs2443, %rs2442, %rs2439;
	xor.b16  	%rs2444, %rs2443, %rs2440;
	xor.b16  	%rs2445, %rs2444, %rs2441;
	ld.const.u8 	%rs2446, [%rd4304+12];
	ld.const.u8 	%rs2447, [%rd4304+13];
	ld.const.u8 	%rs2448, [%rd4304+14];
	ld.const.u8 	%rs2449, [%rd4304+15];
	mul.lo.s16 	%rs2450, %rs2446, %rs2397;
	mul.lo.s16 	%rs2451, %rs2447, %rs2396;
	mul.lo.s16 	%rs2452, %rs2448, %rs2395;
	mul.lo.s16 	%rs2453, %rs2449, %rs2394;
	xor.b16  	%rs2454, %rs2450, %rs2445;
	xor.b16  	%rs2455, %rs2454, %rs2451;
	xor.b16  	%rs2456, %rs2455, %rs2452;
	xor.b16  	%rs4107, %rs2456, %rs2453;
	add.s64 	%rd6819, %rd6819, 16;
	add.s64 	%rd6820, %rd6820, 4;
	setp.eq.s64 	%p1426, %rd6820, %rd76;
	@%p1426 bra 	$L__BB1_1590;
	bra.uni 	$L__BB1_1589;
$L__BB1_1590:
	setp.eq.s64 	%p1427, %rd75, 0;
	mov.u64 	%rd6818, %rd6819;
	@%p1427 bra 	$L__BB1_1594;
	setp.eq.s64 	%p1428, %rd75, 1;
	add.s64 	%rd947, %rd24, %rd6819;
	ld.local.u8 	%rs2457, [%rd947];
	ld.local.u8 	%rs2458, [%rd947+1];
	ld.local.u8 	%rs2459, [%rd947+2];
	ld.local.u8 	%rs2460, [%rd947+3];
	add.s64 	%rd4305, %rd6819, %rd944;
	mov.u64 	%rd4306, d_H_const;
	add.s64 	%rd948, %rd4306, %rd4305;
	ld.const.u8 	%rs2461, [%rd948];
	ld.const.u8 	%rs2462, [%rd948+1];
	ld.const.u8 	%rs2463, [%rd948+2];
	ld.const.u8 	%rs2464, [%rd948+3];
	mul.lo.s16 	%rs2465, %rs2461, %rs2457;
	mul.lo.s16 	%rs2466, %rs2462, %rs2458;
	mul.lo.s16 	%rs2467, %rs2463, %rs2459;
	mul.lo.s16 	%rs2468, %rs2464, %rs2460;
	xor.b16  	%rs2469, %rs2465, %rs4107;
	xor.b16  	%rs2470, %rs2469, %rs2466;
	xor.b16  	%rs2471, %rs2470, %rs2467;
	xor.b16  	%rs4107, %rs2471, %rs2468;
	add.s64 	%rd6818, %rd6819, 4;
	@%p1428 bra 	$L__BB1_1594;
	setp.eq.s64 	%p1429, %rd75, 2;
	ld.local.u8 	%rs2472, [%rd947+4];
	ld.local.u8 	%rs2473, [%rd947+5];
	ld.local.u8 	%rs2474, [%rd947+6];
	ld.local.u8 	%rs2475, [%rd947+7];
	ld.const.u8 	%rs2476, [%rd948+4];
	ld.const.u8 	%rs2477, [%rd948+5];
	ld.const.u8 	%rs2478, [%rd948+6];
	ld.const.u8 	%rs2479, [%rd948+7];
	mul.lo.s16 	%rs2480, %rs2476, %rs2472;
	mul.lo.s16 	%rs2481, %rs2477, %rs2473;
	mul.lo.s16 	%rs2482, %rs2478, %rs2474;
	mul.lo.s16 	%rs2483, %rs2479, %rs2475;
	xor.b16  	%rs2484, %rs2480, %rs2481;
	xor.b16  	%rs2485, %rs2484, %rs2482;
	xor.b16  	%rs2486, %rs2485, %rs2483;
	xor.b16  	%rs4107, %rs2486, %rs4107;
	add.s64 	%rd6818, %rd6819, 8;
	@%p1429 bra 	$L__BB1_1594;
	ld.local.u8 	%rs2487, [%rd947+8];
	ld.local.u8 	%rs2488, [%rd947+9];
	ld.local.u8 	%rs2489, [%rd947+10];
	ld.local.u8 	%rs2490, [%rd947+11];
	ld.const.u8 	%rs2491, [%rd948+8];
	ld.const.u8 	%rs2492, [%rd948+9];
	ld.const.u8 	%rs2493, [%rd948+10];
	ld.const.u8 	%rs2494, [%rd948+11];
	mul.lo.s16 	%rs2495, %rs2491, %rs2487;
	mul.lo.s16 	%rs2496, %rs2492, %rs2488;
	mul.lo.s16 	%rs2497, %rs2493, %rs2489;
	mul.lo.s16 	%rs2498, %rs2494, %rs2490;
	xor.b16  	%rs2499, %rs2495, %rs2496;
	xor.b16  	%rs2500, %rs2499, %rs2497;
	xor.b16  	%rs2501, %rs2500, %rs2498;
	xor.b16  	%rs4107, %rs2501, %rs4107;
	add.s64 	%rd6818, %rd6819, 12;
$L__BB1_1594:
	setp.ge.u64 	%p1430, %rd6818, %rd62;
	@%p1430 bra 	$L__BB1_1608;
	mul.lo.s64 	%rd953, %rd6815, %rd62;
	sub.s64 	%rd954, %rd62, %rd6818;
	and.b64  	%rd955, %rd954, 15;
	sub.s64 	%rd4307, %rd6818, %rd62;
	setp.gt.u64 	%p1431, %rd4307, -16;
	@%p1431 bra 	$L__BB1_1598;
	and.b64  	%rd956, %rd954, -16;
	mov.b64 	%rd6822, 0;
$L__BB1_1597:
	.pragma "nounroll";
	add.s64 	%rd4309, %rd24, %rd6818;
	ld.local.u8 	%rs2503, [%rd4309];
	add.s64 	%rd4310, %rd6818, %rd953;
	mov.u64 	%rd4311, d_H_const;
	add.s64 	%rd4312, %rd4311, %rd4310;
	ld.const.u8 	%rs2504, [%rd4312];
	mul.lo.s16 	%rs2505, %rs2504, %rs2503;
	xor.b16  	%rs2506, %rs2505, %rs4107;
	ld.local.u8 	%rs2507, [%rd4309+1];
	ld.const.u8 	%rs2508, [%rd4312+1];
	mul.lo.s16 	%rs2509, %rs2508, %rs2507;
	xor.b16  	%rs2510, %rs2509, %rs2506;
	ld.local.u8 	%rs2511, [%rd4309+2];
	ld.const.u8 	%rs2512, [%rd4312+2];
	mul.lo.s16 	%rs2513, %rs2512, %rs2511;
	xor.b16  	%rs2514, %rs2513, %rs2510;
	ld.local.u8 	%rs2515, [%rd4309+3];
	ld.const.u8 	%rs2516, [%rd4312+3];
	mul.lo.s16 	%rs2517, %rs2516, %rs2515;
	xor.b16  	%rs2518, %rs2517, %rs2514;
	ld.local.u8 	%rs2519, [%rd4309+4];
	ld.const.u8 	%rs2520, [%rd4312+4];
	mul.lo.s16 	%rs2521, %rs2520, %rs2519;
	xor.b16  	%rs2522, %rs2521, %rs2518;
	ld.local.u8 	%rs2523, [%rd4309+5];
	ld.const.u8 	%rs2524, [%rd4312+5];
	mul.lo.s16 	%rs2525, %rs2524, %rs2523;
	xor.b16  	%rs2526, %rs2525, %rs2522;
	ld.local.u8 	%rs2527, [%rd4309+6];
	ld.const.u8 	%rs2528, [%rd4312+6];
	mul.lo.s16 	%rs2529, %rs2528, %rs2527;
	xor.b16  	%rs2530, %rs2529, %rs2526;
	ld.local.u8 	%rs2531, [%rd4309+7];
	ld.const.u8 	%rs2532, [%rd4312+7];
	mul.lo.s16 	%rs2533, %rs2532, %rs2531;
	xor.b16  	%rs2534, %rs2533, %rs2530;
	ld.local.u8 	%rs2535, [%rd4309+8];
	ld.const.u8 	%rs2536, [%rd4312+8];
	mul.lo.s16 	%rs2537, %rs2536, %rs2535;
	xor.b16  	%rs2538, %rs2537, %rs2534;
	ld.local.u8 	%rs2539, [%rd4309+9];
	ld.const.u8 	%rs2540, [%rd4312+9];
	mul.lo.s16 	%rs2541, %rs2540, %rs2539;
	xor.b16  	%rs2542, %rs2541, %rs2538;
	ld.local.u8 	%rs2543, [%rd4309+10];
	ld.const.u8 	%rs2544, [%rd4312+10];
	mul.lo.s16 	%rs2545, %rs2544, %rs2543;
	xor.b16  	%rs2546, %rs2545, %rs2542;
	ld.local.u8 	%rs2547, [%rd4309+11];
	ld.const.u8 	%rs2548, [%rd4312+11];
	mul.lo.s16 	%rs2549, %rs2548, %rs2547;
	xor.b16  	%rs2550, %rs2549, %rs2546;
	ld.local.u8 	%rs2551, [%rd4309+12];
	ld.const.u8 	%rs2552, [%rd4312+12];
	mul.lo.s16 	%rs2553, %rs2552, %rs2551;
	xor.b16  	%rs2554, %rs2553, %rs2550;
	ld.local.u8 	%rs2555, [%rd4309+13];
	ld.const.u8 	%rs2556, [%rd4312+13];
	mul.lo.s16 	%rs2557, %rs2556, %rs2555;
	xor.b16  	%rs2558, %rs2557, %rs2554;
	ld.local.u8 	%rs2559, [%rd4309+14];
	ld.const.u8 	%rs2560, [%rd4312+14];
	mul.lo.s16 	%rs2561, %rs2560, %rs2559;
	xor.b16  	%rs2562, %rs2561, %rs2558;
	ld.local.u8 	%rs2563, [%rd4309+15];
	ld.const.u8 	%rs2564, [%rd4312+15];
	mul.lo.s16 	%rs2565, %rs2564, %rs2563;
	xor.b16  	%rs4107, %rs2565, %rs2562;
	add.s64 	%rd6818, %rd6818, 16;
	add.s64 	%rd6822, %rd6822, 16;
	setp.ne.s64 	%p1432, %rd6822, %rd956;
	@%p1432 bra 	$L__BB1_1597;
$L__BB1_1598:
	setp.eq.s64 	%p1433, %rd955, 0;
	@%p1433 bra 	$L__BB1_1608;
	and.b64  	%rd966, %rd954, 7;
	setp.lt.u64 	%p1434, %rd955, 8;
	@%p1434 bra 	$L__BB1_1601;
	add.s64 	%rd4313, %rd24, %rd6818;
	ld.local.u8 	%rs2567, [%rd4313];
	add.s64 	%rd4314, %rd6818, %rd953;
	mov.u64 	%rd4315, d_H_const;
	add.s64 	%rd4316, %rd4315, %rd4314;
	ld.const.u8 	%rs2568, [%rd4316];
	mul.lo.s16 	%rs2569, %rs2568, %rs2567;
	ld.local.u8 	%rs2570, [%rd4313+1];
	ld.const.u8 	%rs2571, [%rd4316+1];
	mul.lo.s16 	%rs2572, %rs2571, %rs2570;
	xor.b16  	%rs2573, %rs2569, %rs2572;
	ld.local.u8 	%rs2574, [%rd4313+2];
	ld.const.u8 	%rs2575, [%rd4316+2];
	mul.lo.s16 	%rs2576, %rs2575, %rs2574;
	xor.b16  	%rs2577, %rs2573, %rs2576;
	ld.local.u8 	%rs2578, [%rd4313+3];
	ld.const.u8 	%rs2579, [%rd4316+3];
	mul.lo.s16 	%rs2580, %rs2579, %rs2578;
	xor.b16  	%rs2581, %rs2577, %rs2580;
	ld.local.u8 	%rs2582, [%rd4313+4];
	ld.const.u8 	%rs2583, [%rd4316+4];
	mul.lo.s16 	%rs2584, %rs2583, %rs2582;
	xor.b16  	%rs2585, %rs2581, %rs2584;
	ld.local.u8 	%rs2586, [%rd4313+5];
	ld.const.u8 	%rs2587, [%rd4316+5];
	mul.lo.s16 	%rs2588, %rs2587, %rs2586;
	xor.b16  	%rs2589, %rs2585, %rs2588;
	ld.local.u8 	%rs2590, [%rd4313+6];
	ld.const.u8 	%rs2591, [%rd4316+6];
	mul.lo.s16 	%rs2592, %rs2591, %rs2590;
	xor.b16  	%rs2593, %rs2589, %rs2592;
	ld.local.u8 	%rs2594, [%rd4313+7];
	ld.const.u8 	%rs2595, [%rd4316+7];
	mul.lo.s16 	%rs2596, %rs2595, %rs2594;
	xor.b16  	%rs2597, %rs2593, %rs2596;
	xor.b16  	%rs4107, %rs2597, %rs4107;
	add.s64 	%rd6818, %rd6818, 8;
$L__BB1_1601:
	setp.eq.s64 	%p1435, %rd966, 0;
	@%p1435 bra 	$L__BB1_1608;
	and.b64  	%rd969, %rd954, 3;
	setp.lt.u64 	%p1436, %rd966, 4;
	@%p1436 bra 	$L__BB1_1604;
	add.s64 	%rd4317, %rd24, %rd6818;
	ld.local.u8 	%rs2599, [%rd4317];
	add.s64 	%rd4318, %rd6818, %rd953;
	mov.u64 	%rd4319, d_H_const;
	add.s64 	%rd4320, %rd4319, %rd4318;
	ld.const.u8 	%rs2600, [%rd4320];
	mul.lo.s16 	%rs2601, %rs2600, %rs2599;
	ld.local.u8 	%rs2602, [%rd4317+1];
	ld.const.u8 	%rs2603, [%rd4320+1];
	mul.lo.s16 	%rs2604, %rs2603, %rs2602;
	xor.b16  	%rs2605, %rs2601, %rs2604;
	ld.local.u8 	%rs2606, [%rd4317+2];
	ld.const.u8 	%rs2607, [%rd4320+2];
	mul.lo.s16 	%rs2608, %rs2607, %rs2606;
	xor.b16  	%rs2609, %rs2605, %rs2608;
	ld.local.u8 	%rs2610, [%rd4317+3];
	ld.const.u8 	%rs2611, [%rd4320+3];
	mul.lo.s16 	%rs2612, %rs2611, %rs2610;
	xor.b16  	%rs2613, %rs2609, %rs2612;
	xor.b16  	%rs4107, %rs2613, %rs4107;
	add.s64 	%rd6818, %rd6818, 4;
$L__BB1_1604:
	setp.eq.s64 	%p1437, %rd969, 0;
	@%p1437 bra 	$L__BB1_1608;
	add.s64 	%rd972, %rd24, %rd6818;
	ld.local.u8 	%rs2614, [%rd972];
	add.s64 	%rd4321, %rd6818, %rd953;
	mov.u64 	%rd4322, d_H_const;
	add.s64 	%rd973, %rd4322, %rd4321;
	ld.const.u8 	%rs2615, [%rd973];
	mul.lo.s16 	%rs2616, %rs2615, %rs2614;
	xor.b16  	%rs4107, %rs2616, %rs4107;
	setp.eq.s64 	%p1438, %rd969, 1;
	@%p1438 bra 	$L__BB1_1608;
	ld.local.u8 	%rs2617, [%rd972+1];
	ld.const.u8 	%rs2618, [%rd973+1];
	mul.lo.s16 	%rs2619, %rs2618, %rs2617;
	xor.b16  	%rs4107, %rs2619, %rs4107;
	setp.eq.s64 	%p1439, %rd969, 2;
	@%p1439 bra 	$L__BB1_1608;
	ld.local.u8 	%rs2620, [%rd972+2];
	ld.const.u8 	%rs2621, [%rd973+2];
	mul.lo.s16 	%rs2622, %rs2621, %rs2620;
	xor.b16  	%rs4107, %rs2622, %rs4107;
$L__BB1_1608:
	and.b16  	%rs2623, %rs4107, 255;
	setp.eq.s16 	%p1440, %rs2623, 1;
	@%p1440 bra 	$L__BB1_1667;
	bra.uni 	$L__BB1_1585;
$L__BB1_1609:
	shl.b64 	%rd4323, %rd6779, 5;
	add.s64 	%rd974, %rd29, %rd4323;
	cvt.rn.f64.u32 	%fd4674, %r7422;
	st.local.f64 	[%rd974], %fd4674;
	mov.f64 	%fd7956, %fd7863;
	@%p1373 bra 	$L__BB1_1637;
	mov.b64 	%rd6826, 0;
	mov.f64 	%fd7956, %fd7863;
$L__BB1_1611:
	add.s64 	%rd4325, %rd23, %rd6826;
	ld.local.u8 	%rs2624, [%rd4325];
	setp.ne.s16 	%p1443, %rs2624, 1;
	@%p1443 bra 	$L__BB1_1636;
	add.u64 	%rd4327, %SPL, 4096;
	shl.b64 	%rd4328, %rd6826, 3;
	add.s64 	%rd4329, %rd4327, %rd4328;
	ld.local.f64 	%fd776, [%rd4329];
	setp.gt.f64 	%p1444, %fd776, 0d4049000000000000;
	mov.f64 	%fd7951, %fd776;
	@%p1444 bra 	$L__BB1_1624;
	setp.lt.f64 	%p1445, %fd776, 0dC049000000000000;
	mov.f64 	%fd7951, 0d0000000000000000;
	@%p1445 bra 	$L__BB1_1624;
	fma.rn.f64 	%fd4676, %fd776, 0d3FF71547652B82FE, 0d4338000000000000;
	{
	.reg .b32 %temp; 
	mov.b64 	{%r882, %temp}, %fd4676;
	}
	mov.f64 	%fd4677, 0dC338000000000000;
	add.rn.f64 	%fd4678, %fd4676, %fd4677;
	fma.rn.f64 	%fd4679, %fd4678, 0dBFE62E42FEFA39EF, %fd776;
	fma.rn.f64 	%fd4680, %fd4678, 0dBC7ABC9E3B39803F, %fd4679;
	fma.rn.f64 	%fd4681, %fd4680, 0d3E5ADE1569CE2BDF, 0d3E928AF3FCA213EA;
	fma.rn.f64 	%fd4682, %fd4681, %fd4680, 0d3EC71DEE62401315;
	fma.rn.f64 	%fd4683, %fd4682, %fd4680, 0d3EFA01997C89EB71;
	fma.rn.f64 	%fd4684, %fd4683, %fd4680, 0d3F2A01A014761F65;
	fma.rn.f64 	%fd4685, %fd4684, %fd4680, 0d3F56C16C1852B7AF;
	fma.rn.f64 	%fd4686, %fd4685, %fd4680, 0d3F81111111122322;
	fma.rn.f64 	%fd4687, %fd4686, %fd4680, 0d3FA55555555502A1;
	fma.rn.f64 	%fd4688, %fd4687, %fd4680, 0d3FC5555555555511;
	fma.rn.f64 	%fd4689, %fd4688, %fd4680, 0d3FE000000000000B;
	fma.rn.f64 	%fd4690, %fd4689, %fd4680, 0d3FF0000000000000;
	fma.rn.f64 	%fd4691, %fd4690, %fd4680, 0d3FF0000000000000;
	{
	.reg .b32 %temp; 
	mov.b64 	{%r883, %temp}, %fd4691;
	}
	{
	.reg .b32 %temp; 
	mov.b64 	{%temp, %r884}, %fd4691;
	}
	shl.b32 	%r4499, %r882, 20;
	add.s32 	%r4500, %r4499, %r884;
	mov.b64 	%fd7948, {%r883, %r4500};
	{
	.reg .b32 %temp; 
	mov.b64 	{%temp, %r4501}, %fd776;
	}
	mov.b32 	%f174, %r4501;
	abs.f32 	%f60, %f174;
	setp.lt.f32 	%p1446, %f60, 0f4086232B;
	@%p1446 bra 	$L__BB1_1617;
	setp.lt.f64 	%p1447, %fd776, 0d0000000000000000;
	add.f64 	%fd4692, %fd776, 0d7FF0000000000000;
	selp.f64 	%fd7948, 0d0000000000000000, %fd4692, %p1447;
	setp.geu.f32 	%p1448, %f60, 0f40874800;
	@%p1448 bra 	$L__BB1_1617;
	shr.u32 	%r4502, %r882, 31;
	add.s32 	%r4503, %r882, %r4502;
	shr.s32 	%r4504, %r4503, 1;
	shl.b32 	%r4505, %r4504, 20;
	add.s32 	%r4506, %r884, %r4505;
	mov.b64 	%fd4693, {%r883, %r4506};
	sub.s32 	%r4507, %r882, %r4504;
	shl.b32 	%r4508, %r4507, 20;
	add.s32 	%r4509, %r4508, 1072693248;
	mov.b32 	%r4510, 0;
	mov.b64 	%fd4694, {%r4510, %r4509};
	mul.f64 	%fd7948, %fd4694, %fd4693;
$L__BB1_1617:
	add.f64 	%fd7949, %fd7948, 0d3FF0000000000000;
	{
	.reg .b32 %temp; 
	mov.b64 	{%temp, %r7450}, %fd7949;
	}
	{
	.reg .b32 %temp; 
	mov.b64 	{%r7451, %temp}, %fd7949;
	}
	setp.gt.s32 	%p1449, %r7450, 1048575;
	mov.b32 	%r7452, -1023;
	@%p1449 bra 	$L__BB1_1619;
	mul.f64 	%fd7949, %fd7949, 0d4350000000000000;
	{
	.reg .b32 %temp; 
	mov.b64 	{%temp, %r7450}, %fd7949;
	}
	{
	.reg .b32 %temp; 
	mov.b64 	{%r7451, %temp}, %fd7949;
	}
	mov.b32 	%r7452, -1077;
$L__BB1_1619:
	add.s32 	%r4513, %r7450, -1;
	setp.gt.u32 	%p1450, %r4513, 2146435070;
	@%p1450 bra 	$L__BB1_1623;
	shr.u32 	%r4516, %r7450, 20;
	add.s32 	%r7453, %r7452, %r4516;
	and.b32  	%r4517, %r7450, 1048575;
	or.b32  	%r4518, %r4517, 1072693248;
	mov.b64 	%fd7950, {%r7451, %r4518};
	setp.lt.u32 	%p1452, %r4518, 1073127583;
	@%p1452 bra 	$L__BB1_1622;
	{
	.reg .b32 %temp; 
	mov.b64 	{%r4519, %temp}, %fd7950;
	}
	{
	.reg .b32 %temp; 
	mov.b64 	{%temp, %r4520}, %fd7950;
	}
	add.s32 	%r4521, %r4520, -1048576;
	mov.b64 	%fd7950, {%r4519, %r4521};
	add.s32 	%r7453, %r7453, 1;
$L__BB1_1622:
	add.f64 	%fd4696, %fd7950, 0dBFF0000000000000;
	add.f64 	%fd4697, %fd7950, 0d3FF0000000000000;
	rcp.approx.ftz.f64 	%fd4698, %fd4697;
	neg.f64 	%fd4699, %fd4697;
	fma.rn.f64 	%fd4700, %fd4699, %fd4698, 0d3FF0000000000000;
	fma.rn.f64 	%fd4701, %fd4700, %fd4700, %fd4700;
	fma.rn.f64 	%fd4702, %fd4701, %fd4698, %fd4698;
	mul.f64 	%fd4703, %fd4696, %fd4702;
	fma.rn.f64 	%fd4704, %fd4696, %fd4702, %fd4703;
	mul.f64 	%fd4705, %fd4704, %fd4704;
	fma.rn.f64 	%fd4706, %fd4705, 0d3EB1380B3AE80F1E, 0d3ED0EE258B7A8B04;
	fma.rn.f64 	%fd4707, %fd4706, %fd4705, 0d3EF3B2669F02676F;
	fma.rn.f64 	%fd4708, %fd4707, %fd4705, 0d3F1745CBA9AB0956;
	fma.rn.f64 	%fd4709, %fd4708, %fd4705, 0d3F3C71C72D1B5154;
	fma.rn.f64 	%fd4710, %fd4709, %fd4705, 0d3F624924923BE72D;
	fma.rn.f64 	%fd4711, %fd4710, %fd4705, 0d3F8999999999A3C4;
	fma.rn.f64 	%fd4712, %fd4711, %fd4705, 0d3FB5555555555554;
	sub.f64 	%fd4713, %fd4696, %fd4704;
	add.f64 	%fd4714, %fd4713, %fd4713;
	neg.f64 	%fd4715, %fd4704;
	fma.rn.f64 	%fd4716, %fd4715, %fd4696, %fd4714;
	mul.f64 	%fd4717, %fd4702, %fd4716;
	mul.f64 	%fd4718, %fd4705, %fd4712;
	fma.rn.f64 	%fd4719, %fd4718, %fd4704, %fd4717;
	xor.b32  	%r4522, %r7453, -2147483648;
	mov.b32 	%r4523, 1127219200;
	mov.b64 	%fd4720, {%r4522, %r4523};
	sub.f64 	%fd4721, %fd4720, %fd1;
	fma.rn.f64 	%fd4722, %fd4721, 0d3FE62E42FEFA39EF, %fd4704;
	fma.rn.f64 	%fd4723, %fd4721, 0dBFE62E42FEFA39EF, %fd4722;
	sub.f64 	%fd4724, %fd4723, %fd4704;
	sub.f64 	%fd4725, %fd4719, %fd4724;
	fma.rn.f64 	%fd4726, %fd4721, 0d3C7ABC9E3B39803F, %fd4725;
	add.f64 	%fd7951, %fd4722, %fd4726;
	bra.uni 	$L__BB1_1624;
$L__BB1_1623:
	fma.rn.f64 	%fd4695, %fd7949, 0d7FF0000000000000, 0d7FF0000000000000;
	{
	.reg .b32 %temp; 
	mov.b64 	{%temp, %r4514}, %fd7949;
	}
	and.b32  	%r4515, %r4514, 2147483647;
	setp.eq.s32 	%p1451, %r4515, 0;
	selp.f64 	%fd7951, 0dFFF0000000000000, %fd4695, %p1451;
$L__BB1_1624:
	neg.f64 	%fd790, %fd776;
	setp.lt.f64 	%p1454, %fd776, 0dC049000000000000;
	or.pred  	%p1455, %p1454, %p1444;
	selp.f64 	%fd7955, %fd790, 0d0000000000000000, %p1454;
	@%p1455 bra 	$L__BB1_1635;
	fma.rn.f64 	%fd4727, %fd790, 0d3FF71547652B82FE, 0d4338000000000000;
	{
	.reg .b32 %temp; 
	mov.b64 	{%r895, %temp}, %fd4727;
	}
	mov.f64 	%fd4728, 0dC338000000000000;
	add.rn.f64 	%fd4729, %fd4727, %fd4728;
	fma.rn.f64 	%fd4730, %fd4729, 0dBFE62E42FEFA39EF, %fd790;
	fma.rn.f64 	%fd4731, %fd4729, 0dBC7ABC9E3B39803F, %fd4730;
	fma.rn.f64 	%fd4732, %fd4731, 0d3E5ADE1569CE2BDF, 0d3E928AF3FCA213EA;
	fma.rn.f64 	%fd4733, %fd4732, %fd4731, 0d3EC71DEE62401315;
	fma.rn.f64 	%fd4734, %fd4733, %fd4731, 0d3EFA01997C89EB71;
	fma.rn.f64 	%fd4735, %fd4734, %fd4731, 0d3F2A01A014761F65;
	fma.rn.f64 	%fd4736, %fd4735, %fd4731, 0d3F56C16C1852B7AF;
	fma.rn.f64 	%fd4737, %fd4736, %fd4731, 0d3F81111111122322;
	fma.rn.f64 	%fd4738, %fd4737, %fd4731, 0d3FA55555555502A1;
	fma.rn.f64 	%fd4739, %fd4738, %fd4731, 0d3FC5555555555511;
	fma.rn.f64 	%fd4740, %fd4739, %fd4731, 0d3FE000000000000B;
	fma.rn.f64 	%fd4741, %fd4740, %fd4731, 0d3FF0000000000000;
	fma.rn.f64 	%fd4742, %fd4741, %fd4731, 0d3FF0000000000000;
	{
	.reg .b32 %temp; 
	mov.b64 	{%r896, %temp}, %fd4742;
	}
	{
	.reg .b32 %temp; 
	mov.b64 	{%temp, %r897}, %fd4742;
	}
	shl.b32 	%r4524, %r895, 20;
	add.s32 	%r4525, %r4524, %r897;
	mov.b64 	%fd7952, {%r896, %r4525};
	{
	.reg .b32 %temp; 
	mov.b64 	{%temp, %r4526}, %fd790;
	}
	mov.b32 	%f175, %r4526;
	abs.f32 	%f61, %f175;
	setp.lt.f32 	%p1456, %f61, 0f4086232B;
	@%p1456 bra 	$L__BB1_1628;
	setp.gt.f64 	%p1457, %fd776, 0d0000000000000000;
	mov.f64 	%fd4743, 0d7FF0000000000000;
	sub.f64 	%fd4744, %fd4743, %fd776;
	selp.f64 	%fd7952, 0d0000000000000000, %fd4744, %p1457;
	setp.geu.f32 	%p1458, %f61, 0f40874800;
	@%p1458 bra 	$L__BB1_1628;
	shr.u32 	%r4527, %r895, 31;
	add.s32 	%r4528, %r895, %r4527;
	shr.s32 	%r4529, %r4528, 1;
	shl.b32 	%r4530, %r4529, 20;
	add.s32 	%r4531, %r897, %r4530;
	mov.b64 	%fd4745, {%r896, %r4531};
	sub.s32 	%r4532, %r895, %r4529;
	shl.b32 	%r4533, %r4532, 20;
	add.s32 	%r4534, %r4533, 1072693248;
	mov.b32 	%r4535, 0;
	mov.b64 	%fd4746, {%r4535, %r4534};
	mul.f64 	%fd7952, %fd4746, %fd4745;
$L__BB1_1628:
	add.f64 	%fd7953, %fd7952, 0d3FF0000000000000;
	{
	.reg .b32 %temp; 
	mov.b64 	{%temp, %r7454}, %fd7953;
	}
	{
	.reg .b32 %temp; 
	mov.b64 	{%r7455, %temp}, %fd7953;
	}
	setp.gt.s32 	%p1459, %r7454, 1048575;
	mov.b32 	%r7456, -1023;
	@%p1459 bra 	$L__BB1_1630;
	mul.f64 	%fd7953, %fd7953, 0d4350000000000000;
	{
	.reg .b32 %temp; 
	mov.b64 	{%temp, %r7454}, %fd7953;
	}
	{
	.reg .b32 %temp; 
	mov.b64 	{%r7455, %temp}, %fd7953;
	}
	mov.b32 	%r7456, -1077;
$L__BB1_1630:
	add.s32 	%r4538, %r7454, -1;
	setp.gt.u32 	%p1460, %r4538, 2146435070;
	@%p1460 bra 	$L__BB1_1634;
	shr.u32 	%r4541, %r7454, 20;
	add.s32 	%r7457, %r7456, %r4541;
	and.b32  	%r4542, %r7454, 1048575;
	or.b32  	%r4543, %r4542, 1072693248;
	mov.b64 	%fd7954, {%r7455, %r4543};
	setp.lt.u32 	%p1462, %r4543, 1073127583;
	@%p1462 bra 	$L__BB1_1633;
	{
	.reg .b32 %temp; 
	mov.b64 	{%r4544, %temp}, %fd7954;
	}
	{
	.reg .b32 %temp; 
	mov.b64 	{%temp, %r4545}, %fd7954;
	}
	add.s32 	%r4546, %r4545, -1048576;
	mov.b64 	%fd7954, {%r4544, %r4546};
	add.s32 	%r7457, %r7457, 1;
$L__BB1_1633:
	add.f64 	%fd4748, %fd7954, 0dBFF0000000000000;
	add.f64 	%fd4749, %fd7954, 0d3FF0000000000000;
	rcp.approx.ftz.f64 	%fd4750, %fd4749;
	neg.f64 	%fd4751, %fd4749;
	fma.rn.f64 	%fd4752, %fd4751, %fd4750, 0d3FF0000000000000;
	fma.rn.f64 	%fd4753, %fd4752, %fd4752, %fd4752;
	fma.rn.f64 	%fd4754, %fd4753, %fd4750, %fd4750;
	mul.f64 	%fd4755, %fd4748, %fd4754;
	fma.rn.f64 	%fd4756, %fd4748, %fd4754, %fd4755;
	mul.f64 	%fd4757, %fd4756, %fd4756;
	fma.rn.f64 	%fd4758, %fd4757, 0d3EB1380B3AE80F1E, 0d3ED0EE258B7A8B04;
	fma.rn.f64 	%fd4759, %fd4758, %fd4757, 0d3EF3B2669F02676F;
	fma.rn.f64 	%fd4760, %fd4759, %fd4757, 0d3F1745CBA9AB0956;
	fma.rn.f64 	%fd4761, %fd4760, %fd4757, 0d3F3C71C72D1B5154;
	fma.rn.f64 	%fd4762, %fd4761, %fd4757, 0d3F624924923BE72D;
	fma.rn.f64 	%fd4763, %fd4762, %fd4757, 0d3F8999999999A3C4;
	fma.rn.f64 	%fd4764, %fd4763, %fd4757, 0d3FB5555555555554;
	sub.f64 	%fd4765, %fd4748, %fd4756;
	add.f64 	%fd4766, %fd4765, %fd4765;
	neg.f64 	%fd4767, %fd4756;
	fma.rn.f64 	%fd4768, %fd4767, %fd4748, %fd4766;
	mul.f64 	%fd4769, %fd4754, %fd4768;
	mul.f64 	%fd4770, %fd4757, %fd4764;
	fma.rn.f64 	%fd4771, %fd4770, %fd4756, %fd4769;
	xor.b32  	%r4547, %r7457, -2147483648;
	mov.b32 	%r4548, 1127219200;
	mov.b64 	%fd4772, {%r4547, %r4548};
	sub.f64 	%fd4773, %fd4772, %fd1;
	fma.rn.f64 	%fd4774, %fd4773, 0d3FE62E42FEFA39EF, %fd4756;
	fma.rn.f64 	%fd4775, %fd4773, 0dBFE62E42FEFA39EF, %fd4774;
	sub.f64 	%fd4776, %fd4775, %fd4756;
	sub.f64 	%fd4777, %fd4771, %fd4776;
	fma.rn.f64 	%fd4778, %fd4773, 0d3C7ABC9E3B39803F, %fd4777;
	add.f64 	%fd7955, %fd4774, %fd4778;
	bra.uni 	$L__BB1_1635;
$L__BB1_1634:
	fma.rn.f64 	%fd4747, %fd7953, 0d7FF0000000000000, 0d7FF0000000000000;
	{
	.reg .b32 %temp; 
	mov.b64 	{%temp, %r4539}, %fd7953;
	}
	and.b32  	%r4540, %r4539, 2147483647;
	setp.eq.s32 	%p1461, %r4540, 0;
	selp.f64 	%fd7955, 0dFFF0000000000000, %fd4747, %p1461;
$L__BB1_1635:
	sub.f64 	%fd4779, %fd7951, %fd7955;
	add.f64 	%fd7956, %fd7956, %fd4779;
$L__BB1_1636:
	add.s64 	%rd6826, %rd6826, 1;
	setp.ne.s64 	%p1463, %rd6826, %rd62;
	@%p1463 bra 	$L__BB1_1611;
$L__BB1_1637:
	setp.eq.s32 	%p1464, %r1826, 0;
	st.local.f64 	[%rd974+8], %fd7956;
	@%p1464 bra 	$L__BB1_1651;
	add.s64 	%rd4331, %rd62, -1;
	setp.lt.u64 	%p1465, %rd4331, 15;
	mul.lo.s64 	%rd977, %rd6779, %rd62;
	mov.b64 	%rd6829, 0;
	@%p1465 bra 	$L__BB1_1641;
	mov.b64 	%rd6827, 0;
$L__BB1_1640:
	.pragma "nounroll";
	add.s64 	%rd4333, %rd24, %rd6827;
	ld.local.v4.b32 	{%r4549, %r4550, %r4551, %r4552}, [%rd4333];
	bfe.u32 	%r4553, %r4552, 24, 8;
	cvt.u16.u32 	%rs2625, %r4553;
	bfe.u32 	%r4554, %r4552, 16, 8;
	cvt.u16.u32 	%rs2626, %r4554;
	bfe.u32 	%r4555, %r4552, 8, 8;
	cvt.u16.u32 	%rs2627, %r4555;
	bfe.u32 	%r4556, %r4552, 0, 8;
	cvt.u16.u32 	%rs2628, %r4556;
	bfe.u32 	%r4557, %r4551, 24, 8;
	cvt.u16.u32 	%rs2629, %r4557;
	bfe.u32 	%r4558, %r4551, 16, 8;
	cvt.u16.u32 	%rs2630, %r4558;
	bfe.u32 	%r4559, %r4551, 8, 8;
	cvt.u16.u32 	%rs2631, %r4559;
	bfe.u32 	%r4560, %r4551, 0, 8;
	cvt.u16.u32 	%rs2632, %r4560;
	bfe.u32 	%r4561, %r4550, 24, 8;
	cvt.u16.u32 	%rs2633, %r4561;
	bfe.u32 	%r4562, %r4550, 16, 8;
	cvt.u16.u32 	%rs2634, %r4562;
	bfe.u32 	%r4563, %r4550, 8, 8;
	cvt.u16.u32 	%rs2635, %r4563;
	bfe.u32 	%r4564, %r4550, 0, 8;
	cvt.u16.u32 	%rs2636, %r4564;
	bfe.u32 	%r4565, %r4549, 24, 8;
	cvt.u16.u32 	%rs2637, %r4565;
	bfe.u32 	%r4566, %r4549, 16, 8;
	cvt.u16.u32 	%rs2638, %r4566;
	bfe.u32 	%r4567, %r4549, 8, 8;
	cvt.u16.u32 	%rs2639, %r4567;
	bfe.u32 	%r4568, %r4549, 0, 8;
	cvt.u16.u32 	%rs2640, %r4568;
	and.b16  	%rs2641, %rs2640, 255;
	and.b16  	%rs2642, %rs2639, 255;
	and.b16  	%rs2643, %rs2638, 255;
	and.b16  	%rs2644, %rs2637, 255;
	and.b16  	%rs2645, %rs2636, 255;
	and.b16  	%rs2646, %rs2635, 255;
	and.b16  	%rs2647, %rs2634, 255;
	and.b16  	%rs2648, %rs2633, 255;
	and.b16  	%rs2649, %rs2632, 255;
	and.b16  	%rs2650, %rs2631, 255;
	and.b16  	%rs2651, %rs2630, 255;
	and.b16  	%rs2652, %rs2629, 255;
	and.b16  	%rs2653, %rs2628, 255;
	and.b16  	%rs2654, %rs2627, 255;
	and.b16  	%rs2655, %rs2626, 255;
	and.b16  	%rs2656, %rs2625, 255;
	cvt.rn.f64.u16 	%fd4780, %rs2641;
	add.s64 	%rd4334, %rd6827, %rd977;
	shl.b64 	%rd4335, %rd4334, 3;
	add.s64 	%rd4336, %rd28, %rd4335;
	st.local.f64 	[%rd4336], %fd4780;
	cvt.rn.f64.u16 	%fd4781, %rs2642;
	st.local.f64 	[%rd4336+8], %fd4781;
	cvt.rn.f64.u16 	%fd4782, %rs2643;
	st.local.f64 	[%rd4336+16], %fd4782;
	cvt.rn.f64.u16 	%fd4783, %rs2644;
	st.local.f64 	[%rd4336+24], %fd4783;
	cvt.rn.f64.u16 	%fd4784, %rs2645;
	st.local.f64 	[%rd4336+32], %fd4784;
	cvt.rn.f64.u16 	%fd4785, %rs2646;
	st.local.f64 	[%rd4336+40], %fd4785;
	cvt.rn.f64.u16 	%fd4786, %rs2647;
	st.local.f64 	[%rd4336+48], %fd4786;
	cvt.rn.f64.u16 	%fd4787, %rs2648;
	st.local.f64 	[%rd4336+56], %fd4787;
	cvt.rn.f64.u16 	%fd4788, %rs2649;
	st.local.f64 	[%rd4336+64], %fd4788;
	cvt.rn.f64.u16 	%fd4789, %rs2650;
	st.local.f64 	[%rd4336+72], %fd4789;
	cvt.rn.f64.u16 	%fd4790, %rs2651;
	st.local.f64 	[%rd4336+80], %fd4790;
	cvt.rn.f64.u16 	%fd4791, %rs2652;
	st.local.f64 	[%rd4336+88], %fd4791;
	cvt.rn.f64.u16 	%fd4792, %rs2653;
	st.local.f64 	[%rd4336+96], %fd4792;
	cvt.rn.f64.u16 	%fd4793, %rs2654;
	st.local.f64 	[%rd4336+104], %fd4793;
	cvt.rn.f64.u16 	%fd4794, %rs2655;
	st.local.f64 	[%rd4336+112], %fd4794;
	cvt.rn.f64.u16 	%fd4795, %rs2656;
	st.local.f64 	[%rd4336+120], %fd4795;
	add.s64 	%rd6827, %rd6827, 16;
	setp.ne.s64 	%p1466, %rd6827, %rd71;
	mov.u64 	%rd6829, %rd71;
	@%p1466 bra 	$L__BB1_1640;
$L__BB1_1641:
	setp.eq.s32 	%p1467, %r17, 0;
	@%p1467 bra 	$L__BB1_1651;
	setp.lt.u64 	%p1468, %rd68, 7;
	@%p1468 bra 	$L__BB1_1644;
	add.s64 	%rd4337, %rd24, %rd6829;
	ld.local.u8 	%rs2657, [%rd4337];
	cvt.rn.f64.u16 	%fd4796, %rs2657;
	add.s64 	%rd4338, %rd6829, %rd977;
	shl.b64 	%rd4339, %rd4338, 3;
	add.s64 	%rd4340, %rd28, %rd4339;
	st.local.f64 	[%rd4340], %fd4796;
	ld.local.u8 	%rs2658, [%rd4337+1];
	cvt.rn.f64.u16 	%fd4797, %rs2658;
	st.local.f64 	[%rd4340+8], %fd4797;
	ld.local.u8 	%rs2659, [%rd4337+2];
	cvt.rn.f64.u16 	%fd4798, %rs2659;
	st.local.f64 	[%rd4340+16], %fd4798;
	ld.local.u8 	%rs2660, [%rd4337+3];
	cvt.rn.f64.u16 	%fd4799, %rs2660;
	st.local.f64 	[%rd4340+24], %fd4799;
	ld.local.u8 	%rs2661, [%rd4337+4];
	cvt.rn.f64.u16 	%fd4800, %rs2661;
	st.local.f64 	[%rd4340+32], %fd4800;
	ld.local.u8 	%rs2662, [%rd4337+5];
	cvt.rn.f64.u16 	%fd4801, %rs2662;
	st.local.f64 	[%rd4340+40], %fd4801;
	ld.local.u8 	%rs2663, [%rd4337+6];
	cvt.rn.f64.u16 	%fd4802, %rs2663;
	st.local.f64 	[%rd4340+48], %fd4802;
	ld.local.u8 	%rs2664, [%rd4337+7];
	cvt.rn.f64.u16 	%fd4803, %rs2664;
	st.local.f64 	[%rd4340+56], %fd4803;
	add.s64 	%rd6829, %rd6829, 8;
$L__BB1_1644:
	cvt.u64.u32 	%rd4341, %r17;
	and.b64  	%rd4342, %rd4341, 7;
	setp.eq.s64 	%p1469, %rd4342, 0;
	@%p1469 bra 	$L__BB1_1651;
	and.b32  	%r4569, %r1826, 7;
	cvt.u64.u32 	%rd4343, %r4569;
	add.s64 	%rd4344, %rd4343, -1;
	setp.lt.u64 	%p1470, %rd4344, 3;
	@%p1470 bra 	$L__BB1_1647;
	add.s64 	%rd4345, %rd24, %rd6829;
	ld.local.u8 	%rs2665, [%rd4345];
	cvt.rn.f64.u16 	%fd4804, %rs2665;
	add.s64 	%rd4346, %rd6829, %rd977;
	shl.b64 	%rd4347, %rd4346, 3;
	add.s64 	%rd4348, %rd28, %rd4347;
	st.local.f64 	[%rd4348], %fd4804;
	ld.local.u8 	%rs2666, [%rd4345+1];
	cvt.rn.f64.u16 	%fd4805, %rs2666;
	st.local.f64 	[%rd4348+8], %fd4805;
	ld.local.u8 	%rs2667, [%rd4345+2];
	cvt.rn.f64.u16 	%fd4806, %rs2667;
	st.local.f64 	[%rd4348+16], %fd4806;
	ld.local.u8 	%rs2668, [%rd4345+3];
	cvt.rn.f64.u16 	%fd4807, %rs2668;
	st.local.f64 	[%rd4348+24], %fd4807;
	add.s64 	%rd6829, %rd6829, 4;
$L__BB1_1647:
	setp.eq.s64 	%p1471, %rd72, 0;
	@%p1471 bra 	$L__BB1_1651;
	setp.eq.s64 	%p1472, %rd72, 1;
	add.s64 	%rd985, %rd24, %rd6829;
	ld.local.u8 	%rs2669, [%rd985];
	cvt.rn.f64.u16 	%fd4808, %rs2669;
	add.s64 	%rd4349, %rd6829, %rd977;
	shl.b64 	%rd4350, %rd4349, 3;
	add.s64 	%rd986, %rd28, %rd4350;
	st.local.f64 	[%rd986], %fd4808;
	@%p1472 bra 	$L__BB1_1651;
	setp.eq.s64 	%p1473, %rd72, 2;
	ld.local.u8 	%rs2670, [%rd985+1];
	cvt.rn.f64.u16 	%fd4809, %rs2670;
	st.local.f64 	[%rd986+8], %fd4809;
	@%p1473 bra 	$L__BB1_1651;
	ld.local.u8 	%rs2671, [%rd985+2];
	cvt.rn.f64.u16 	%fd4810, %rs2671;
	st.local.f64 	[%rd986+16], %fd4810;
$L__BB1_1651:
	st.local.f64 	[%rd974+16], %fd7977;
	setp.eq.s64 	%p1474, %rd6779, 0;
	mov.f64 	%fd7964, 0d0000000000000000;
	mov.b64 	%rd6832, 1;
	@%p1474 bra 	$L__BB1_1661;
	add.s64 	%rd4353, %rd6779, 1;
	and.b64  	%rd987, %rd4353, -2;
	mov.f64 	%fd7964, 0d0000000000000000;
	mov.b64 	%rd6831, 0;
$L__BB1_1653:
	shl.b64 	%rd4354, %rd6831, 5;
	add.s64 	%rd989, %rd29, %rd4354;
	ld.local.f64 	%fd809, [%rd989+8];
	neg.f64 	%fd4814, %fd809;
	fma.rn.f64 	%fd4815, %fd809, 0dBFF71547652B82FE, 0d4338000000000000;
	{
	.reg .b32 %temp; 
	mov.b64 	{%r908, %temp}, %fd4815;
	}
	mov.f64 	%fd4816, 0dC338000000000000;
	add.rn.f64 	%fd4817, %fd4815, %fd4816;
	fma.rn.f64 	%fd4818, %fd4817, 0dBFE62E42FEFA39EF, %fd4814;
	fma.rn.f64 	%fd4819, %fd4817, 0dBC7ABC9E3B39803F, %fd4818;
	fma.rn.f64 	%fd4820, %fd4819, 0d3E5ADE1569CE2BDF, 0d3E928AF3FCA213EA;
	fma.rn.f64 	%fd4821, %fd4820, %fd4819, 0d3EC71DEE62401315;
	fma.rn.f64 	%fd4822, %fd4821, %fd4819, 0d3EFA01997C89EB71;
	fma.rn.f64 	%fd4823, %fd4822, %fd4819, 0d3F2A01A014761F65;
	fma.rn.f64 	%fd4824, %fd4823, %fd4819, 0d3F56C16C1852B7AF;
	fma.rn.f64 	%fd4825, %fd4824, %fd4819, 0d3F81111111122322;
	fma.rn.f64 	%fd4826, %fd4825, %fd4819, 0d3FA55555555502A1;
	fma.rn.f64 	%fd4827, %fd4826, %fd4819, 0d3FC5555555555511;
	fma.rn.f64 	%fd4828, %fd4827, %fd4819, 0d3FE000000000000B;
	fma.rn.f64 	%fd4829, %fd4828, %fd4819, 0d3FF0000000000000;
	fma.rn.f64 	%fd4830, %fd4829, %fd4819, 0d3FF0000000000000;
	{
	.reg .b32 %temp; 
	mov.b64 	{%r909, %temp}, %fd4830;
	}
	{
	.reg .b32 %temp; 
	mov.b64 	{%temp, %r910}, %fd4830;
	}
	shl.b32 	%r4570, %r908, 20;
	add.s32 	%r4571, %r4570, %r910;
	mov.b64 	%fd7959, {%r909, %r4571};
	{
	.reg .b32 %temp; 
	mov.b64 	{%temp, %r4572}, %fd4814;
	}
	mov.b32 	%f176, %r4572;
	abs.f32 	%f62, %f176;
	setp.lt.f32 	%p1475, %f62, 0f4086232B;
	@%p1475 bra 	$L__BB1_1656;
	setp.gt.f64 	%p1476, %fd809, 0d0000000000000000;
	mov.f64 	%fd4831, 0d7FF0000000000000;
	sub.f64 	%fd4832, %fd4831, %fd809;
	selp.f64 	%fd7959, 0d0000000000000000, %fd4832, %p1476;
	setp.geu.f32 	%p1477, %f62, 0f40874800;
	@%p1477 bra 	$L__BB1_1656;
	shr.u32 	%r4573, %r908, 31;
	add.s32 	%r4574, %r908, %r4573;
	shr.s32 	%r4575, %r4574, 1;
	shl.b32 	%r4576, %r4575, 20;
	add.s32 	%r4577, %r910, %r4576;
	mov.b64 	%fd4833, {%r909, %r4577};
	sub.s32 	%r4578, %r908, %r4575;
	shl.b32 	%r4579, %r4578, 20;
	add.s32 	%r4580, %r4579, 1072693248;
	mov.b32 	%r4581, 0;
	mov.b64 	%fd4834, {%r4581, %r4580};
	mul.f64 	%fd7959, %fd4834, %fd4833;
$L__BB1_1656:
	add.f64 	%fd814, %fd7964, %fd7959;
	ld.local.f64 	%fd815, [%rd989+40];
	neg.f64 	%fd4835, %fd815;
	fma.rn.f64 	%fd4836, %fd815, 0dBFF71547652B82FE, 0d4338000000000000;
	{
	.reg .b32 %temp; 
	mov.b64 	{%r911, %temp}, %fd4836;
	}
	mov.f64 	%fd4837, 0dC338000000000000;
	add.rn.f64 	%fd4838, %fd4836, %fd4837;
	fma.rn.f64 	%fd4839, %fd4838, 0dBFE62E42FEFA39EF, %fd4835;
	fma.rn.f64 	%fd4840, %fd4838, 0dBC7ABC9E3B39803F, %fd4839;
	fma.rn.f64 	%fd4841, %fd4840, 0d3E5ADE1569CE2BDF, 0d3E928AF3FCA213EA;
	fma.rn.f64 	%fd4842, %fd4841, %fd4840, 0d3EC71DEE62401315;
	fma.rn.f64 	%fd4843, %fd4842, %fd4840, 0d3EFA01997C89EB71;
	fma.rn.f64 	%fd4844, %fd4843, %fd4840, 0d3F2A01A014761F65;
	fma.rn.f64 	%fd4845, %fd4844, %fd4840, 0d3F56C16C1852B7AF;
	fma.rn.f64 	%fd4846, %fd4845, %fd4840, 0d3F81111111122322;
	fma.rn.f64 	%fd4847, %fd4846, %fd4840, 0d3FA55555555502A1;
	fma.rn.f64 	%fd4848, %fd4847, %fd4840, 0d3FC5555555555511;
	fma.rn.f64 	%fd4849, %fd4848, %fd4840, 0d3FE000000000000B;
	fma.rn.f64 	%fd4850, %fd4849, %fd4840, 0d3FF0000000000000;
	fma.rn.f64 	%fd4851, %fd4850, %fd4840, 0d3FF0000000000000;
	{
	.reg .b32 %temp; 
	mov.b64 	{%r912, %temp}, %fd4851;
	}
	{
	.reg .b32 %temp; 
	mov.b64 	{%temp, %r913}, %fd4851;
	}
	shl.b32 	%r4582, %r911, 20;
	add.s32 	%r4583, %r4582, %r913;
	mov.b64 	%fd7960, {%r912, %r4583};
	{
	.reg .b32 %temp; 
	mov.b64 	{%temp, %r4584}, %fd4835;
	}
	mov.b32 	%f177, %r4584;
	abs.f32 	%f63, %f177;
	setp.lt.f32 	%p1478, %f63, 0f4086232B;
	@%p1478 bra 	$L__BB1_1659;
	setp.gt.f64 	%p1479, %fd815, 0d0000000000000000;
	mov.f64 	%fd4852, 0d7FF0000000000000;
	sub.f64 	%fd4853, %fd4852, %fd815;
	selp.f64 	%fd7960, 0d0000000000000000, %fd4853, %p1479;
	setp.geu.f32 	%p1480, %f63, 0f40874800;
	@%p1480 bra 	$L__BB1_1659;
	shr.u32 	%r4585, %r911, 31;
	add.s32 	%r4586, %r911, %r4585;
	shr.s32 	%r4587, %r4586, 1;
	shl.b32 	%r4588, %r4587, 20;
	add.s32 	%r4589, %r913, %r4588;
	mov.b64 	%fd4854, {%r912, %r4589};
	sub.s32 	%r4590, %r911, %r4587;
	shl.b32 	%r4591, %r4590, 20;
	add.s32 	%r4592, %r4591, 1072693248;
	mov.b32 	%r4593, 0;
	mov.b64 	%fd4855, {%r4593, %r4592};
	mul.f64 	%fd7960, %fd4855, %fd4854;
$L__BB1_1659:
	add.f64 	%fd7964, %fd814, %fd7960;
	add.s64 	%rd6831, %rd6831, 2;
	setp.ne.s64 	%p1481, %rd6831, %rd987;
	@%p1481 bra 	$L__BB1_1653;
	shl.b64 	%rd4355, %rd987, 2;
	or.b64  	%rd6832, %rd4355, 1;
$L__BB1_1661:
	and.b64  	%rd4356, %rd6779, 1;
	setp.eq.b64 	%p1482, %rd4356, 1;
	@%p1482 bra 	$L__BB1_1666;
	shl.b64 	%rd4357, %rd6832, 3;
	add.s64 	%rd4358, %rd29, %rd4357;
	ld.local.f64 	%fd823, [%rd4358];
	neg.f64 	%fd4856, %fd823;
	fma.rn.f64 	%fd4857, %fd823, 0dBFF71547652B82FE, 0d4338000000000000;
	{
	.reg .b32 %temp; 
	mov.b64 	{%r914, %temp}, %fd4857;
	}
	mov.f64 	%fd4858, 0dC338000000000000;
	add.rn.f64 	%fd4859, %fd4857, %fd4858;
	fma.rn.f64 	%fd4860, %fd4859, 0dBFE62E42FEFA39EF, %fd4856;
	fma.rn.f64 	%fd4861, %fd4859, 0dBC7ABC9E3B39803F, %fd4860;
	fma.rn.f64 	%fd4862, %fd4861, 0d3E5ADE1569CE2BDF, 0d3E928AF3FCA213EA;
	fma.rn.f64 	%fd4863, %fd4862, %fd4861, 0d3EC71DEE62401315;
	fma.rn.f64 	%fd4864, %fd4863, %fd4861, 0d3EFA01997C89EB71;
	fma.rn.f64 	%fd4865, %fd4864, %fd4861, 0d3F2A01A014761F65;
	fma.rn.f64 	%fd4866, %fd4865, %fd4861, 0d3F56C16C1852B7AF;
	fma.rn.f64 	%fd4867, %fd4866, %fd4861, 0d3F81111111122322;
	fma.rn.f64 	%fd4868, %fd4867, %fd4861, 0d3FA55555555502A1;
	fma.rn.f64 	%fd4869, %fd4868, %fd4861, 0d3FC5555555555511;
	fma.rn.f64 	%fd4870, %fd4869, %fd4861, 0d3FE000000000000B;
	fma.rn.f64 	%fd4871, %fd4870, %fd4861, 0d3FF0000000000000;
	fma.rn.f64 	%fd4872, %fd4871, %fd4861, 0d3FF0000000000000;
	{
	.reg .b32 %temp; 
	mov.b64 	{%r915, %temp}, %fd4872;
	}
	{
	.reg .b32 %temp; 
	mov.b64 	{%temp, %r916}, %fd4872;
	}
	shl.b32 	%r4594, %r914, 20;
	add.s32 	%r4595, %r4594, %r916;
	mov.b64 	%fd7963, {%r915, %r4595};
	{
	.reg .b32 %temp; 
	mov.b64 	{%temp, %r4596}, %fd4856;
	}
	mov.b32 	%f178, %r4596;
	abs.f32 	%f64, %f178;
	setp.lt.f32 	%p1483, %f64, 0f4086232B;
	@%p1483 bra 	$L__BB1_1665;
	setp.gt.f64 	%p1484, %fd823, 0d0000000000000000;
	mov.f64 	%fd4873, 0d7FF0000000000000;
	sub.f64 	%fd4874, %fd4873, %fd823;
	selp.f64 	%fd7963, 0d0000000000000000, %fd4874, %p1484;
	setp.geu.f32 	%p1485, %f64, 0f40874800;
	@%p1485 bra 	$L__BB1_1665;
	shr.u32 	%r4597, %r914, 31;
	add.s32 	%r4598, %r914, %r4597;
	shr.s32 	%r4599, %r4598, 1;
	shl.b32 	%r4600, %r4599, 20;
	add.s32 	%r4601, %r916, %r4600;
	mov.b64 	%fd4875, {%r915, %r4601};
	sub.s32 	%r4602, %r914, %r4599;
	shl.b32 	%r4603, %r4602, 20;
	add.s32 	%r4604, %r4603, 1072693248;
	mov.b32 	%r4605, 0;
	mov.b64 	%fd4876, {%r4605, %r4604};
	mul.f64 	%fd7963, %fd4876, %fd4875;
$L__BB1_1665:
	add.f64 	%fd7964, %fd7964, %fd7963;
$L__BB1_1666:
	ld.param.u32 	%r7164, [_Z33unified_sogrand_iterations_kernelPKdPdS1_S1_PiS2_S1_iiimdiii_param_12];
	ld.param.f64 	%fd7667, [_Z33unified_sogrand_iterations_kernelPKdPdS1_S1_PiS2_S1_iiimdiii_param_11];
	ld.param.u32 	%r7142, [_Z33unified_sogrand_iterations_kernelPKdPdS1_S1_PiS2_S1_iiimdiii_param_9];
	and.b32  	%r4606, %r7164, 255;
	setp.eq.s32 	%p1486, %r4606, 1;
	selp.s64 	%rd4359, -1, 0, %p1486;
	sub.s32 	%r4607, %r1826, %r1827;
	cvt.s64.s32 	%rd4360, %r4607;
	add.s64 	%rd4361, %rd4359, %rd4360;
	setp.eq.s64 	%p1487, %rd4361, 0;
	{ // callseq 10, 0
	.param .b64 param0;
	st.param.f64 	[param0], 0d4000000000000000;
	.param .b64 param1;
	st.param.f64 	[param1], %fd1510;
	.param .b64 retval0;
	call.uni (retval0), 
	__internal_accurate_pow, 
	(
	param0, 
	param1
	);
	ld.param.f64 	%fd4877, [retval0];
	} // callseq 10
	neg.f64 	%fd4879, %fd4877;
	selp.f64 	%fd4880, %fd4879, %fd4877, %p1;
	selp.f64 	%fd4881, 0dFFF8000000000000, %fd4880, %p2;
	selp.f64 	%fd4882, 0d3FF0000000000000, %fd4881, %p1487;
	mul.f64 	%fd7934, %fd7974, %fd4882;
	add.f64 	%fd4883, %fd7964, %fd7934;
	setp.gt.f64 	%p1488, %fd4883, 0d37A16C262777579C;
	div.rn.f64 	%fd4884, %fd7964, %fd4883;
	selp.f64 	%fd4885, %fd4884, 0d3FF0000000000000, %p1488;
	st.local.f64 	[%rd974+24], %fd4885;
	add.s64 	%rd6779, %rd6779, 1;
	cvt.rn.f64.u64 	%fd7933, %rd6779;
	setp.gt.f64 	%p1489, %fd4885, %fd7667;
	cvt.s64.s32 	%rd4362, %r7142;
	setp.eq.s64 	%p1490, %rd6779, %rd4362;
	or.pred  	%p1491, %p1489, %p1490;
	@%p1491 bra 	$L__BB1_1681;
$L__BB1_1667:
	cvt.u32.u64 	%r4608, %rd850;
	setp.eq.s32 	%p1492, %r4608, 0;
	@%p1492 bra 	$L__BB1_1675;
	cvt.u32.u64 	%r4609, %rd850;
	setp.lt.u32 	%p1493, %r4609, 4;
	mov.b64 	%rd6835, 0;
	@%p1493 bra 	$L__BB1_1671;
	ld.local.u32 	%r7458, [%rd25];
	mov.b64 	%rd6834, 0;
$L__BB1_1670:
	shl.b64 	%rd4365, %rd6834, 2;
	add.s64 	%rd4366, %rd25, %rd4365;
	ld.local.u32 	%r4610, [%rd4366+4];
	sub.s32 	%r4611, %r4610, %r7458;
	add.s64 	%rd4367, %rd26, %rd4365;
	ld.local.v2.u32 	{%r4612, %r4613}, [%rd4366+8];
	sub.s32 	%r4614, %r4612, %r4610;
	sub.s32 	%r4615, %r4613, %r4612;
	add.s64 	%rd6834, %rd6834, 4;
	ld.local.u32 	%r7458, [%rd4366+16];
	sub.s32 	%r4616, %r7458, %r4613;
	st.local.v4.u32 	[%rd4367], {%r4611, %r4614, %r4615, %r4616};
	setp.ne.s64 	%p1494, %rd6834, %rd865;
	mov.u64 	%rd6835, %rd865;
	@%p1494 bra 	$L__BB1_1670;
$L__BB1_1671:
	setp.eq.s64 	%p1495, %rd864, 0;
	@%p1495 bra 	$L__BB1_1675;
	setp.eq.s64 	%p1496, %rd864, 1;
	shl.b64 	%rd4368, %rd6835, 2;
	add.s64 	%rd998, %rd25, %rd4368;
	ld.local.u32 	%r920, [%rd998+4];
	ld.local.u32 	%r4617, [%rd998];
	sub.s32 	%r4618, %r920, %r4617;
	add.s64 	%rd999, %rd26, %rd4368;
	st.local.u32 	[%rd999], %r4618;
	@%p1496 bra 	$L__BB1_1675;
	setp.eq.s64 	%p1497, %rd864, 2;
	ld.local.u32 	%r921, [%rd998+8];
	sub.s32 	%r4619, %r921, %r920;
	st.local.u32 	[%rd999+4], %r4619;
	@%p1497 bra 	$L__BB1_1675;
	ld.local.u32 	%r4620, [%rd998+12];
	sub.s32 	%r4621, %r4620, %r921;
	st.local.u32 	[%rd999+8], %r4621;
$L__BB1_1675:
	setp.lt.u32 	%p1498, %r7423, 2;
	shl.b64 	%rd4369, %rd850, 2;
	add.s64 	%rd4370, %rd26, %rd4369;
	mov.b32 	%r4622, 0;
	st.local.u32 	[%rd4370], %r4622;
	add.s64 	%rd4371, %rd27, %rd4369;
	st.local.u32 	[%rd4371], %r4622;
	@%p1498 bra 	$L__BB1_1479;
	add.s32 	%r4623, %r7423, -2;
	setp.lt.u32 	%p1499, %r4623, 3;
	mov.b64 	%rd6784, 1;
	@%p1499 bra 	$L__BB1_1475;
	mov.b64 	%rd6836, 1;
$L__BB1_1678:
	sub.s64 	%rd4374, %rd706, %rd6836;
	shl.b64 	%rd4375, %rd4374, 2;
	add.s64 	%rd4376, %rd27, %rd4375;
	ld.local.u32 	%r4624, [%rd4376];
	not.b64 	%rd4377, %rd6836;
	add.s64 	%rd4378, %rd4377, %rd706;
	shl.b64 	%rd4379, %rd4378, 2;
	add.s64 	%rd4380, %rd26, %rd4379;
	ld.local.u32 	%r4625, [%rd4380];
	add.s32 	%r4626, %r4625, %r4624;
	st.local.u32 	[%rd4376+-4], %r4626;
	ld.local.u32 	%r4627, [%rd4380+-4];
	add.s32 	%r4628, %r4627, %r4626;
	st.local.u32 	[%rd4376+-8], %r4628;
	ld.local.u32 	%r4629, [%rd4380+-8];
	add.s32 	%r4630, %r4629, %r4628;
	st.local.u32 	[%rd4376+-12], %r4630;
	ld.local.u32 	%r4631, [%rd4380+-12];
	add.s32 	%r4632, %r4631, %r4630;
	st.local.u32 	[%rd4376+-16], %r4632;
	add.s64 	%rd6784, %rd6836, 4;
	add.s64 	%rd4381, %rd6836, 3;
	and.b64  	%rd4382, %rd863, -4;
	setp.eq.s64 	%p1500, %rd4381, %rd4382;
	mov.u64 	%rd6836, %rd6784;
	@%p1500 bra 	$L__BB1_1475;
	bra.uni 	$L__BB1_1678;
$L__BB1_1679:
	ld.param.u32 	%r7165, [_Z33unified_sogrand_iterations_kernelPKdPdS1_S1_PiS2_S1_iiimdiii_param_12];
	setp.eq.s32 	%p1505, %r7165, 1;
	add.s32 	%r4639, %r7423, 1;
	and.b32  	%r4640, %r4639, 1;
	setp.ne.s32 	%p1506, %r4640, %r704;
	add.s32 	%r4641, %r7423, 2;
	selp.b32 	%r4642, %r4641, %r4639, %p1506;
	selp.b32 	%r7423, %r4642, %r4639, %p1505;
	setp.le.s32 	%p1507, %r7423, %r1826;
	@%p1507 bra 	$L__BB1_1250;
$L__BB1_1680:
	ld.param.u64 	%rd6489, [_Z33unified_sogrand_iterations_kernelPKdPdS1_S1_PiS2_S1_iiimdiii_param_10];
	ld.param.u32 	%r7143, [_Z33unified_sogrand_iterations_kernelPKdPdS1_S1_PiS2_S1_iiimdiii_param_9];
	cvt.s64.s32 	%rd4388, %r7143;
	setp.lt.u64 	%p1508, %rd6779, %rd4388;
	setp.eq.s64 	%p1509, %rd6489, 0;
	selp.b64 	%rd4389, 2147483647, %rd6489, %p1509;
	cvt.rn.f64.u64 	%fd4886, %rd4389;
	setp.lt.f64 	%p1510, %fd7977, %fd4886;
	and.pred  	%p1511, %p1508, %p1510;
	mad.lo.s32 	%r4643, %r703, %r1826, %r16;
	setp.lt.s32 	%p1512, %r7422, %r4643;
	and.pred  	%p1513, %p1511, %p1512;
	@%p1513 bra 	$L__BB1_1249;
$L__BB1_1681:
	cvt.rzi.s32.f64 	%r923, %fd7933;
	setp.eq.s32 	%p1514, %r923, 0;
	@%p1514 bra 	$L__BB1_1705;
	setp.lt.s32 	%p1515, %r923, 1;
	@%p1515 bra 	$L__BB1_1690;
	and.b32  	%r924, %r923, 3;
	setp.lt.u32 	%p1516, %r923, 4;
	mov.b32 	%r7467, 0;
	@%p1516 bra 	$L__BB1_1686;
	and.b32  	%r7467, %r923, 2147483644;
	mov.b32 	%r7466, 0;
$L__BB1_1685:
	shl.b32 	%r4647, %r7466, 2;
	mul.wide.u32 	%rd4390, %r4647, 8;
	add.s64 	%rd4391, %rd29, %rd4390;
	ld.local.f64 	%fd4888, [%rd4391+8];
	mul.wide.u32 	%rd4392, %r7466, 8;
	add.s64 	%rd4393, %rd30, %rd4392;
	st.local.f64 	[%rd4393], %fd4888;
	ld.local.f64 	%fd4889, [%rd4391+40];
	st.local.f64 	[%rd4393+8], %fd4889;
	ld.local.f64 	%fd4890, [%rd4391+72];
	st.local.f64 	[%rd4393+16], %fd4890;
	ld.local.f64 	%fd4891, [%rd4391+104];
	st.local.f64 	[%rd4393+24], %fd4891;
	add.s32 	%r7466, %r7466, 4;
	setp.ne.s32 	%p1517, %r7466, %r7467;
	@%p1517 bra 	$L__BB1_1685;
$L__BB1_1686:
	setp.eq.s32 	%p1518, %r924, 0;
	@%p1518 bra 	$L__BB1_1690;
	shl.b32 	%r946, %r7467, 2;
	mul.wide.u32 	%rd4394, %r946, 8;
	add.s64 	%rd4395, %rd29, %rd4394;
	ld.local.f64 	%fd4892, [%rd4395+8];
	mul.wide.u32 	%rd4396, %r7467, 8;
	add.s64 	%rd1007, %rd30, %rd4396;
	st.local.f64 	[%rd1007], %fd4892;
	setp.eq.s32 	%p1519, %r924, 1;
	@%p1519 bra 	$L__BB1_1690;
	add.s32 	%r4648, %r946, 4;
	mul.wide.u32 	%rd4397, %r4648, 8;
	add.s64 	%rd4398, %rd29, %rd4397;
	ld.local.f64 	%fd4893, [%rd4398+8];
	st.local.f64 	[%rd1007+8], %fd4893;
	setp.eq.s32 	%p1520, %r924, 2;
	@%p1520 bra 	$L__BB1_1690;
	add.s32 	%r4649, %r946, 8;
	mul.wide.u32 	%rd4399, %r4649, 8;
	add.s64 	%rd4400, %rd29, %rd4399;
	ld.local.f64 	%fd4894, [%rd4400+8];
	st.local.f64 	[%rd1007+16], %fd4894;
$L__BB1_1690:
	setp.lt.s32 	%p1521, %r1826, 2;
	max.f64 	%fd845, %fd7934, 0d37A16C262777579C;
	mov.b32 	%r7471, 0;
	@%p1521 bra 	$L__BB1_1699;
	mov.b32 	%r7471, 0;
$L__BB1_1692:
	mov.u32 	%r953, %r7471;
	mul.wide.u32 	%rd4401, %r953, 8;
	add.s64 	%rd4402, %rd55, %rd4401;
	ld.local.v2.f64 	{%fd851, %fd852}, [%rd4402];
	fma.rn.f64 	%fd4895, %fd851, 0d3FF71547652B82FE, 0d4338000000000000;
	{
	.reg .b32 %temp; 
	mov.b64 	{%r954, %temp}, %fd4895;
	}
	mov.f64 	%fd4896, 0dC338000000000000;
	add.rn.f64 	%fd4897, %fd4895, %fd4896;
	fma.rn.f64 	%fd4898, %fd4897, 0dBFE62E42FEFA39EF, %fd851;
	fma.rn.f64 	%fd4899, %fd4897, 0dBC7ABC9E3B39803F, %fd4898;
	fma.rn.f64 	%fd4900, %fd4899, 0d3E5ADE1569CE2BDF, 0d3E928AF3FCA213EA;
	fma.rn.f64 	%fd4901, %fd4900, %fd4899, 0d3EC71DEE62401315;
	fma.rn.f64 	%fd4902, %fd4901, %fd4899, 0d3EFA01997C89EB71;
	fma.rn.f64 	%fd4903, %fd4902, %fd4899, 0d3F2A01A014761F65;
	fma.rn.f64 	%fd4904, %fd4903, %fd4899, 0d3F56C16C1852B7AF;
	fma.rn.f64 	%fd4905, %fd4904, %fd4899, 0d3F81111111122322;
	fma.rn.f64 	%fd4906, %fd4905, %fd4899, 0d3FA55555555502A1;
	fma.rn.f64 	%fd4907, %fd4906, %fd4899, 0d3FC5555555555511;
	fma.rn.f64 	%fd4908, %fd4907, %fd4899, 0d3FE000000000000B;
	fma.rn.f64 	%fd4909, %fd4908, %fd4899, 0d3FF0000000000000;
	fma.rn.f64 	%fd4910, %fd4909, %fd4899, 0d3FF0000000000000;
	{
	.reg .b32 %temp; 
	mov.b64 	{%r955, %temp}, %fd4910;
	}
	{
	.reg .b32 %temp; 
	mov.b64 	{%temp, %r956}, %fd4910;
	}
	shl.b32 	%r4652, %r954, 20;
	add.s32 	%r4653, %r4652, %r956;
	mov.b64 	%fd7979, {%r955, %r4653};
	{
	.reg .b32 %temp; 
	mov.b64 	{%temp, %r4654}, %fd851;
	}
	mov.b32 	%f179, %r4654;
	abs.f32 	%f66, %f179;
	setp.lt.f32 	%p1522, %f66, 0f4086232B;
	@%p1522 bra 	$L__BB1_1695;
	setp.lt.f64 	%p1523, %fd851, 0d0000000000000000;
	add.f64 	%fd4911, %fd851, 0d7FF0000000000000;
	selp.f64 	%fd7979, 0d0000000000000000, %fd4911, %p1523;
	setp.geu.f32 	%p1524, %f66, 0f40874800;
	@%p1524 bra 	$L__BB1_1695;
	shr.u32 	%r4655, %r954, 31;
	add.s32 	%r4656, %r954, %r4655;
	shr.s32 	%r4657, %r4656, 1;
	shl.b32 	%r4658, %r4657, 20;
	add.s32 	%r4659, %r956, %r4658;
	mov.b64 	%fd4912, {%r955, %r4659};
	sub.s32 	%r4660, %r954, %r4657;
	shl.b32 	%r4661, %r4660, 20;
	add.s32 	%r4662, %r4661, 1072693248;
	mov.b32 	%r4663, 0;
	mov.b64 	%fd4913, {%r4663, %r4662};
	mul.f64 	%fd7979, %fd4913, %fd4912;
$L__BB1_1695:
	fma.rn.f64 	%fd4914, %fd852, 0d3FF71547652B82FE, 0d4338000000000000;
	{
	.reg .b32 %temp; 
	mov.b64 	{%r957, %temp}, %fd4914;
	}
	mov.f64 	%fd4915, 0dC338000000000000;
	add.rn.f64 	%fd4916, %fd4914, %fd4915;
	fma.rn.f64 	%fd4917, %fd4916, 0dBFE62E42FEFA39EF, %fd852;
	fma.rn.f64 	%fd4918, %fd4916, 0dBC7ABC9E3B39803F, %fd4917;
	fma.rn.f64 	%fd4919, %fd4918, 0d3E5ADE1569CE2BDF, 0d3E928AF3FCA213EA;
	fma.rn.f64 	%fd4920, %fd4919, %fd4918, 0d3EC71DEE62401315;
	fma.rn.f64 	%fd4921, %fd4920, %fd4918, 0d3EFA01997C89EB71;
	fma.rn.f64 	%fd4922, %fd4921, %fd4918, 0d3F2A01A014761F65;
	fma.rn.f64 	%fd4923, %fd4922, %fd4918, 0d3F56C16C1852B7AF;
	fma.rn.f64 	%fd4924, %fd4923, %fd4918, 0d3F81111111122322;
	fma.rn.f64 	%fd4925, %fd4924, %fd4918, 0d3FA55555555502A1;
	fma.rn.f64 	%fd4926, %fd4925, %fd4918, 0d3FC5555555555511;
	fma.rn.f64 	%fd4927, %fd4926, %fd4918, 0d3FE000000000000B;
	fma.rn.f64 	%fd4928, %fd4927, %fd4918, 0d3FF0000000000000;
	fma.rn.f64 	%fd4929, %fd4928, %fd4918, 0d3FF0000000000000;
	{
	.reg .b32 %temp; 
	mov.b64 	{%r958, %temp}, %fd4929;
	}
	{
	.reg .b32 %temp; 
	mov.b64 	{%temp, %r959}, %fd4929;
	}
	shl.b32 	%r4664, %r957, 20;
	add.s32 	%r4665, %r4664, %r959;
	mov.b64 	%fd7980, {%r958, %r4665};
	{
	.reg .b32 %temp; 
	mov.b64 	{%temp, %r4666}, %fd852;
	}
	mov.b32 	%f180, %r4666;
	abs.f32 	%f67, %f180;
	setp.lt.f32 	%p1525, %f67, 0f4086232B;
	@%p1525 bra 	$L__BB1_1698;
	setp.lt.f64 	%p1526, %fd852, 0d0000000000000000;
	add.f64 	%fd4930, %fd852, 0d7FF0000000000000;
	selp.f64 	%fd7980, 0d0000000000000000, %fd4930, %p1526;
	setp.geu.f32 	%p1527, %f67, 0f40874800;
	@%p1527 bra 	$L__BB1_1698;
	shr.u32 	%r4667, %r957, 31;
	add.s32 	%r4668, %r957, %r4667;
	shr.s32 	%r4669, %r4668, 1;
	shl.b32 	%r4670, %r4669, 20;
	add.s32 	%r4671, %r959, %r4670;
	mov.b64 	%fd4931, {%r958, %r4671};
	sub.s32 	%r4672, %r957, %r4669;
	shl.b32 	%r4673, %r4672, 20;
	add.s32 	%r4674, %r4673, 1072693248;
	mov.b32 	%r4675, 0;
	mov.b64 	%fd4932, {%r4675, %r4674};
	mul.f64 	%fd7980, %fd4932, %fd4931;
$L__BB1_1698:
	add.f64 	%fd4933, %fd7979, 0d3FF0000000000000;
	rcp.rn.f64 	%fd4934, %fd4933;
	add.f64 	%fd4935, %fd7980, 0d3FF0000000000000;
	rcp.rn.f64 	%fd4936, %fd4935;
	mov.f64 	%fd4937, 0d3FF0000000000000;
	sub.f64 	%fd4938, %fd4937, %fd4934;
	sub.f64 	%fd4939, %fd4937, %fd4936;
	min.f64 	%fd4940, %fd4934, 0d3FF0000000000000;
	max.f64 	%fd4941, %fd4940, 0d37A16C262777579C;
	min.f64 	%fd4942, %fd4936, 0d3FF0000000000000;
	max.f64 	%fd4943, %fd4942, 0d37A16C262777579C;
	min.f64 	%fd4944, %fd4938, 0d3FF0000000000000;
	max.f64 	%fd4945, %fd4944, 0d37A16C262777579C;
	min.f64 	%fd4946, %fd4939, 0d3FF0000000000000;
	max.f64 	%fd4947, %fd4946, 0d37A16C262777579C;
	mul.wide.u32 	%rd4403, %r953, 8;
	add.s64 	%rd4404, %rd31, %rd4403;
	st.local.v2.f64 	[%rd4404], {%fd4941, %fd4943};
	add.s64 	%rd4405, %rd32, %rd4403;
	st.local.v2.f64 	[%rd4405], {%fd4945, %fd4947};
	add.s32 	%r7471, %r953, 2;
	add.s32 	%r4676, %r953, 3;
	setp.lt.s32 	%p1528, %r4676, %r1826;
	@%p1528 bra 	$L__BB1_1692;
$L__BB1_1699:
	setp.le.s32 	%p1529, %r1826, %r7471;
	@%p1529 bra 	$L__BB1_1728;
	sub.s32 	%r4677, %r1826, %r7471;
	add.s32 	%r948, %r7471, 1;
	and.b32  	%r4678, %r4677, 1;
	setp.eq.b32 	%p1530, %r4678, 1;
	not.pred 	%p1531, %p1530;
	@%p1531 bra 	$L__BB1_1727;
	mul.wide.u32 	%rd4406, %r7471, 8;
	add.s64 	%rd4407, %rd55, %rd4406;
	ld.local.f64 	%fd846, [%rd4407];
	fma.rn.f64 	%fd4948, %fd846, 0d3FF71547652B82FE, 0d4338000000000000;
	{
	.reg .b32 %temp; 
	mov.b64 	{%r949, %temp}, %fd4948;
	}
	mov.f64 	%fd4949, 0dC338000000000000;
	add.rn.f64 	%fd4950, %fd4948, %fd4949;
	fma.rn.f64 	%fd4951, %fd4950, 0dBFE62E42FEFA39EF, %fd846;
	fma.rn.f64 	%fd4952, %fd4950, 0dBC7ABC9E3B39803F, %fd4951;
	fma.rn.f64 	%fd4953, %fd4952, 0d3E5ADE1569CE2BDF, 0d3E928AF3FCA213EA;
	fma.rn.f64 	%fd4954, %fd4953, %fd4952, 0d3EC71DEE62401315;
	fma.rn.f64 	%fd4955, %fd4954, %fd4952, 0d3EFA01997C89EB71;
	fma.rn.f64 	%fd4956, %fd4955, %fd4952, 0d3F2A01A014761F65;
	fma.rn.f64 	%fd4957, %fd4956, %fd4952, 0d3F56C16C1852B7AF;
	fma.rn.f64 	%fd4958, %fd4957, %fd4952, 0d3F81111111122322;
	fma.rn.f64 	%fd4959, %fd4958, %fd4952, 0d3FA55555555502A1;
	fma.rn.f64 	%fd4960, %fd4959, %fd4952, 0d3FC5555555555511;
	fma.rn.f64 	%fd4961, %fd4960, %fd4952, 0d3FE000000000000B;
	fma.rn.f64 	%fd4962, %fd4961, %fd4952, 0d3FF0000000000000;
	fma.rn.f64 	%fd4963, %fd4962, %fd4952, 0d3FF0000000000000;
	{
	.reg .b32 %temp; 
	mov.b64 	{%r950, %temp}, %fd4963;
	}
	{
	.reg .b32 %temp; 
	mov.b64 	{%temp, %r951}, %fd4963;
	}
	shl.b32 	%r4679, %r949, 20;
	add.s32 	%r4680, %r4679, %r951;
	mov.b64 	%fd7978, {%r950, %r4680};
	{
	.reg .b32 %temp; 
	mov.b64 	{%temp, %r4681}, %fd846;
	}
	mov.b32 	%f181, %r4681;
	abs.f32 	%f65, %f181;
	setp.lt.f32 	%p1532, %f65, 0f4086232B;
	@%p1532 bra 	$L__BB1_1704;
	setp.lt.f64 	%p1533, %fd846, 0d0000000000000000;
	add.f64 	%fd4964, %fd846, 0d7FF0000000000000;
	selp.f64 	%fd7978, 0d0000000000000000, %fd4964, %p1533;
	setp.geu.f32 	%p1534, %f65, 0f40874800;
	@%p1534 bra 	$L__BB1_1704;
	shr.u32 	%r4682, %r949, 31;
	add.s32 	%r4683, %r949, %r4682;
	shr.s32 	%r4684, %r4683, 1;
	shl.b32 	%r4685, %r4684, 20;
	add.s32 	%r4686, %r951, %r4685;
	mov.b64 	%fd4965, {%r950, %r4686};
	sub.s32 	%r4687, %r949, %r4684;
	shl.b32 	%r4688, %r4687, 20;
	add.s32 	%r4689, %r4688, 1072693248;
	mov.b32 	%r4690, 0;
	mov.b64 	%fd4966, {%r4690, %r4689};
	mul.f64 	%fd7978, %fd4966, %fd4965;
$L__BB1_1704:
	add.f64 	%fd4967, %fd7978, 0d3FF0000000000000;
	rcp.rn.f64 	%fd4968, %fd4967;
	mul.wide.u32 	%rd4408, %r7471, 8;
	add.s64 	%rd4409, %rd31, %rd4408;
	mov.f64 	%fd4969, 0d3FF0000000000000;
	sub.f64 	%fd4970, %fd4969, %fd4968;
	add.s64 	%rd4410, %rd32, %rd4408;
	min.f64 	%fd4971, %fd4968, 0d3FF0000000000000;
	max.f64 	%fd4972, %fd4971, 0d37A16C262777579C;
	st.local.f64 	[%rd4409], %fd4972;
	min.f64 	%fd4973, %fd4970, 0d3FF0000000000000;
	max.f64 	%fd4974, %fd4973, 0d37A16C262777579C;
	st.local.f64 	[%rd4410], %fd4974;
	mov.u32 	%r7471, %r948;
	bra.uni 	$L__BB1_1727;
$L__BB1_1705:
	setp.lt.s32 	%p1608, %r1826, 4;
	mov.b32 	%r7461, 0;
	@%p1608 bra 	$L__BB1_1713;
	add.s32 	%r4905, %r1826, -4;
	setp.lt.u32 	%p1609, %r4905, 12;
	mov.b32 	%r7462, 0;
	@%p1609 bra 	$L__BB1_1709;
	mov.b32 	%r7462, 0;
	mov.u32 	%r7463, %r7462;
$L__BB1_1708:
	mul.wide.u32 	%rd4474, %r7462, 8;
	add.s64 	%rd4475, %rd55, %rd4474;
	ld.local.v2.f64 	{%fd5463, %fd5464}, [%rd4475];
	ld.local.v2.f64 	{%fd5465, %fd5466}, [%rd4475+16];
	add.s64 	%rd4476, %rd56, %rd4474;
	st.local.v2.f64 	[%rd4476], {%fd5463, %fd5464};
	st.local.v2.f64 	[%rd4476+16], {%fd5465, %fd5466};
	add.s64 	%rd4477, %rd57, %rd4474;
	mov.f64 	%fd5467, 0d0000000000000000;
	st.local.v2.f64 	[%rd4477], {%fd5467, %fd5467};
	st.local.v2.f64 	[%rd4477+16], {%fd5467, %fd5467};
	ld.local.v2.f64 	{%fd5468, %fd5469}, [%rd4475+32];
	ld.local.v2.f64 	{%fd5470, %fd5471}, [%rd4475+48];
	st.local.v2.f64 	[%rd4476+32], {%fd5468, %fd5469};
	st.local.v2.f64 	[%rd4476+48], {%fd5470, %fd5471};
	st.local.v2.f64 	[%rd4477+32], {%fd5467, %fd5467};
	st.local.v2.f64 	[%rd4477+48], {%fd5467, %fd5467};
	ld.local.v2.f64 	{%fd5472, %fd5473}, [%rd4475+64];
	ld.local.v2.f64 	{%fd5474, %fd5475}, [%rd4475+80];
	st.local.v2.f64 	[%rd4476+64], {%fd5472, %fd5473};
	st.local.v2.f64 	[%rd4476+80], {%fd5474, %fd5475};
	st.local.v2.f64 	[%rd4477+64], {%fd5467, %fd5467};
	st.local.v2.f64 	[%rd4477+80], {%fd5467, %fd5467};
	ld.local.v2.f64 	{%fd5476, %fd5477}, [%rd4475+96];
	ld.local.v2.f64 	{%fd5478, %fd5479}, [%rd4475+112];
	st.local.v2.f64 	[%rd4476+96], {%fd5476, %fd5477};
	st.local.v2.f64 	[%rd4476+112], {%fd5478, %fd5479};
	st.local.v2.f64 	[%rd4477+96], {%fd5467, %fd5467};
	st.local.v2.f64 	[%rd4477+112], {%fd5467, %fd5467};
	add.s32 	%r7462, %r7462, 16;
	add.s32 	%r7463, %r7463, 4;
	add.s32 	%r4907, %r1826, -4;
	shr.u32 	%r4908, %r4907, 2;
	add.s32 	%r4909, %r4908, 1;
	and.b32  	%r4910, %r4909, 2147483644;
	setp.eq.s32 	%p1610, %r7463, %r4910;
	@%p1610 bra 	$L__BB1_1709;
	bra.uni 	$L__BB1_1708;
$L__BB1_1709:
	add.s32 	%r4911, %r1826, -4;
	shr.u32 	%r4912, %r4911, 2;
	add.s32 	%r4913, %r4912, 1;
	and.b32  	%r4914, %r4913, 3;
	setp.eq.s32 	%p1611, %r4914, 0;
	mov.u32 	%r7461, %r7462;
	@%p1611 bra 	$L__BB1_1713;
	add.s32 	%r4915, %r1826, -4;
	shr.u32 	%r4916, %r4915, 2;
	add.s32 	%r4917, %r4916, 1;
	and.b32  	%r4918, %r4917, 3;
	setp.eq.s32 	%p1612, %r4918, 1;
	mul.wide.u32 	%rd4478, %r7462, 8;
	add.s64 	%rd1004, %rd55, %rd4478;
	ld.local.f64 	%fd5480, [%rd1004];
	ld.local.f64 	%fd5481, [%rd1004+8];
	ld.local.f64 	%fd5482, [%rd1004+16];
	ld.local.f64 	%fd5483, [%rd1004+24];
	add.s64 	%rd1005, %rd56, %rd4478;
	st.local.f64 	[%rd1005], %fd5480;
	st.local.f64 	[%rd1005+8], %fd5481;
	st.local.f64 	[%rd1005+16], %fd5482;
	st.local.f64 	[%rd1005+24], %fd5483;
	add.s64 	%rd1006, %rd57, %rd4478;
	mov.b64 	%rd4479, 0;
	st.local.u64 	[%rd1006], %rd4479;
	st.local.u64 	[%rd1006+8], %rd4479;
	st.local.u64 	[%rd1006+16], %rd4479;
	st.local.u64 	[%rd1006+24], %rd4479;
	add.s32 	%r7461, %r7462, 4;
	@%p1612 bra 	$L__BB1_1713;
	add.s32 	%r4919, %r1826, -4;
	shr.u32 	%r4920, %r4919, 2;
	add.s32 	%r4921, %r4920, 1;
	and.b32  	%r4922, %r4921, 3;
	setp.eq.s32 	%p1613, %r4922, 2;
	ld.local.f64 	%fd5484, [%rd1004+32];
	ld.local.f64 	%fd5485, [%rd1004+40];
	ld.local.f64 	%fd5486, [%rd1004+48];
	ld.local.f64 	%fd5487, [%rd1004+56];
	st.local.f64 	[%rd1005+32], %fd5484;
	st.local.f64 	[%rd1005+40], %fd5485;
	st.local.f64 	[%rd1005+48], %fd5486;
	st.local.f64 	[%rd1005+56], %fd5487;
	mov.b64 	%rd4480, 0;
	st.local.u64 	[%rd1006+32], %rd4480;
	st.local.u64 	[%rd1006+40], %rd4480;
	st.local.u64 	[%rd1006+48], %rd4480;
	st.local.u64 	[%rd1006+56], %rd4480;
	add.s32 	%r7461, %r7462, 8;
	@%p1613 bra 	$L__BB1_1713;
	ld.local.f64 	%fd5488, [%rd1004+64];
	ld.local.f64 	%fd5489, [%rd1004+72];
	ld.local.f64 	%fd5490, [%rd1004+80];
	ld.local.f64 	%fd5491, [%rd1004+88];
	st.local.f64 	[%rd1005+64], %fd5488;
	st.local.f64 	[%rd1005+72], %fd5489;
	st.local.f64 	[%rd1005+80], %fd5490;
	st.local.f64 	[%rd1005+88], %fd5491;
	mov.b64 	%rd4481, 0;
	st.local.u64 	[%rd1006+64], %rd4481;
	st.local.u64 	[%rd1006+72], %rd4481;
	st.local.u64 	[%rd1006+80], %rd4481;
	st.local.u64 	[%rd1006+88], %rd4481;
	add.s32 	%r7461, %r7462, 12;
$L__BB1_1713:
	setp.ge.s32 	%p1614, %r7461, %r1826;
	@%p1614 bra 	$L__BB1_1827;
	sub.s32 	%r932, %r1826, %r7461;
	and.b32  	%r933, %r932, 15;
	sub.s32 	%r4923, %r7461, %r1826;
	setp.gt.u32 	%p1615, %r4923, -16;
	@%p1615 bra 	$L__BB1_1717;
	and.b32  	%r934, %r932, -16;
	mov.b32 	%r7465, 0;
$L__BB1_1716:
	.pragma "nounroll";
	mul.wide.u32 	%rd4482, %r7461, 8;
	add.s64 	%rd4483, %rd55, %rd4482;
	ld.local.f64 	%fd5492, [%rd4483];
	add.s64 	%rd4484, %rd56, %rd4482;
	st.local.f64 	[%rd4484], %fd5492;
	add.s64 	%rd4485, %rd57, %rd4482;
	mov.b64 	%rd4486, 0;
	st.local.u64 	[%rd4485], %rd4486;
	ld.local.f64 	%fd5493, [%rd4483+8];
	st.local.f64 	[%rd4484+8], %fd5493;
	st.local.u64 	[%rd4485+8], %rd4486;
	ld.local.f64 	%fd5494, [%rd4483+16];
	st.local.f64 	[%rd4484+16], %fd5494;
	st.local.u64 	[%rd4485+16], %rd4486;
	ld.local.f64 	%fd5495, [%rd4483+24];
	st.local.f64 	[%rd4484+24], %fd5495;
	st.local.u64 	[%rd4485+24], %rd4486;
	ld.local.f64 	%fd5496, [%rd4483+32];
	st.local.f64 	[%rd4484+32], %fd5496;
	st.local.u64 	[%rd4485+32], %rd4486;
	ld.local.f64 	%fd5497, [%rd4483+40];
	st.local.f64 	[%rd4484+40], %fd5497;
	st.local.u64 	[%rd4485+40], %rd4486;
	ld.local.f64 	%fd5498, [%rd4483+48];
	st.local.f64 	[%rd4484+48], %fd5498;
	st.local.u64 	[%rd4485+48], %rd4486;
	ld.local.f64 	%fd5499, [%rd4483+56];
	st.local.f64 	[%rd4484+56], %fd5499;
	st.local.u64 	[%rd4485+56], %rd4486;
	ld.local.f64 	%fd5500, [%rd4483+64];
	st.local.f64 	[%rd4484+64], %fd5500;
	st.local.u64 	[%rd4485+64], %rd4486;
	ld.local.f64 	%fd5501, [%rd4483+72];
	st.local.f64 	[%rd4484+72], %fd5501;
	st.local.u64 	[%rd4485+72], %rd4486;
	ld.local.f64 	%fd5502, [%rd4483+80];
	st.local.f64 	[%rd4484+80], %fd5502;
	st.local.u64 	[%rd4485+80], %rd4486;
	ld.local.f64 	%fd5503, [%rd4483+88];
	st.local.f64 	[%rd4484+88], %fd5503;
	st.local.u64 	[%rd4485+88], %rd4486;
	ld.local.f64 	%fd5504, [%rd4483+96];
	st.local.f64 	[%rd4484+96], %fd5504;
	st.local.u64 	[%rd4485+96], %rd4486;
	ld.local.f64 	%fd5505, [%rd4483+104];
	st.local.f64 	[%rd4484+104], %fd5505;
	st.local.u64 	[%rd4485+104], %rd4486;
	ld.local.f64 	%fd5506, [%rd4483+112];
	st.local.f64 	[%rd4484+112], %fd5506;
	st.local.u64 	[%rd4485+112], %rd4486;
	ld.local.f64 	%fd5507, [%rd4483+120];
	st.local.f64 	[%rd4484+120], %fd5507;
	st.local.u64 	[%rd4485+120], %rd4486;
	add.s32 	%r7461, %r7461, 16;
	add.s32 	%r7465, %r7465, 16;
	setp.eq.s32 	%p1616, %r7465, %r934;
	@%p1616 bra 	$L__BB1_1717;
	bra.uni 	$L__BB1_1716;
$L__BB1_1717:
	setp.eq.s32 	%p1617, %r933, 0;
	@%p1617 bra 	$L__BB1_1827;
	and.b32  	%r1073, %r932, 7;
	setp.lt.u32 	%p1618, %r933, 8;
	@%p1618 bra 	$L__BB1_1720;
	mul.wide.u32 	%rd4487, %r7461, 8;
	add.s64 	%rd4488, %rd55, %rd4487;
	ld.local.f64 	%fd5508, [%rd4488];
	add.s64 	%rd4489, %rd56, %rd4487;
	st.local.f64 	[%rd4489], %fd5508;
	add.s64 	%rd4490, %rd57, %rd4487;
	mov.b64 	%rd4491, 0;
	st.local.u64 	[%rd4490], %rd4491;
	ld.local.f64 	%fd5509, [%rd4488+8];
	st.local.f64 	[%rd4489+8], %fd5509;
	st.local.u64 	[%rd4490+8], %rd4491;
	ld.local.f64 	%fd5510, [%rd4488+16];
	st.local.f64 	[%rd4489+16], %fd5510;
	st.local.u64 	[%rd4490+16], %rd4491;
	ld.local.f64 	%fd5511, [%rd4488+24];
	st.local.f64 	[%rd4489+24], %fd5511;
	st.local.u64 	[%rd4490+24], %rd4491;
	ld.local.f64 	%fd5512, [%rd4488+32];
	st.local.f64 	[%rd4489+32], %fd5512;
	st.local.u64 	[%rd4490+32], %rd4491;
	ld.local.f64 	%fd5513, [%rd4488+40];
	st.local.f64 	[%rd4489+40], %fd5513;
	st.local.u64 	[%rd4490+40], %rd4491;
	ld.local.f64 	%fd5514, [%rd4488+48];
	st.local.f64 	[%rd4489+48], %fd5514;
	st.local.u64 	[%rd4490+48], %rd4491;
	ld.local.f64 	%fd5515, [%rd4488+56];
	st.local.f64 	[%rd4489+56], %fd5515;
	st.local.u64 	[%rd4490+56], %rd4491;
	add.s32 	%r7461, %r7461, 8;
$L__BB1_1720:
	setp.eq.s32 	%p1619, %r1073, 0;
	@%p1619 bra 	$L__BB1_1827;
	and.b32  	%r1076, %r932, 3;
	setp.lt.u32 	%p1620, %r1073, 4;
	@%p1620 bra 	$L__BB1_1723;
	mul.wide.u32 	%rd4492, %r7461, 8;
	add.s64 	%rd4493, %rd55, %rd4492;
	ld.local.f64 	%fd5516, [%rd4493];
	add.s64 	%rd4494, %rd56, %rd4492;
	st.local.f64 	[%rd4494], %fd5516;
	add.s64 	%rd4495, %rd57, %rd4492;
	mov.b64 	%rd4496, 0;
	st.local.u64 	[%rd4495], %rd4496;
	ld.local.f64 	%fd5517, [%rd4493+8];
	st.local.f64 	[%rd4494+8], %fd5517;
	st.local.u64 	[%rd4495+8], %rd4496;
	ld.local.f64 	%fd5518, [%rd4493+16];
	st.local.f64 	[%rd4494+16], %fd5518;
	st.local.u64 	[%rd4495+16], %rd4496;
	ld.local.f64 	%fd5519, [%rd4493+24];
	st.local.f64 	[%rd4494+24], %fd5519;
	st.local.u64 	[%rd4495+24], %rd4496;
	add.s32 	%r7461, %r7461, 4;
$L__BB1_1723:
	setp.eq.s32 	%p1621, %r1076, 0;
	@%p1621 bra 	$L__BB1_1827;
	mul.wide.u32 	%rd4497, %r7461, 8;
	add.s64 	%rd1017, %rd55, %rd4497;
	ld.local.f64 	%fd5520, [%rd1017];
	add.s64 	%rd1018, %rd56, %rd4497;
	st.local.f64 	[%rd1018], %fd5520;
	add.s64 	%rd1019, %rd57, %rd4497;
	mov.b64 	%rd4498, 0;
	st.local.u64 	[%rd1019], %rd4498;
	setp.eq.s32 	%p1622, %r1076, 1;
	@%p1622 bra 	$L__BB1_1827;
	ld.local.f64 	%fd5521, [%rd1017+8];
	st.local.f64 	[%rd1018+8], %fd5521;
	mov.b64 	%rd4499, 0;
	st.local.u64 	[%rd1019+8], %rd4499;
	setp.eq.s32 	%p1623, %r1076, 2;
	@%p1623 bra 	$L__BB1_1827;
	ld.local.f64 	%fd5522, [%rd1017+16];
	st.local.f64 	[%rd1018+16], %fd5522;
	mov.b64 	%rd4500, 0;
	st.local.u64 	[%rd1019+16], %rd4500;
	bra.uni 	$L__BB1_1827;
$L__BB1_1727:
	setp.eq.s32 	%p1535, %r1826, %r948;
	@%p1535 bra 	$L__BB1_1728;
	bra.uni 	$L__BB1_1781;
$L__BB1_1728:
	@%p1515 bra 	$L__BB1_1757;
	and.b32  	%r961, %r923, 3;
	setp.lt.u32 	%p1544, %r923, 4;
	mov.b32 	%r7473, 0;
	@%p1544 bra 	$L__BB1_1744;
	and.b32  	%r7473, %r923, 2147483644;
	mov.b32 	%r7472, 0;
$L__BB1_1731:
	mul.wide.u32 	%rd4413, %r7472, 8;
	add.s64 	%rd1011, %rd30, %rd4413;
	ld.local.f64 	%fd871, [%rd1011];
	neg.f64 	%fd5029, %fd871;
	fma.rn.f64 	%fd5030, %fd871, 0dBFF71547652B82FE, 0d4338000000000000;
	{
	.reg .b32 %temp; 
	mov.b64 	{%r972, %temp}, %fd5030;
	}
	mov.f64 	%fd5031, 0dC338000000000000;
	add.rn.f64 	%fd5032, %fd5030, %fd5031;
	fma.rn.f64 	%fd5033, %fd5032, 0dBFE62E42FEFA39EF, %fd5029;
	fma.rn.f64 	%fd5034, %fd5032, 0dBC7ABC9E3B39803F, %fd5033;
	fma.rn.f64 	%fd5035, %fd5034, 0d3E5ADE1569CE2BDF, 0d3E928AF3FCA213EA;
	fma.rn.f64 	%fd5036, %fd5035, %fd5034, 0d3EC71DEE62401315;
	fma.rn.f64 	%fd5037, %fd5036, %fd5034, 0d3EFA01997C89EB71;
	fma.rn.f64 	%fd5038, %fd5037, %fd5034, 0d3F2A01A014761F65;
	fma.rn.f64 	%fd5039, %fd5038, %fd5034, 0d3F56C16C1852B7AF;
	fma.rn.f64 	%fd5040, %fd5039, %fd5034, 0d3F81111111122322;
	fma.rn.f64 	%fd5041, %fd5040, %fd5034, 0d3FA55555555502A1;
	fma.rn.f64 	%fd5042, %fd5041, %fd5034, 0d3FC5555555555511;
	fma.rn.f64 	%fd5043, %fd5042, %fd5034, 0d3FE000000000000B;
	fma.rn.f64 	%fd5044, %fd5043, %fd5034, 0d3FF0000000000000;
	fma.rn.f64 	%fd5045, %fd5044, %fd5034, 0d3FF0000000000000;
	{
	.reg .b32 %temp; 
	mov.b64 	{%r973, %temp}, %fd5045;
	}
	{
	.reg .b32 %temp; 
	mov.b64 	{%temp, %r974}, %fd5045;
	}
	shl.b32 	%r4717, %r972, 20;
	add.s32 	%r4718, %r4717, %r974;
	mov.b64 	%fd7983, {%r973, %r4718};
	{
	.reg .b32 %temp; 
	mov.b64 	{%temp, %r4719}, %fd5029;
	}
	mov.b32 	%f184, %r4719;
	abs.f32 	%f70, %f184;
	setp.lt.f32 	%p1545, %f70, 0f4086232B;
	@%p1545 bra 	$L__BB1_1734;
	setp.gt.f64 	%p1546, %fd871, 0d0000000000000000;
	mov.f64 	%fd5046, 0d7FF0000000000000;
	sub.f64 	%fd5047, %fd5046, %fd871;
	selp.f64 	%fd7983, 0d0000000000000000, %fd5047, %p1546;
	setp.geu.f32 	%p1547, %f70, 0f40874800;
	@%p1547 bra 	$L__BB1_1734;
	shr.u32 	%r4720, %r972, 31;
	add.s32 	%r4721, %r972, %r4720;
	shr.s32 	%r4722, %r4721, 1;
	shl.b32 	%r4723, %r4722, 20;
	add.s32 	%r4724, %r974, %r4723;
	mov.b64 	%fd5048, {%r973, %r4724};
	sub.s32 	%r4725, %r972, %r4722;
	shl.b32 	%r4726, %r4725, 20;
	add.s32 	%r4727, %r4726, 1072693248;
	mov.b32 	%r4728, 0;
	mov.b64 	%fd5049, {%r4728, %r4727};
	mul.f64 	%fd7983, %fd5049, %fd5048;
$L__BB1_1734:
	mul.wide.u32 	%rd4414, %r7472, 8;
	add.s64 	%rd1012, %rd33, %rd4414;
	st.local.f64 	[%rd1012], %fd7983;
	ld.local.f64 	%fd876, [%rd1011+8];
	neg.f64 	%fd5050, %fd876;
	fma.rn.f64 	%fd5051, %fd876, 0dBFF71547652B82FE, 0d4338000000000000;
	{
	.reg .b32 %temp; 
	mov.b64 	{%r975, %temp}, %fd5051;
	}
	mov.f64 	%fd5052, 0dC338000000000000;
	add.rn.f64 	%fd5053, %fd5051, %fd5052;
	fma.rn.f64 	%fd5054, %fd5053, 0dBFE62E42FEFA39EF, %fd5050;
	fma.rn.f64 	%fd5055, %fd5053, 0dBC7ABC9E3B39803F, %fd5054;
	fma.rn.f64 	%fd5056, %fd5055, 0d3E5ADE1569CE2BDF, 0d3E928AF3FCA213EA;
	fma.rn.f64 	%fd5057, %fd5056, %fd5055, 0d3EC71DEE62401315;
	fma.rn.f64 	%fd5058, %fd5057, %fd5055, 0d3EFA01997C89EB71;
	fma.rn.f64 	%fd5059, %fd5058, %fd5055, 0d3F2A01A014761F65;
	fma.rn.f64 	%fd5060, %fd5059, %fd5055, 0d3F56C16C1852B7AF;
	fma.rn.f64 	%fd5061, %fd5060, %fd5055, 0d3F81111111122322;
	fma.rn.f64 	%fd5062, %fd5061, %fd5055, 0d3FA55555555502A1;
	fma.rn.f64 	%fd5063, %fd5062, %fd5055, 0d3FC5555555555511;
	fma.rn.f64 	%fd5064, %fd5063, %fd5055, 0d3FE000000000000B;
	fma.rn.f64 	%fd5065, %fd5064, %fd5055, 0d3FF0000000000000;
	fma.rn.f64 	%fd5066, %fd5065, %fd5055, 0d3FF0000000000000;
	{
	.reg .b32 %temp; 
	mov.b64 	{%r976, %temp}, %fd5066;
	}
	{
	.reg .b32 %temp; 
	mov.b64 	{%temp, %r977}, %fd5066;
	}
	shl.b32 	%r4729, %r975, 20;
	add.s32 	%r4730, %r4729, %r977;
	mov.b64 	%fd7984, {%r976, %r4730};
	{
	.reg .b32 %temp; 
	mov.b64 	{%temp, %r4731}, %fd5050;
	}
	mov.b32 	%f185, %r4731;
	abs.f32 	%f71, %f185;
	setp.lt.f32 	%p1548, %f71, 0f4086232B;
	@%p1548 bra 	$L__BB1_1737;
	setp.gt.f64 	%p1549, %fd876, 0d0000000000000000;
	mov.f64 	%fd5067, 0d7FF0000000000000;
	sub.f64 	%fd5068, %fd5067, %fd876;
	selp.f64 	%fd7984, 0d0000000000000000, %fd5068, %p1549;
	setp.geu.f32 	%p1550, %f71, 0f40874800;
	@%p1550 bra 	$L__BB1_1737;
	shr.u32 	%r4732, %r975, 31;
	add.s32 	%r4733, %r975, %r4732;
	shr.s32 	%r4734, %r4733, 1;
	shl.b32 	%r4735, %r4734, 20;
	add.s32 	%r4736, %r977, %r4735;
	mov.b64 	%fd5069, {%r976, %r4736};
	sub.s32 	%r4737, %r975, %r4734;
	shl.b32 	%r4738, %r4737, 20;
	add.s32 	%r4739, %r4738, 1072693248;
	mov.b32 	%r4740, 0;
	mov.b64 	%fd5070, {%r4740, %r4739};
	mul.f64 	%fd7984, %fd5070, %fd5069;
$L__BB1_1737:
	st.local.f64 	[%rd1012+8], %fd7984;
	ld.local.f64 	%fd881, [%rd1011+16];
	neg.f64 	%fd5071, %fd881;
	fma.rn.f64 	%fd5072, %fd881, 0dBFF71547652B82FE, 0d4338000000000000;
	{
	.reg .b32 %temp; 
	mov.b64 	{%r978, %temp}, %fd5072;
	}
	mov.f64 	%fd5073, 0dC338000000000000;
	add.rn.f64 	%fd5074, %fd5072, %fd5073;
	fma.rn.f64 	%fd5075, %fd5074, 0dBFE62E42FEFA39EF, %fd5071;
	fma.rn.f64 	%fd5076, %fd5074, 0dBC7ABC9E3B39803F, %fd5075;
	fma.rn.f64 	%fd5077, %fd5076, 0d3E5ADE1569CE2BDF, 0d3E928AF3FCA213EA;
	fma.rn.f64 	%fd5078, %fd5077, %fd5076, 0d3EC71DEE62401315;
	fma.rn.f64 	%fd5079, %fd5078, %fd5076, 0d3EFA01997C89EB71;
	fma.rn.f64 	%fd5080, %fd5079, %fd5076, 0d3F2A01A014761F65;
	fma.rn.f64 	%fd5081, %fd5080, %fd5076, 0d3F56C16C1852B7AF;
	fma.rn.f64 	%fd5082, %fd5081, %fd5076, 0d3F81111111122322;
	fma.rn.f64 	%fd5083, %fd5082, %fd5076, 0d3FA55555555502A1;
	fma.rn.f64 	%fd5084, %fd5083, %fd5076, 0d3FC5555555555511;
	fma.rn.f64 	%fd5085, %fd5084, %fd5076, 0d3FE000000000000B;
	fma.rn.f64 	%fd5086, %fd5085, %fd5076, 0d3FF0000000000000;
	fma.rn.f64 	%fd5087, %fd5086, %fd5076, 0d3FF0000000000000;
	{
	.reg .b32 %temp; 
	mov.b64 	{%r979, %temp}, %fd5087;
	}
	{
	.reg .b32 %temp; 
	mov.b64 	{%temp, %r980}, %fd5087;
	}
	shl.b32 	%r4741, %r978, 20;
	add.s32 	%r4742, %r4741, %r980;
	mov.b64 	%fd7985, {%r979, %r4742};
	{
	.reg .b32 %temp; 
	mov.b64 	{%temp, %r4743}, %fd5071;
	}
	mov.b32 	%f186, %r4743;
	abs.f32 	%f72, %f186;
	setp.lt.f32 	%p1551, %f72, 0f4086232B;
	@%p1551 bra 	$L__BB1_1740;
	setp.gt.f64 	%p1552, %fd881, 0d0000000000000000;
	mov.f64 	%fd5088, 0d7FF0000000000000;
	sub.f64 	%fd5089, %fd5088, %fd881;
	selp.f64 	%fd7985, 0d0000000000000000, %fd5089, %p1552;
	setp.geu.f32 	%p1553, %f72, 0f40874800;
	@%p1553 bra 	$L__BB1_1740;
	shr.u32 	%r4744, %r978, 31;
	add.s32 	%r4745, %r978, %r4744;
	shr.s32 	%r4746, %r4745, 1;
	shl.b32 	%r4747, %r4746, 20;
	add.s32 	%r4748, %r980, %r4747;
	mov.b64 	%fd5090, {%r979, %r4748};
	sub.s32 	%r4749, %r978, %r4746;
	shl.b32 	%r4750, %r4749, 20;
	add.s32 	%r4751, %r4750, 1072693248;
	mov.b32 	%r4752, 0;
	mov.b64 	%fd5091, {%r4752, %r4751};
	mul.f64 	%fd7985, %fd5091, %fd5090;
$L__BB1_1740:
	st.local.f64 	[%rd1012+16], %fd7985;
	ld.local.f64 	%fd886, [%rd1011+24];
	neg.f64 	%fd5092, %fd886;
	fma.rn.f64 	%fd5093, %fd886, 0dBFF71547652B82FE, 0d4338000000000000;
	{
	.reg .b32 %temp; 
	mov.b64 	{%r981, %temp}, %fd5093;
	}
	mov.f64 	%fd5094, 0dC338000000000000;
	add.rn.f64 	%fd5095, %fd5093, %fd5094;
	fma.rn.f64 	%fd5096, %fd5095, 0dBFE62E42FEFA39EF, %fd5092;
	fma.rn.f64 	%fd5097, %fd5095, 0dBC7ABC9E3B39803F, %fd5096;
	fma.rn.f64 	%fd5098, %fd5097, 0d3E5ADE1569CE2BDF, 0d3E928AF3FCA213EA;
	fma.rn.f64 	%fd5099, %fd5098, %fd5097, 0d3EC71DEE62401315;
	fma.rn.f64 	%fd5100, %fd5099, %fd5097, 0d3EFA01997C89EB71;
	fma.rn.f64 	%fd5101, %fd5100, %fd5097, 0d3F2A01A014761F65;
	fma.rn.f64 	%fd5102, %fd5101, %fd5097, 0d3F56C16C1852B7AF;
	fma.rn.f64 	%fd5103, %fd5102, %fd5097, 0d3F81111111122322;
	fma.rn.f64 	%fd5104, %fd5103, %fd5097, 0d3FA55555555502A1;
	fma.rn.f64 	%fd5105, %fd5104, %fd5097, 0d3FC5555555555511;
	fma.rn.f64 	%fd5106, %fd5105, %fd5097, 0d3FE000000000000B;
	fma.rn.f64 	%fd5107, %fd5106, %fd5097, 0d3FF0000000000000;
	fma.rn.f64 	%fd5108, %fd5107, %fd5097, 0d3FF0000000000000;
	{
	.reg .b32 %temp; 
	mov.b64 	{%r982, %temp}, %fd5108;
	}
	{
	.reg .b32 %temp; 
	mov.b64 	{%temp, %r983}, %fd5108;
	}
	shl.b32 	%r4753, %r981, 20;
	add.s32 	%r4754, %r4753, %r983;
	mov.b64 	%fd7986, {%r982, %r4754};
	{
	.reg .b32 %temp; 
	mov.b64 	{%temp, %r4755}, %fd5092;
	}
	mov.b32 	%f187, %r4755;
	abs.f32 	%f73, %f187;
	setp.lt.f32 	%p1554, %f73, 0f4086232B;
	@%p1554 bra 	$L__BB1_1743;
	setp.gt.f64 	%p1555, %fd886, 0d0000000000000000;
	mov.f64 	%fd5109, 0d7FF0000000000000;
	sub.f64 	%fd5110, %fd5109, %fd886;
	selp.f64 	%fd7986, 0d0000000000000000, %fd5110, %p1555;
	setp.geu.f32 	%p1556, %f73, 0f40874800;
	@%p1556 bra 	$L__BB1_1743;
	shr.u32 	%r4756, %r981, 31;
	add.s32 	%r4757, %r981, %r4756;
	shr.s32 	%r4758, %r4757, 1;
	shl.b32 	%r4759, %r4758, 20;
	add.s32 	%r4760, %r983, %r4759;
	mov.b64 	%fd5111, {%r982, %r4760};
	sub.s32 	%r4761, %r981, %r4758;
	shl.b32 	%r4762, %r4761, 20;
	add.s32 	%r4763, %r4762, 1072693248;
	mov.b32 	%r4764, 0;
	mov.b64 	%fd5112, {%r4764, %r4763};
	mul.f64 	%fd7986, %fd5112, %fd5111;
$L__BB1_1743:
	st.local.f64 	[%rd1012+24], %fd7986;
	add.s32 	%r7472, %r7472, 4;
	setp.ne.s32 	%p1557, %r7472, %r7473;
	@%p1557 bra 	$L__BB1_1731;
$L__BB1_1744:
	setp.eq.s32 	%p1558, %r961, 0;
	@%p1558 bra 	$L__BB1_1757;
	mul.wide.u32 	%rd4415, %r7473, 8;
	add.s64 	%rd1013, %rd30, %rd4415;
	ld.local.f64 	%fd891, [%rd1013];
	neg.f64 	%fd5113, %fd891;
	fma.rn.f64 	%fd5114, %fd891, 0dBFF71547652B82FE, 0d4338000000000000;
	{
	.reg .b32 %temp; 
	mov.b64 	{%r986, %temp}, %fd5114;
	}
	mov.f64 	%fd5115, 0dC338000000000000;
	add.rn.f64 	%fd5116, %fd5114, %fd5115;
	fma.rn.f64 	%fd5117, %fd5116, 0dBFE62E42FEFA39EF, %fd5113;
	fma.rn.f64 	%fd5118, %fd5116, 0dBC7ABC9E3B39803F, %fd5117;
	fma.rn.f64 	%fd5119, %fd5118, 0d3E5ADE1569CE2BDF, 0d3E928AF3FCA213EA;
	fma.rn.f64 	%fd5120, %fd5119, %fd5118, 0d3EC71DEE62401315;
	fma.rn.f64 	%fd5121, %fd5120, %fd5118, 0d3EFA01997C89EB71;
	fma.rn.f64 	%fd5122, %fd5121, %fd5118, 0d3F2A01A014761F65;
	fma.rn.f64 	%fd5123, %fd5122, %fd5118, 0d3F56C16C1852B7AF;
	fma.rn.f64 	%fd5124, %fd5123, %fd5118, 0d3F81111111122322;
	fma.rn.f64 	%fd5125, %fd5124, %fd5118, 0d3FA55555555502A1;
	fma.rn.f64 	%fd5126, %fd5125, %fd5118, 0d3FC5555555555511;
	fma.rn.f64 	%fd5127, %fd5126, %fd5118, 0d3FE000000000000B;
	fma.rn.f64 	%fd5128, %fd5127, %fd5118, 0d3FF0000000000000;
	fma.rn.f64 	%fd5129, %fd5128, %fd5118, 0d3FF0000000000000;
	{
	.reg .b32 %temp; 
	mov.b64 	{%r987, %temp}, %fd5129;
	}
	{
	.reg .b32 %temp; 
	mov.b64 	{%temp, %r988}, %fd5129;
	}
	shl.b32 	%r4765, %r986, 20;
	add.s32 	%r4766, %r4765, %r988;
	mov.b64 	%fd7987, {%r987, %r4766};
	{
	.reg .b32 %temp; 
	mov.b64 	{%temp, %r4767}, %fd5113;
	}
	mov.b32 	%f188, %r4767;
	abs.f32 	%f74, %f188;
	setp.lt.f32 	%p1559, %f74, 0f4086232B;
	@%p1559 bra 	$L__BB1_1748;
	setp.gt.f64 	%p1560, %fd891, 0d0000000000000000;
	mov.f64 	%fd5130, 0d7FF0000000000000;
	sub.f64 	%fd5131, %fd5130, %fd891;
	selp.f64 	%fd7987, 0d0000000000000000, %fd5131, %p1560;
	setp.geu.f32 	%p1561, %f74, 0f40874800;
	@%p1561 bra 	$L__BB1_1748;
	shr.u32 	%r4768, %r986, 31;
	add.s32 	%r4769, %r986, %r4768;
	shr.s32 	%r4770, %r4769, 1;
	shl.b32 	%r4771, %r4770, 20;
	add.s32 	%r4772, %r988, %r4771;
	mov.b64 	%fd5132, {%r987, %r4772};
	sub.s32 	%r4773, %r986, %r4770;
	shl.b32 	%r4774, %r4773, 20;
	add.s32 	%r4775, %r4774, 1072693248;
	mov.b32 	%r4776, 0;
	mov.b64 	%fd5133, {%r4776, %r4775};
	mul.f64 	%fd7987, %fd5133, %fd5132;
$L__BB1_1748:
	mul.wide.u32 	%rd4416, %r7473, 8;
	add.s64 	%rd1014, %rd33, %rd4416;
	st.local.f64 	[%rd1014], %fd7987;
	setp.eq.s32 	%p1562, %r961, 1;
	@%p1562 bra 	$L__BB1_1757;
	ld.local.f64 	%fd896, [%rd1013+8];
	neg.f64 	%fd5134, %fd896;
	fma.rn.f64 	%fd5135, %fd896, 0dBFF71547652B82FE, 0d4338000000000000;
	{
	.reg .b32 %temp; 
	mov.b64 	{%r989, %temp}, %fd5135;
	}
	mov.f64 	%fd5136, 0dC338000000000000;
	add.rn.f64 	%fd5137, %fd5135, %fd5136;
	fma.rn.f64 	%fd5138, %fd5137, 0dBFE62E42FEFA39EF, %fd5134;
	fma.rn.f64 	%fd5139, %fd5137, 0dBC7ABC9E3B39803F, %fd5138;
	fma.rn.f64 	%fd5140, %fd5139, 0d3E5ADE1569CE2BDF, 0d3E928AF3FCA213EA;
	fma.rn.f64 	%fd5141, %fd5140, %fd5139, 0d3EC71DEE62401315;
	fma.rn.f64 	%fd5142, %fd5141, %fd5139, 0d3EFA01997C89EB71;
	fma.rn.f64 	%fd5143, %fd5142, %fd5139, 0d3F2A01A014761F65;
	fma.rn.f64 	%fd5144, %fd5143, %fd5139, 0d3F56C16C1852B7AF;
	fma.rn.f64 	%fd5145, %fd5144, %fd5139, 0d3F81111111122322;
	fma.rn.f64 	%fd5146, %fd5145, %fd5139, 0d3FA55555555502A1;
	fma.rn.f64 	%fd5147, %fd5146, %fd5139, 0d3FC5555555555511;
	fma.rn.f64 	%fd5148, %fd5147, %fd5139, 0d3FE000000000000B;
	fma.rn.f64 	%fd5149, %fd5148, %fd5139, 0d3FF0000000000000;
	fma.rn.f64 	%fd5150, %fd5149, %fd5139, 0d3FF0000000000000;
	{
	.reg .b32 %temp; 
	mov.b64 	{%r990, %temp}, %fd5150;
	}
	{
	.reg .b32 %temp; 
	mov.b64 	{%temp, %r991}, %fd5150;
	}
	shl.b32 	%r4777, %r989, 20;
	add.s32 	%r4778, %r4777, %r991;
	mov.b64 	%fd7988, {%r990, %r4778};
	{
	.reg .b32 %temp; 
	mov.b64 	{%temp, %r4779}, %fd5134;
	}
	mov.b32 	%f189, %r4779;
	abs.f32 	%f75, %f189;
	setp.lt.f32 	%p1563, %f75, 0f4086232B;
	@%p1563 bra 	$L__BB1_1752;
	setp.gt.f64 	%p1564, %fd896, 0d0000000000000000;
	mov.f64 	%fd5151, 0d7FF0000000000000;
	sub.f64 	%fd5152, %fd5151, %fd896;
	selp.f64 	%fd7988, 0d0000000000000000, %fd5152, %p1564;
	setp.geu.f32 	%p1565, %f75, 0f40874800;
	@%p1565 bra 	$L__BB1_1752;
	shr.u32 	%r4780, %r989, 31;
	add.s32 	%r4781, %r989, %r4780;
	shr.s32 	%r4782, %r4781, 1;
	shl.b32 	%r4783, %r4782, 20;
	add.s32 	%r4784, %r991, %r4783;
	mov.b64 	%fd5153, {%r990, %r4784};
	sub.s32 	%r4785, %r989, %r4782;
	shl.b32 	%r4786, %r4785, 20;
	add.s32 	%r4787, %r4786, 1072693248;
	mov.b32 	%r4788, 0;
	mov.b64 	%fd5154, {%r4788, %r4787};
	mul.f64 	%fd7988, %fd5154, %fd5153;
$L__BB1_1752:
	st.local.f64 	[%rd1014+8], %fd7988;
	setp.eq.s32 	%p1566, %r961, 2;
	@%p1566 bra 	$L__BB1_1757;
	ld.local.f64 	%fd901, [%rd1013+16];
	neg.f64 	%fd5155, %fd901;
	fma.rn.f64 	%fd5156, %fd901, 0dBFF71547652B82FE, 0d4338000000000000;
	{
	.reg .b32 %temp; 
	mov.b64 	{%r992, %temp}, %fd5156;
	}
	mov.f64 	%fd5157, 0dC338000000000000;
	add.rn.f64 	%fd5158, %fd5156, %fd5157;
	fma.rn.f64 	%fd5159, %fd5158, 0dBFE62E42FEFA39EF, %fd5155;
	fma.rn.f64 	%fd5160, %fd5158, 0dBC7ABC9E3B39803F, %fd5159;
	fma.rn.f64 	%fd5161, %fd5160, 0d3E5ADE1569CE2BDF, 0d3E928AF3FCA213EA;
	fma.rn.f64 	%fd5162, %fd5161, %fd5160, 0d3EC71DEE62401315;
	fma.rn.f64 	%fd5163, %fd5162, %fd5160, 0d3EFA01997C89EB71;
	fma.rn.f64 	%fd5164, %fd5163, %fd5160, 0d3F2A01A014761F65;
	fma.rn.f64 	%fd5165, %fd5164, %fd5160, 0d3F56C16C1852B7AF;
	fma.rn.f64 	%fd5166, %fd5165, %fd5160, 0d3F81111111122322;
	fma.rn.f64 	%fd5167, %fd5166, %fd5160, 0d3FA55555555502A1;
	fma.rn.f64 	%fd5168, %fd5167, %fd5160, 0d3FC5555555555511;
	fma.rn.f64 	%fd5169, %fd5168, %fd5160, 0d3FE000000000000B;
	fma.rn.f64 	%fd5170, %fd5169, %fd5160, 0d3FF0000000000000;
	fma.rn.f64 	%fd5171, %fd5170, %fd5160, 0d3FF0000000000000;
	{
	.reg .b32 %temp; 
	mov.b64 	{%r993, %temp}, %fd5171;
	}
	{
	.reg .b32 %temp; 
	mov.b64 	{%temp, %r994}, %fd5171;
	}
	shl.b32 	%r4789, %r992, 20;
	add.s32 	%r4790, %r4789, %r994;
	mov.b64 	%fd7989, {%r993, %r4790};
	{
	.reg .b32 %temp; 
	mov.b64 	{%temp, %r4791}, %fd5155;
	}
	mov.b32 	%f190, %r4791;
	abs.f32 	%f76, %f190;
	setp.lt.f32 	%p1567, %f76, 0f4086232B;
	@%p1567 bra 	$L__BB1_1756;
	setp.gt.f64 	%p1568, %fd901, 0d0000000000000000;
	mov.f64 	%fd5172, 0d7FF0000000000000;
	sub.f64 	%fd5173, %fd5172, %fd901;
	selp.f64 	%fd7989, 0d0000000000000000, %fd5173, %p1568;
	setp.geu.f32 	%p1569, %f76, 0f40874800;
	@%p1569 bra 	$L__BB1_1756;
	shr.u32 	%r4792, %r992, 31;
	add.s32 	%r4793, %r992, %r4792;
	shr.s32 	%r4794, %r4793, 1;
	shl.b32 	%r4795, %r4794, 20;
	add.s32 	%r4796, %r994, %r4795;
	mov.b64 	%fd5174, {%r993, %r4796};
	sub.s32 	%r4797, %r992, %r4794;
	shl.b32 	%r4798, %r4797, 20;
	add.s32 	%r4799, %r4798, 1072693248;
	mov.b32 	%r4800, 0;
	mov.b64 	%fd5175, {%r4800, %r4799};
	mul.f64 	%fd7989, %fd5175, %fd5174;
$L__BB1_1756:
	st.local.f64 	[%rd1014+16], %fd7989;
$L__BB1_1757:
	setp.lt.s32 	%p1570, %r1826, 1;
	mov.f64 	%fd5176, 0d0000000000000000;
	st.local.v2.f64 	[%rd34], {%fd5176, %fd5176};
	st.local.v2.f64 	[%rd34+16], {%fd5176, %fd5176};
	st.local.v2.f64 	[%rd34+32], {%fd5176, %fd5176};
	st.local.v2.f64 	[%rd34+48], {%fd5176, %fd5176};
	st.local.v2.f64 	[%rd34+64], {%fd5176, %fd5176};
	st.local.v2.f64 	[%rd34+80], {%fd5176, %fd5176};
	st.local.v2.f64 	[%rd34+96], {%fd5176, %fd5176};
	st.local.v2.f64 	[%rd34+112], {%fd5176, %fd5176};
	st.local.v2.f64 	[%rd35], {%fd5176, %fd5176};
	st.local.v2.f64 	[%rd35+16], {%fd5176, %fd5176};
	st.local.v2.f64 	[%rd35+32], {%fd5176, %fd5176};
	st.local.v2.f64 	[%rd35+48], {%fd5176, %fd5176};
	st.local.v2.f64 	[%rd35+64], {%fd5176, %fd5176};
	st.local.v2.f64 	[%rd35+80], {%fd5176, %fd5176};
	st.local.v2.f64 	[%rd35+96], {%fd5176, %fd5176};
	st.local.v2.f64 	[%rd35+112], {%fd5176, %fd5176};
	@%p1570 bra 	$L__BB1_1773;
	and.b32  	%r995, %r923, 7;
	and.b32  	%r996, %r923, 2147483640;
	and.b32  	%r997, %r923, 1;
	mov.b32 	%r7474, 0;
$L__BB1_1759:
	@%p1515 bra 	$L__BB1_1772;
	setp.lt.u32 	%p1572, %r923, 8;
	mul.wide.u32 	%rd4417, %r7474, 8;
	add.s64 	%rd1015, %rd34, %rd4417;
	add.s64 	%rd1016, %rd35, %rd4417;
	ld.local.f64 	%fd8004, [%rd1015];
	ld.local.f64 	%fd8005, [%rd1016];
	mov.b32 	%r7477, 0;
	@%p1572 bra 	$L__BB1_1763;
	mov.b32 	%r7475, 0;
$L__BB1_1762:
	.pragma "nounroll";
	mad.lo.s32 	%r4804, %r7475, %r1826, %r7474;
	mul.wide.u32 	%rd4418, %r4804, 8;
	add.s64 	%rd4419, %rd28, %rd4418;
	ld.local.f64 	%fd5178, [%rd4419];
	mul.wide.u32 	%rd4420, %r7475, 8;
	add.s64 	%rd4421, %rd33, %rd4420;
	ld.local.f64 	%fd5179, [%rd4421];
	fma.rn.f64 	%fd5180, %fd5178, %fd5179, %fd8004;
	mov.f64 	%fd5181, 0d3FF0000000000000;
	sub.f64 	%fd5182, %fd5181, %fd5178;
	fma.rn.f64 	%fd5183, %fd5182, %fd5179, %fd8005;
	add.s32 	%r4805, %r4804, %r1826;
	mul.wide.u32 	%rd4422, %r4805, 8;
	add.s64 	%rd4423, %rd28, %rd4422;
	ld.local.f64 	%fd5184, [%rd4423];
	ld.local.f64 	%fd5185, [%rd4421+8];
	fma.rn.f64 	%fd5186, %fd5184, %fd5185, %fd5180;
	sub.f64 	%fd5187, %fd5181, %fd5184;
	fma.rn.f64 	%fd5188, %fd5187, %fd5185, %fd5183;
	add.s32 	%r4806, %r4805, %r1826;
	mul.wide.u32 	%rd4424, %r4806, 8;
	add.s64 	%rd4425, %rd28, %rd4424;
	ld.local.f64 	%fd5189, [%rd4425];
	ld.local.f64 	%fd5190, [%rd4421+16];
	fma.rn.f64 	%fd5191, %fd5189, %fd5190, %fd5186;
	sub.f64 	%fd5192, %fd5181, %fd5189;
	fma.rn.f64 	%fd5193, %fd5192, %fd5190, %fd5188;
	add.s32 	%r4807, %r4806, %r1826;
	mul.wide.u32 	%rd4426, %r4807, 8;
	add.s64 	%rd4427, %rd28, %rd4426;
	ld.local.f64 	%fd5194, [%rd4427];
	ld.local.f64 	%fd5195, [%rd4421+24];
	fma.rn.f64 	%fd5196, %fd5194, %fd5195, %fd5191;
	sub.f64 	%fd5197, %fd5181, %fd5194;
	fma.rn.f64 	%fd5198, %fd5197, %fd5195, %fd5193;
	add.s32 	%r4808, %r4807, %r1826;
	mul.wide.u32 	%rd4428, %r4808, 8;
	add.s64 	%rd4429, %rd28, %rd4428;
	ld.local.f64 	%fd5199, [%rd4429];
	ld.local.f64 	%fd5200, [%rd4421+32];
	fma.rn.f64 	%fd5201, %fd5199, %fd5200, %fd5196;
	sub.f64 	%fd5202, %fd5181, %fd5199;
	fma.rn.f64 	%fd5203, %fd5202, %fd5200, %fd5198;
	add.s32 	%r4809, %r4808, %r1826;
	mul.wide.u32 	%rd4430, %r4809, 8;
	add.s64 	%rd4431, %rd28, %rd4430;
	ld.local.f64 	%fd5204, [%rd4431];
	ld.local.f64 	%fd5205, [%rd4421+40];
	fma.rn.f64 	%fd5206, %fd5204, %fd5205, %fd5201;
	sub.f64 	%fd5207, %fd5181, %fd5204;
	fma.rn.f64 	%fd5208, %fd5207, %fd5205, %fd5203;
	add.s32 	%r4810, %r4809, %r1826;
	mul.wide.u32 	%rd4432, %r4810, 8;
	add.s64 	%rd4433, %rd28, %rd4432;
	ld.local.f64 	%fd5209, [%rd4433];
	ld.local.f64 	%fd5210, [%rd4421+48];
	fma.rn.f64 	%fd5211, %fd5209, %fd5210, %fd5206;
	sub.f64 	%fd5212, %fd5181, %fd5209;
	fma.rn.f64 	%fd5213, %fd5212, %fd5210, %fd5208;
	add.s32 	%r4811, %r4810, %r1826;
	mul.wide.u32 	%rd4434, %r4811, 8;
	add.s64 	%rd4435, %rd28, %rd4434;
	ld.local.f64 	%fd5214, [%rd4435];
	ld.local.f64 	%fd5215, [%rd4421+56];
	fma.rn.f64 	%fd8004, %fd5214, %fd5215, %fd5211;
	sub.f64 	%fd5216, %fd5181, %fd5214;
	fma.rn.f64 	%fd8005, %fd5216, %fd5215, %fd5213;
	add.s32 	%r7475, %r7475, 8;
	setp.ne.s32 	%p1573, %r7475, %r996;
	mov.u32 	%r7477, %r996;
	@%p1573 bra 	$L__BB1_1762;
$L__BB1_1763:
	setp.eq.s32 	%p1574, %r995, 0;
	@%p1574 bra 	$L__BB1_1771;
	add.s32 	%r4812, %r995, -1;
	setp.lt.u32 	%p1575, %r4812, 3;
	@%p1575 bra 	$L__BB1_1766;
	mad.lo.s32 	%r4813, %r7477, %r1826, %r7474;
	mul.wide.u32 	%rd4436, %r4813, 8;
	add.s64 	%rd4437, %rd28, %rd4436;
	ld.local.f64 	%fd5218, [%rd4437];
	mul.wide.u32 	%rd4438, %r7477, 8;
	add.s64 	%rd4439, %rd33, %rd4438;
	ld.local.f64 	%fd5219, [%rd4439];
	fma.rn.f64 	%fd5220, %fd5218, %fd5219, %fd8004;
	mov.f64 	%fd5221, 0d3FF0000000000000;
	sub.f64 	%fd5222, %fd5221, %fd5218;
	fma.rn.f64 	%fd5223, %fd5222, %fd5219, %fd8005;
	add.s32 	%r4814, %r4813, %r1826;
	mul.wide.u32 	%rd4440, %r4814, 8;
	add.s64 	%rd4441, %rd28, %rd4440;
	ld.local.f64 	%fd5224, [%rd4441];
	ld.local.f64 	%fd5225, [%rd4439+8];
	fma.rn.f64 	%fd5226, %fd5224, %fd5225, %fd5220;
	sub.f64 	%fd5227, %fd5221, %fd5224;
	fma.rn.f64 	%fd5228, %fd5227, %fd5225, %fd5223;
	add.s32 	%r4815, %r4814, %r1826;
	mul.wide.u32 	%rd4442, %r4815, 8;
	add.s64 	%rd4443, %rd28, %rd4442;
	ld.local.f64 	%fd5229, [%rd4443];
	ld.local.f64 	%fd5230, [%rd4439+16];
	fma.rn.f64 	%fd5231, %fd5229, %fd5230, %fd5226;
	sub.f64 	%fd5232, %fd5221, %fd5229;
	fma.rn.f64 	%fd5233, %fd5232, %fd5230, %fd5228;
	add.s32 	%r4816, %r4815, %r1826;
	mul.wide.u32 	%rd4444, %r4816, 8;
	add.s64 	%rd4445, %rd28, %rd4444;
	ld.local.f64 	%fd5234, [%rd4445];
	ld.local.f64 	%fd5235, [%rd4439+24];
	fma.rn.f64 	%fd8004, %fd5234, %fd5235, %fd5231;
	sub.f64 	%fd5236, %fd5221, %fd5234;
	fma.rn.f64 	%fd8005, %fd5236, %fd5235, %fd5233;
	add.s32 	%r7477, %r7477, 4;
$L__BB1_1766:
	and.b32  	%r4817, %r923, 3;
	setp.eq.s32 	%p1576, %r4817, 0;
	@%p1576 bra 	$L__BB1_1771;
	setp.eq.s32 	%p1577, %r4817, 1;
	@%p1577 bra 	$L__BB1_1769;
	mad.lo.s32 	%r4818, %r7477, %r1826, %r7474;
	mul.wide.u32 	%rd4446, %r4818, 8;
	add.s64 	%rd4447, %rd28, %rd4446;
	ld.local.f64 	%fd5238, [%rd4447];
	mul.wide.u32 	%rd4448, %r7477, 8;
	add.s64 	%rd4449, %rd33, %rd4448;
	ld.local.f64 	%fd5239, [%rd4449];
	fma.rn.f64 	%fd5240, %fd5238, %fd5239, %fd8004;
	mov.f64 	%fd5241, 0d3FF0000000000000;
	sub.f64 	%fd5242, %fd5241, %fd5238;
	fma.rn.f64 	%fd5243, %fd5242, %fd5239, %fd8005;
	add.s32 	%r4819, %r4818, %r1826;
	mul.wide.u32 	%rd4450, %r4819, 8;
	add.s64 	%rd4451, %rd28, %rd4450;
	ld.local.f64 	%fd5244, [%rd4451];
	ld.local.f64 	%fd5245, [%rd4449+8];
	fma.rn.f64 	%fd8004, %fd5244, %fd5245, %fd5240;
	sub.f64 	%fd5246, %fd5241, %fd5244;
	fma.rn.f64 	%fd8005, %fd5246, %fd5245, %fd5243;
	add.s32 	%r7477, %r7477, 2;
$L__BB1_1769:
	setp.eq.s32 	%p1578, %r997, 0;
	@%p1578 bra 	$L__BB1_1771;
	mad.lo.s32 	%r4820, %r7477, %r1826, %r7474;
	mul.wide.u32 	%rd4452, %r4820, 8;
	add.s64 	%rd4453, %rd28, %rd4452;
	ld.local.f64 	%fd5247, [%rd4453];
	mul.wide.u32 	%rd4454, %r7477, 8;
	add.s64 	%rd4455, %rd33, %rd4454;
	ld.local.f64 	%fd5248, [%rd4455];
	fma.rn.f64 	%fd8004, %fd5247, %fd5248, %fd8004;
	mov.f64 	%fd5249, 0d3FF0000000000000;
	sub.f64 	%fd5250, %fd5249, %fd5247;
	fma.rn.f64 	%fd8005, %fd5250, %fd5248, %fd8005;
$L__BB1_1771:
	st.local.f64 	[%rd1015], %fd8004;
	st.local.f64 	[%rd1016], %fd8005;
$L__BB1_1772:
	add.s32 	%r7474, %r7474, 1;
	setp.eq.s32 	%p1579, %r7474, %r1826;
	@%p1579 bra 	$L__BB1_1773;
	bra.uni 	$L__BB1_1759;
$L__BB1_1773:
	mov.b32 	%r7497, 0;
	@%p1521 bra 	$L__BB1_1811;
	mov.b32 	%r7480, 0;
$L__BB1_1775:
	mul.wide.u32 	%rd4456, %r7480, 8;
	add.s64 	%rd4457, %rd35, %rd4456;
	ld.local.v2.f64 	{%fd5251, %fd5252}, [%rd4457];
	add.s64 	%rd4458, %rd34, %rd4456;
	ld.local.v2.f64 	{%fd5253, %fd5254}, [%rd4458];
	add.s64 	%rd4459, %rd32, %rd4456;
	ld.local.v2.f64 	{%fd5255, %fd5256}, [%rd4459];
	add.s64 	%rd4460, %rd31, %rd4456;
	ld.local.v2.f64 	{%fd5257, %fd5258}, [%rd4460];
	add.s64 	%rd4461, %rd55, %rd4456;
	ld.local.v2.f64 	{%fd933, %fd932}, [%rd4461];
	fma.rn.f64 	%fd5259, %fd845, %fd5255, %fd5251;
	fma.rn.f64 	%fd934, %fd845, %fd5256, %fd5252;
	fma.rn.f64 	%fd935, %fd845, %fd5257, %fd5253;
	fma.rn.f64 	%fd936, %fd845, %fd5258, %fd5254;
	max.f64 	%fd8006, %fd5259, 0d37A16C262777579C;
	{
	.reg .b32 %temp; 
	mov.b64 	{%temp, %r7481}, %fd8006;
	}
	{
	.reg .b32 %temp; 
	mov.b64 	{%r7482, %temp}, %fd8006;
	}
	setp.gt.s32 	%p1581, %r7481, 1048575;
	mov.b32 	%r7483, -1023;
	@%p1581 bra 	$L__BB1_1777;
	mul.f64 	%fd8006, %fd8006, 0d4350000000000000;
	{
	.reg .b32 %temp; 
	mov.b64 	{%temp, %r7481}, %fd8006;
	}
	{
	.reg .b32 %temp; 
	mov.b64 	{%r7482, %temp}, %fd8006;
	}
	mov.b32 	%r7483, -1077;
$L__BB1_1777:
	add.s32 	%r4825, %r7481, -1;
	setp.gt.u32 	%p1582, %r4825, 2146435070;
	@%p1582 bra 	$L__BB1_1788;
	shr.u32 	%r4828, %r7481, 20;
	add.s32 	%r7484, %r7483, %r4828;
	and.b32  	%r4829, %r7481, 1048575;
	or.b32  	%r4830, %r4829, 1072693248;
	mov.b64 	%fd8007, {%r7482, %r4830};
	setp.lt.u32 	%p1584, %r4830, 1073127583;
	@%p1584 bra 	$L__BB1_1780;
	{
	.reg .b32 %temp; 
	mov.b64 	{%r4831, %temp}, %fd8007;
	}
	{
	.reg .b32 %temp; 
	mov.b64 	{%temp, %r4832}, %fd8007;
	}
	add.s32 	%r4833, %r4832, -1048576;
	mov.b64 	%fd8007, {%r4831, %r4833};
	add.s32 	%r7484, %r7484, 1;
$L__BB1_1780:
	add.f64 	%fd5261, %fd8007, 0dBFF0000000000000;
	add.f64 	%fd5262, %fd8007, 0d3FF0000000000000;
	rcp.approx.ftz.f64 	%fd5263, %fd5262;
	neg.f64 	%fd5264, %fd5262;
	fma.rn.f64 	%fd5265, %fd5264, %fd5263, 0d3FF0000000000000;
	fma.rn.f64 	%fd5266, %fd5265, %fd5265, %fd5265;
	fma.rn.f64 	%fd5267, %fd5266, %fd5263, %fd5263;
	mul.f64 	%fd5268, %fd5261, %fd5267;
	fma.rn.f64 	%fd5269, %fd5261, %fd5267, %fd5268;
	mul.f64 	%fd5270, %fd5269, %fd5269;
	fma.rn.f64 	%fd5271, %fd5270, 0d3EB1380B3AE80F1E, 0d3ED0EE258B7A8B04;
	fma.rn.f64 	%fd5272, %fd5271, %fd5270, 0d3EF3B2669F02676F;
	fma.rn.f64 	%fd5273, %fd5272, %fd5270, 0d3F1745CBA9AB0956;
	fma.rn.f64 	%fd5274, %fd5273, %fd5270, 0d3F3C71C72D1B5154;
	fma.rn.f64 	%fd5275, %fd5274, %fd5270, 0d3F624924923BE72D;
	fma.rn.f64 	%fd5276, %fd5275, %fd5270, 0d3F8999999999A3C4;
	fma.rn.f64 	%fd5277, %fd5276, %fd5270, 0d3FB5555555555554;
	sub.f64 	%fd5278, %fd5261, %fd5269;
	add.f64 	%fd5279, %fd5278, %fd5278;
	neg.f64 	%fd5280, %fd5269;
	fma.rn.f64 	%fd5281, %fd5280, %fd5261, %fd5279;
	mul.f64 	%fd5282, %fd5267, %fd5281;
	mul.f64 	%fd5283, %fd5270, %fd5277;
	fma.rn.f64 	%fd5284, %fd5283, %fd5269, %fd5282;
	xor.b32  	%r4834, %r7484, -2147483648;
	mov.b32 	%r4835, 1127219200;
	mov.b64 	%fd5285, {%r4834, %r4835};
	sub.f64 	%fd5286, %fd5285, %fd1;
	fma.rn.f64 	%fd5287, %fd5286, 0d3FE62E42FEFA39EF, %fd5269;
	fma.rn.f64 	%fd5288, %fd5286, 0dBFE62E42FEFA39EF, %fd5287;
	sub.f64 	%fd5289, %fd5288, %fd5269;
	sub.f64 	%fd5290, %fd5284, %fd5289;
	fma.rn.f64 	%fd5291, %fd5286, 0d3C7ABC9E3B39803F, %fd5290;
	add.f64 	%fd8008, %fd5287, %fd5291;
	bra.uni 	$L__BB1_1789;
$L__BB1_1781:
	mul.wide.u32 	%rd4411, %r7471, 8;
	add.s64 	%rd1008, %rd55, %rd4411;
	ld.local.f64 	%fd861, [%rd1008];
	fma.rn.f64 	%fd4975, %fd861, 0d3FF71547652B82FE, 0d4338000000000000;
	{
	.reg .b32 %temp; 
	mov.b64 	{%r964, %temp}, %fd4975;
	}
	mov.f64 	%fd4976, 0dC338000000000000;
	add.rn.f64 	%fd4977, %fd4975, %fd4976;
	fma.rn.f64 	%fd4978, %fd4977, 0dBFE62E42FEFA39EF, %fd861;
	fma.rn.f64 	%fd4979, %fd4977, 0dBC7ABC9E3B39803F, %fd4978;
	fma.rn.f64 	%fd4980, %fd4979, 0d3E5ADE1569CE2BDF, 0d3E928AF3FCA213EA;
	fma.rn.f64 	%fd4981, %fd4980, %fd4979, 0d3EC71DEE62401315;
	fma.rn.f64 	%fd4982, %fd4981, %fd4979, 0d3EFA01997C89EB71;
	fma.rn.f64 	%fd4983, %fd4982, %fd4979, 0d3F2A01A014761F65;
	fma.rn.f64 	%fd4984, %fd4983, %fd4979, 0d3F56C16C1852B7AF;
	fma.rn.f64 	%fd4985, %fd4984, %fd4979, 0d3F81111111122322;
	fma.rn.f64 	%fd4986, %fd4985, %fd4979, 0d3FA55555555502A1;
	fma.rn.f64 	%fd4987, %fd4986, %fd4979, 0d3FC5555555555511;
	fma.rn.f64 	%fd4988, %fd4987, %fd4979, 0d3FE000000000000B;
	fma.rn.f64 	%fd4989, %fd4988, %fd4979, 0d3FF0000000000000;
	fma.rn.f64 	%fd4990, %fd4989, %fd4979, 0d3FF0000000000000;
	{
	.reg .b32 %temp; 
	mov.b64 	{%r965, %temp}, %fd4990;
	}
	{
	.reg .b32 %temp; 
	mov.b64 	{%temp, %r966}, %fd4990;
	}
	shl.b32 	%r4691, %r964, 20;
	add.s32 	%r4692, %r4691, %r966;
	mov.b64 	%fd7981, {%r965, %r4692};
	{
	.reg .b32 %temp; 
	mov.b64 	{%temp, %r4693}, %fd861;
	}
	mov.b32 	%f182, %r4693;
	abs.f32 	%f68, %f182;
	setp.lt.f32 	%p1536, %f68, 0f4086232B;
	@%p1536 bra 	$L__BB1_1784;
	setp.lt.f64 	%p1537, %fd861, 0d0000000000000000;
	add.f64 	%fd4991, %fd861, 0d7FF0000000000000;
	selp.f64 	%fd7981, 0d0000000000000000, %fd4991, %p1537;
	setp.geu.f32 	%p1538, %f68, 0f40874800;
	@%p1538 bra 	$L__BB1_1784;
	shr.u32 	%r4694, %r964, 31;
	add.s32 	%r4695, %r964, %r4694;
	shr.s32 	%r4696, %r4695, 1;
	shl.b32 	%r4697, %r4696, 20;
	add.s32 	%r4698, %r966, %r4697;
	mov.b64 	%fd4992, {%r965, %r4698};
	sub.s32 	%r4699, %r964, %r4696;
	shl.b32 	%r4700, %r4699, 20;
	add.s32 	%r4701, %r4700, 1072693248;
	mov.b32 	%r4702, 0;
	mov.b64 	%fd4993, {%r4702, %r4701};
	mul.f64 	%fd7981, %fd4993, %fd4992;
$L__BB1_1784:
	add.f64 	%fd4994, %fd7981, 0d3FF0000000000000;
	rcp.rn.f64 	%fd4995, %fd4994;
	mul.wide.u32 	%rd4412, %r7471, 8;
	add.s64 	%rd1009, %rd31, %rd4412;
	mov.f64 	%fd4996, 0d3FF0000000000000;
	sub.f64 	%fd4997, %fd4996, %fd4995;
	add.s64 	%rd1010, %rd32, %rd4412;
	min.f64 	%fd4998, %fd4995, 0d3FF0000000000000;
	max.f64 	%fd4999, %fd4998, 0d37A16C262777579C;
	st.local.f64 	[%rd1009], %fd4999;
	min.f64 	%fd5000, %fd4997, 0d3FF0000000000000;
	max.f64 	%fd5001, %fd5000, 0d37A16C262777579C;
	st.local.f64 	[%rd1010], %fd5001;
	ld.local.f64 	%fd866, [%rd1008+8];
	fma.rn.f64 	%fd5002, %fd866, 0d3FF71547652B82FE, 0d4338000000000000;
	{
	.reg .b32 %temp; 
	mov.b64 	{%r967, %temp}, %fd5002;
	}
	mov.f64 	%fd5003, 0dC338000000000000;
	add.rn.f64 	%fd5004, %fd5002, %fd5003;
	fma.rn.f64 	%fd5005, %fd5004, 0dBFE62E42FEFA39EF, %fd866;
	fma.rn.f64 	%fd5006, %fd5004, 0dBC7ABC9E3B39803F, %fd5005;
	fma.rn.f64 	%fd5007, %fd5006, 0d3E5ADE1569CE2BDF, 0d3E928AF3FCA213EA;
	fma.rn.f64 	%fd5008, %fd5007, %fd5006, 0d3EC71DEE62401315;
	fma.rn.f64 	%fd5009, %fd5008, %fd5006, 0d3EFA01997C89EB71;
	fma.rn.f64 	%fd5010, %fd5009, %fd5006, 0d3F2A01A014761F65;
	fma.rn.f64 	%fd5011, %fd5010, %fd5006, 0d3F56C16C1852B7AF;
	fma.rn.f64 	%fd5012, %fd5011, %fd5006, 0d3F81111111122322;
	fma.rn.f64 	%fd5013, %fd5012, %fd5006, 0d3FA55555555502A1;
	fma.rn.f64 	%fd5014, %fd5013, %fd5006, 0d3FC5555555555511;
	fma.rn.f64 	%fd5015, %fd5014, %fd5006, 0d3FE000000000000B;
	fma.rn.f64 	%fd5016, %fd5015, %fd5006, 0d3FF0000000000000;
	fma.rn.f64 	%fd5017, %fd5016, %fd5006, 0d3FF0000000000000;
	{
	.reg .b32 %temp; 
	mov.b64 	{%r968, %temp}, %fd5017;
	}
	{
	.reg .b32 %temp; 
	mov.b64 	{%temp, %r969}, %fd5017;
	}
	shl.b32 	%r4703, %r967, 20;
	add.s32 	%r4704, %r4703, %r969;
	mov.b64 	%fd7982, {%r968, %r4704};
	{
	.reg .b32 %temp; 
	mov.b64 	{%temp, %r4705}, %fd866;
	}
	mov.b32 	%f183, %r4705;
	abs.f32 	%f69, %f183;
	setp.lt.f32 	%p1539, %f69, 0f4086232B;
	@%p1539 bra 	$L__BB1_1787;
	setp.lt.f64 	%p1540, %fd866, 0d0000000000000000;
	add.f64 	%fd5018, %fd866, 0d7FF0000000000000;
	selp.f64 	%fd7982, 0d0000000000000000, %fd5018, %p1540;
	setp.geu.f32 	%p1541, %f69, 0f40874800;
	@%p1541 bra 	$L__BB1_1787;
	shr.u32 	%r4706, %r967, 31;
	add.s32 	%r4707, %r967, %r4706;
	shr.s32 	%r4708, %r4707, 1;
	shl.b32 	%r4709, %r4708, 20;
	add.s32 	%r4710, %r969, %r4709;
	mov.b64 	%fd5019, {%r968, %r4710};
	sub.s32 	%r4711, %r967, %r4708;
	shl.b32 	%r4712, %r4711, 20;
	add.s32 	%r4713, %r4712, 1072693248;
	mov.b32 	%r4714, 0;
	mov.b64 	%fd5020, {%r4714, %r4713};
	mul.f64 	%fd7982, %fd5020, %fd5019;
$L__BB1_1787:
	add.f64 	%fd5021, %fd7982, 0d3FF0000000000000;
	rcp.rn.f64 	%fd5022, %fd5021;
	mov.f64 	%fd5023, 0d3FF0000000000000;
	sub.f64 	%fd5024, %fd5023, %fd5022;
	min.f64 	%fd5025, %fd5022, 0d3FF0000000000000;
	max.f64 	%fd5026, %fd5025, 0d37A16C262777579C;
	st.local.f64 	[%rd1009+8], %fd5026;
	min.f64 	%fd5027, %fd5024, 0d3FF0000000000000;
	max.f64 	%fd5028, %fd5027, 0d37A16C262777579C;
	st.local.f64 	[%rd1010+8], %fd5028;
	add.s32 	%r7471, %r7471, 2;
	setp.eq.s32 	%p1542, %r7471, %r1826;
	@%p1542 bra 	$L__BB1_1728;
	bra.uni 	$L__BB1_1781;
$L__BB1_1788:
	fma.rn.f64 	%fd5260, %fd8006, 0d7FF0000000000000, 0d7FF0000000000000;
	{
	.reg .b32 %temp; 
	mov.b64 	{%temp, %r4826}, %fd8006;
	}
	and.b32  	%r4827, %r4826, 2147483647;
	setp.eq.s32 	%p1583, %r4827, 0;
	selp.f64 	%fd8008, 0dFFF0000000000000, %fd5260, %p1583;
$L__BB1_1789:
	max.f64 	%fd8009, %fd935, 0d37A16C262777579C;
	{
	.reg .b32 %temp; 
	mov.b64 	{%temp, %r7485}, %fd8009;
	}
	{
	.reg .b32 %temp; 
	mov.b64 	{%r7486, %temp}, %fd8009;
	}
	setp.gt.s32 	%p1585, %r7485, 1048575;
	mov.b32 	%r7487, -1023;
	@%p1585 bra 	$L__BB1_1791;
	mul.f64 	%fd8009, %fd8009, 0d4350000000000000;
	{
	.reg .b32 %temp; 
	mov.b64 	{%temp, %r7485}, %fd8009;
	}
	{
	.reg .b32 %temp; 
	mov.b64 	{%r7486, %temp}, %fd8009;
	}
	mov.b32 	%r7487, -1077;
$L__BB1_1791:
	add.s32 	%r4838, %r7485, -1;
	setp.gt.u32 	%p1586, %r4838, 2146435070;
	@%p1586 bra 	$L__BB1_1795;
	shr.u32 	%r4841, %r7485, 20;
	add.s32 	%r7488, %r7487, %r4841;
	and.b32  	%r4842, %r7485, 1048575;
	or.b32  	%r4843, %r4842, 1072693248;
	mov.b64 	%fd8010, {%r7486, %r4843};
	setp.lt.u32 	%p1588, %r4843, 1073127583;
	@%p1588 bra 	$L__BB1_1794;
	{
	.reg .b32 %temp; 
	mov.b64 	{%r4844, %temp}, %fd8010;
	}
	{
	.reg .b32 %temp; 
	mov.b64 	{%temp, %r4845}, %fd8010;
	}
	add.s32 	%r4846, %r4845, -1048576;
	mov.b64 	%fd8010, {%r4844, %r4846};
	add.s32 	%r7488, %r7488, 1;
$L__BB1_1794:
	add.f64 	%fd5293, %fd8010, 0dBFF0000000000000;
	add.f64 	%fd5294, %fd8010, 0d3FF0000000000000;
	rcp.approx.ftz.f64 	%fd5295, %fd5294;
	neg.f64 	%fd5296, %fd5294;
	fma.rn.f64 	%fd5297, %fd5296, %fd5295, 0d3FF0000000000000;
	fma.rn.f64 	%fd5298, %fd5297, %fd5297, %fd5297;
	fma.rn.f64 	%fd5299, %fd5298, %fd5295, %fd5295;
	mul.f64 	%fd5300, %fd5293, %fd5299;
	fma.rn.f64 	%fd5301, %fd5293, %fd5299, %fd5300;
	mul.f64 	%fd5302, %fd5301, %fd5301;
	fma.rn.f64 	%fd5303, %fd5302, 0d3EB1380B3AE80F1E, 0d3ED0EE258B7A8B04;
	fma.rn.f64 	%fd5304, %fd5303, %fd5302, 0d3EF3B2669F02676F;
	fma.rn.f64 	%fd5305, %fd5304, %fd5302, 0d3F1745CBA9AB0956;
	fma.rn.f64 	%fd5306, %fd5305, %fd5302, 0d3F3C71C72D1B5154;
	fma.rn.f64 	%fd5307, %fd5306, %fd5302, 0d3F624924923BE72D;
	fma.rn.f64 	%fd5308, %fd5307, %fd5302, 0d3F8999999999A3C4;
	fma.rn.f64 	%fd5309, %fd5308, %fd5302, 0d3FB5555555555554;
	sub.f64 	%fd5310, %fd5293, %fd5301;
	add.f64 	%fd5311, %fd5310, %fd5310;
	neg.f64 	%fd5312, %fd5301;
	fma.rn.f64 	%fd5313, %fd5312, %fd5293, %fd5311;
	mul.f64 	%fd5314, %fd5299, %fd5313;
	mul.f64 	%fd5315, %fd5302, %fd5309;
	fma.rn.f64 	%fd5316, %fd5315, %fd5301, %fd5314;
	xor.b32  	%r4847, %r7488, -2147483648;
	mov.b32 	%r4848, 1127219200;
	mov.b64 	%fd5317, {%r4847, %r4848};
	sub.f64 	%fd5318, %fd5317, %fd1;
	fma.rn.f64 	%fd5319, %fd5318, 0d3FE62E42FEFA39EF, %fd5301;
	fma.rn.f64 	%fd5320, %fd5318, 0dBFE62E42FEFA39EF, %fd5319;
	sub.f64 	%fd5321, %fd5320, %fd5301;
	sub.f64 	%fd5322, %fd5316, %fd5321;
	fma.rn.f64 	%fd5323, %fd5318, 0d3C7ABC9E3B39803F, %fd5322;
	add.f64 	%fd8011, %fd5319, %fd5323;
	bra.uni 	$L__BB1_1796;
$L__BB1_1795:
	fma.rn.f64 	%fd5292, %fd8009, 0d7FF0000000000000, 0d7FF0000000000000;
	{
	.reg .b32 %temp; 
	mov.b64 	{%temp, %r4839}, %fd8009;
	}
	and.b32  	%r4840, %r4839, 2147483647;
	setp.eq.s32 	%p1587, %r4840, 0;
	selp.f64 	%fd8011, 0dFFF0000000000000, %fd5292, %p1587;
$L__BB1_1796:
	sub.f64 	%fd955, %fd8008, %fd8011;
	max.f64 	%fd8012, %fd934, 0d37A16C262777579C;
	{
	.reg .b32 %temp; 
	mov.b64 	{%temp, %r7489}, %fd8012;
	}
	{
	.reg .b32 %temp; 
	mov.b64 	{%r7490, %temp}, %fd8012;
	}
	setp.gt.s32 	%p1589, %r7489, 1048575;
	mov.b32 	%r7491, -1023;
	@%p1589 bra 	$L__BB1_1798;
	mul.f64 	%fd8012, %fd8012, 0d4350000000000000;
	{
	.reg .b32 %temp; 
	mov.b64 	{%temp, %r7489}, %fd8012;
	}
	{
	.reg .b32 %temp; 
	mov.b64 	{%r7490, %temp}, %fd8012;
	}
	mov.b32 	%r7491, -1077;
$L__BB1_1798:
	add.s32 	%r4851, %r7489, -1;
	setp.gt.u32 	%p1590, %r4851, 2146435070;
	@%p1590 bra 	$L__BB1_1802;
	shr.u32 	%r4854, %r7489, 20;
	add.s32 	%r7492, %r7491, %r4854;
	and.b32  	%r4855, %r7489, 1048575;
	or.b32  	%r4856, %r4855, 1072693248;
	mov.b64 	%fd8013, {%r7490, %r4856};
	setp.lt.u32 	%p1592, %r4856, 1073127583;
	@%p1592 bra 	$L__BB1_1801;
	{
	.reg .b32 %temp; 
	mov.b64 	{%r4857, %temp}, %fd8013;
	}
	{
	.reg .b32 %temp; 
	mov.b64 	{%temp, %r4858}, %fd8013;
	}
	add.s32 	%r4859, %r4858, -1048576;
	mov.b64 	%fd8013, {%r4857, %r4859};
	add.s32 	%r7492, %r7492, 1;
$L__BB1_1801:
	add.f64 	%fd5325, %fd8013, 0dBFF0000000000000;
	add.f64 	%fd5326, %fd8013, 0d3FF0000000000000;
	rcp.approx.ftz.f64 	%fd5327, %fd5326;
	neg.f64 	%fd5328, %fd5326;
	fma.rn.f64 	%fd5329, %fd5328, %fd5327, 0d3FF0000000000000;
	fma.rn.f64 	%fd5330, %fd5329, %fd5329, %fd5329;
	fma.rn.f64 	%fd5331, %fd5330, %fd5327, %fd5327;
	mul.f64 	%fd5332, %fd5325, %fd5331;
	fma.rn.f64 	%fd5333, %fd5325, %fd5331, %fd5332;
	mul.f64 	%fd5334, %fd5333, %fd5333;
	fma.rn.f64 	%fd5335, %fd5334, 0d3EB1380B3AE80F1E, 0d3ED0EE258B7A8B04;
	fma.rn.f64 	%fd5336, %fd5335, %fd5334, 0d3EF3B2669F02676F;
	fma.rn.f64 	%fd5337, %fd5336, %fd5334, 0d3F1745CBA9AB0956;
	fma.rn.f64 	%fd5338, %fd5337, %fd5334, 0d3F3C71C72D1B5154;
	fma.rn.f64 	%fd5339, %fd5338, %fd5334, 0d3F624924923BE72D;
	fma.rn.f64 	%fd5340, %fd5339, %fd5334, 0d3F8999999999A3C4;
	fma.rn.f64 	%fd5341, %fd5340, %fd5334, 0d3FB5555555555554;
	sub.f64 	%fd5342, %fd5325, %fd5333;
	add.f64 	%fd5343, %fd5342, %fd5342;
	neg.f64 	%fd5344, %fd5333;
	fma.rn.f64 	%fd5345, %fd5344, %fd5325, %fd5343;
	mul.f64 	%fd5346, %fd5331, %fd5345;
	mul.f64 	%fd5347, %fd5334, %fd5341;
	fma.rn.f64 	%fd5348, %fd5347, %fd5333, %fd5346;
	xor.b32  	%r4860, %r7492, -2147483648;
	mov.b32 	%r4861, 1127219200;
	mov.b64 	%fd5349, {%r4860, %r4861};
	sub.f64 	%fd5350, %fd5349, %fd1;
	fma.rn.f64 	%fd5351, %fd5350, 0d3FE62E42FEFA39EF, %fd5333;
	fma.rn.f64 	%fd5352, %fd5350, 0dBFE62E42FEFA39EF, %fd5351;
	sub.f64 	%fd5353, %fd5352, %fd5333;
	sub.f64 	%fd5354, %fd5348, %fd5353;
	fma.rn.f64 	%fd5355, %fd5350, 0d3C7ABC9E3B39803F, %fd5354;
	add.f64 	%fd8014, %fd5351, %fd5355;
	bra.uni 	$L__BB1_1803;
$L__BB1_1802:
	fma.rn.f64 	%fd5324, %fd8012, 0d7FF0000000000000, 0d7FF0000000000000;
	{
	.reg .b32 %temp; 
	mov.b64 	{%temp, %r4852}, %fd8012;
	}
	and.b32  	%r4853, %r4852, 2147483647;
	setp.eq.s32 	%p1591, %r4853, 0;
	selp.f64 	%fd8014, 0dFFF0000000000000, %fd5324, %p1591;
$L__BB1_1803:
	max.f64 	%fd8015, %fd936, 0d37A16C262777579C;
	{
	.reg .b32 %temp; 
	mov.b64 	{%temp, %r7493}, %fd8015;
	}
	{
	.reg .b32 %temp; 
	mov.b64 	{%r7494, %temp}, %fd8015;
	}
	setp.gt.s32 	%p1593, %r7493, 1048575;
	mov.b32 	%r7495, -1023;
	@%p1593 bra 	$L__BB1_1805;
	mul.f64 	%fd8015, %fd8015, 0d4350000000000000;
	{
	.reg .b32 %temp; 
	mov.b64 	{%temp, %r7493}, %fd8015;
	}
	{
	.reg .b32 %temp; 
	mov.b64 	{%r7494, %temp}, %fd8015;
	}
	mov.b32 	%r7495, -1077;
$L__BB1_1805:
	add.s32 	%r4864, %r7493, -1;
	setp.gt.u32 	%p1594, %r4864, 2146435070;
	@%p1594 bra 	$L__BB1_1809;
	shr.u32 	%r4867, %r7493, 20;
	add.s32 	%r7496, %r7495, %r4867;
	and.b32  	%r4868, %r7493, 1048575;
	or.b32  	%r4869, %r4868, 1072693248;
	mov.b64 	%fd8016, {%r7494, %r4869};
	setp.lt.u32 	%p1596, %r4869, 1073127583;
	@%p1596 bra 	$L__BB1_1808;
	{
	.reg .b32 %temp; 
	mov.b64 	{%r4870, %temp}, %fd8016;
	}
	{
	.reg .b32 %temp; 
	mov.b64 	{%temp, %r4871}, %fd8016;
	}
	add.s32 	%r4872, %r4871, -1048576;
	mov.b64 	%fd8016, {%r4870, %r4872};
	add.s32 	%r7496, %r7496, 1;
$L__BB1_1808:
	add.f64 	%fd5357, %fd8016, 0dBFF0000000000000;
	add.f64 	%fd5358, %fd8016, 0d3FF0000000000000;
	rcp.approx.ftz.f64 	%fd5359, %fd5358;
	neg.f64 	%fd5360, %fd5358;
	fma.rn.f64 	%fd5361, %fd5360, %fd5359, 0d3FF0000000000000;
	fma.rn.f64 	%fd5362, %fd5361, %fd5361, %fd5361;
	fma.rn.f64 	%fd5363, %fd5362, %fd5359, %fd5359;
	mul.f64 	%fd5364, %fd5357, %fd5363;
	fma.rn.f64 	%fd5365, %fd5357, %fd5363, %fd5364;
	mul.f64 	%fd5366, %fd5365, %fd5365;
	fma.rn.f64 	%fd5367, %fd5366, 0d3EB1380B3AE80F1E, 0d3ED0EE258B7A8B04;
	fma.rn.f64 	%fd5368, %fd5367, %fd5366, 0d3EF3B2669F02676F;
	fma.rn.f64 	%fd5369, %fd5368, %fd5366, 0d3F1745CBA9AB0956;
	fma.rn.f64 	%fd5370, %fd5369, %fd5366, 0d3F3C71C72D1B5154;
	fma.rn.f64 	%fd5371, %fd5370, %fd5366, 0d3F624924923BE72D;
	fma.rn.f64 	%fd5372, %fd5371, %fd5366, 0d3F8999999999A3C4;
	fma.rn.f64 	%fd5373, %fd5372, %fd5366, 0d3FB5555555555554;
	sub.f64 	%fd5374, %fd5357, %fd5365;
	add.f64 	%fd5375, %fd5374, %fd5374;
	neg.f64 	%fd5376, %fd5365;
	fma.rn.f64 	%fd5377, %fd5376, %fd5357, %fd5375;
	mul.f64 	%fd5378, %fd5363, %fd5377;
	mul.f64 	%fd5379, %fd5366, %fd5373;
	fma.rn.f64 	%fd5380, %fd5379, %fd5365, %fd5378;
	xor.b32  	%r4873, %r7496, -2147483648;
	mov.b32 	%r4874, 1127219200;
	mov.b64 	%fd5381, {%r4873, %r4874};
	sub.f64 	%fd5382, %fd5381, %fd1;
	fma.rn.f64 	%fd5383, %fd5382, 0d3FE62E42FEFA39EF, %fd5365;
	fma.rn.f64 	%fd5384, %fd5382, 0dBFE62E42FEFA39EF, %fd5383;
	sub.f64 	%fd5385, %fd5384, %fd5365;
	sub.f64 	%fd5386, %fd5380, %fd5385;
	fma.rn.f64 	%fd5387, %fd5382, 0d3C7ABC9E3B39803F, %fd5386;
	add.f64 	%fd8017, %fd5383, %fd5387;
	bra.uni 	$L__BB1_1810;
$L__BB1_1809:
	fma.rn.f64 	%fd5356, %fd8015, 0d7FF0000000000000, 0d7FF0000000000000;
	{
	.reg .b32 %temp; 
	mov.b64 	{%temp, %r4865}, %fd8015;
	}
	and.b32  	%r4866, %r4865, 2147483647;
	setp.eq.s32 	%p1595, %r4866, 0;
	selp.f64 	%fd8017, 0dFFF0000000000000, %fd5356, %p1595;
$L__BB1_1810:
	sub.f64 	%fd5388, %fd8014, %fd8017;
	sub.f64 	%fd5389, %fd955, %fd933;
	sub.f64 	%fd5390, %fd5388, %fd932;
	mul.wide.u32 	%rd4462, %r7480, 8;
	add.s64 	%rd4463, %rd56, %rd4462;
	st.local.v2.f64 	[%rd4463], {%fd955, %fd5388};
	add.s64 	%rd4464, %rd57, %rd4462;
	st.local.v2.f64 	[%rd4464], {%fd5389, %fd5390};
	add.s32 	%r7497, %r7480, 2;
	add.s32 	%r4875, %r7480, 3;
	setp.lt.s32 	%p1597, %r4875, %r1826;
	mov.u32 	%r7480, %r7497;
	@%p1597 bra 	$L__BB1_1775;
$L__BB1_1811:
	setp.ge.s32 	%p1598, %r7497, %r1826;
	@%p1598 bra 	$L__BB1_1827;
$L__BB1_1812:
	mul.wide.u32 	%rd4465, %r7497, 8;
	add.s64 	%rd4466, %rd32, %rd4465;
	ld.local.f64 	%fd5391, [%rd4466];
	add.s64 	%rd4467, %rd35, %rd4465;
	ld.local.f64 	%fd5392, [%rd4467];
	fma.rn.f64 	%fd5393, %fd845, %fd5391, %fd5392;
	st.local.f64 	[%rd4467], %fd5393;
	add.s64 	%rd4468, %rd31, %rd4465;
	ld.local.f64 	%fd5394, [%rd4468];
	add.s64 	%rd4469, %rd34, %rd4465;
	ld.local.f64 	%fd5395, [%rd4469];
	fma.rn.f64 	%fd974, %fd845, %fd5394, %fd5395;
	st.local.f64 	[%rd4469], %fd974;
	max.f64 	%fd8018, %fd5393, 0d37A16C262777579C;
	{
	.reg .b32 %temp; 
	mov.b64 	{%temp, %r7498}, %fd8018;
	}
	{
	.reg .b32 %temp; 
	mov.b64 	{%r7499, %temp}, %fd8018;
	}
	setp.gt.s32 	%p1599, %r7498, 1048575;
	mov.b32 	%r7500, -1023;
	@%p1599 bra 	$L__BB1_1814;
	mul.f64 	%fd8018, %fd8018, 0d4350000000000000;
	{
	.reg .b32 %temp; 
	mov.b64 	{%temp, %r7498}, %fd8018;
	}
	{
	.reg .b32 %temp; 
	mov.b64 	{%r7499, %temp}, %fd8018;
	}
	mov.b32 	%r7500, -1077;
$L__BB1_1814:
	add.s32 	%r4878, %r7498, -1;
	setp.gt.u32 	%p1600, %r4878, 2146435070;
	@%p1600 bra 	$L__BB1_1818;
	shr.u32 	%r4881, %r7498, 20;
	add.s32 	%r7501, %r7500, %r4881;
	and.b32  	%r4882, %r7498, 1048575;
	or.b32  	%r4883, %r4882, 1072693248;
	mov.b64 	%fd8019, {%r7499, %r4883};
	setp.lt.u32 	%p1602, %r4883, 1073127583;
	@%p1602 bra 	$L__BB1_1817;
	{
	.reg .b32 %temp; 
	mov.b64 	{%r4884, %temp}, %fd8019;
	}
	{
	.reg .b32 %temp; 
	mov.b64 	{%temp, %r4885}, %fd8019;
	}
	add.s32 	%r4886, %r4885, -1048576;
	mov.b64 	%fd8019, {%r4884, %r4886};
	add.s32 	%r7501, %r7501, 1;
$L__BB1_1817:
	add.f64 	%fd5397, %fd8019, 0dBFF0000000000000;
	add.f64 	%fd5398, %fd8019, 0d3FF0000000000000;
	rcp.approx.ftz.f64 	%fd5399, %fd5398;
	neg.f64 	%fd5400, %fd5398;
	fma.rn.f64 	%fd5401, %fd5400, %fd5399, 0d3FF0000000000000;
	fma.rn.f64 	%fd5402, %fd5401, %fd5401, %fd5401;
	fma.rn.f64 	%fd5403, %fd5402, %fd5399, %fd5399;
	mul.f64 	%fd5404, %fd5397, %fd5403;
	fma.rn.f64 	%fd5405, %fd5397, %fd5403, %fd5404;
	mul.f64 	%fd5406, %fd5405, %fd5405;
	fma.rn.f64 	%fd5407, %fd5406, 0d3EB1380B3AE80F1E, 0d3ED0EE258B7A8B04;
	fma.rn.f64 	%fd5408, %fd5407, %fd5406, 0d3EF3B2669F02676F;
	fma.rn.f64 	%fd5409, %fd5408, %fd5406, 0d3F1745CBA9AB0956;
	fma.rn.f64 	%fd5410, %fd5409, %fd5406, 0d3F3C71C72D1B5154;
	fma.rn.f64 	%fd5411, %fd5410, %fd5406, 0d3F624924923BE72D;
	fma.rn.f64 	%fd5412, %fd5411, %fd5406, 0d3F8999999999A3C4;
	fma.rn.f64 	%fd5413, %fd5412, %fd5406, 0d3FB5555555555554;
	sub.f64 	%fd5414, %fd5397, %fd5405;
	add.f64 	%fd5415, %fd5414, %fd5414;
	neg.f64 	%fd5416, %fd5405;
	fma.rn.f64 	%fd5417, %fd5416, %fd5397, %fd5415;
	mul.f64 	%fd5418, %fd5403, %fd5417;
	mul.f64 	%fd5419, %fd5406, %fd5413;
	fma.rn.f64 	%fd5420, %fd5419, %fd5405, %fd5418;
	xor.b32  	%r4887, %r7501, -2147483648;
	mov.b32 	%r4888, 1127219200;
	mov.b64 	%fd5421, {%r4887, %r4888};
	sub.f64 	%fd5422, %fd5421, %fd1;
	fma.rn.f64 	%fd5423, %fd5422, 0d3FE62E42FEFA39EF, %fd5405;
	fma.rn.f64 	%fd5424, %fd5422, 0dBFE62E42FEFA39EF, %fd5423;
	sub.f64 	%fd5425, %fd5424, %fd5405;
	sub.f64 	%fd5426, %fd5420, %fd5425;
	fma.rn.f64 	%fd5427, %fd5422, 0d3C7ABC9E3B39803F, %fd5426;
	add.f64 	%fd8020, %fd5423, %fd5427;
	bra.uni 	$L__BB1_1819;
$L__BB1_1818:
	fma.rn.f64 	%fd5396, %fd8018, 0d7FF0000000000000, 0d7FF0000000000000;
	{
	.reg .b32 %temp; 
	mov.b64 	{%temp, %r4879}, %fd8018;
	}
	and.b32  	%r4880, %r4879, 2147483647;
	setp.eq.s32 	%p1601, %r4880, 0;
	selp.f64 	%fd8020, 0dFFF0000000000000, %fd5396, %p1601;
$L__BB1_1819:
	max.f64 	%fd8021, %fd974, 0d37A16C262777579C;
	{
	.reg .b32 %temp; 
	mov.b64 	{%temp, %r7502}, %fd8021;
	}
	{
	.reg .b32 %temp; 
	mov.b64 	{%r7503, %temp}, %fd8021;
	}
	setp.gt.s32 	%p1603, %r7502, 1048575;
	mov.b32 	%r7504, -1023;
	@%p1603 bra 	$L__BB1_1821;
	mul.f64 	%fd8021, %fd8021, 0d4350000000000000;
	{
	.reg .b32 %temp; 
	mov.b64 	{%temp, %r7502}, %fd8021;
	}
	{
	.reg .b32 %temp; 
	mov.b64 	{%r7503, %temp}, %fd8021;
	}
	mov.b32 	%r7504, -1077;
$L__BB1_1821:
	add.s32 	%r4891, %r7502, -1;
	setp.gt.u32 	%p1604, %r4891, 2146435070;
	@%p1604 bra 	$L__BB1_1825;
	shr.u32 	%r4894, %r7502, 20;
	add.s32 	%r7505, %r7504, %r4894;
	and.b32  	%r4895, %r7502, 1048575;
	or.b32  	%r4896, %r4895, 1072693248;
	mov.b64 	%fd8022, {%r7503, %r4896};
	setp.lt.u32 	%p1606, %r4896, 1073127583;
	@%p1606 bra 	$L__BB1_1824;
	{
	.reg .b32 %temp; 
	mov.b64 	{%r4897, %temp}, %fd8022;
	}
	{
	.reg .b32 %temp; 
	mov.b64 	{%temp, %r4898}, %fd8022;
	}
	add.s32 	%r4899, %r4898, -1048576;
	mov.b64 	%fd8022, {%r4897, %r4899};
	add.s32 	%r7505, %r7505, 1;
$L__BB1_1824:
	add.f64 	%fd5429, %fd8022, 0dBFF0000000000000;
	add.f64 	%fd5430, %fd8022, 0d3FF0000000000000;
	rcp.approx.ftz.f64 	%fd5431, %fd5430;
	neg.f64 	%fd5432, %fd5430;
	fma.rn.f64 	%fd5433, %fd5432, %fd5431, 0d3FF0000000000000;
	fma.rn.f64 	%fd5434, %fd5433, %fd5433, %fd5433;
	fma.rn.f64 	%fd5435, %fd5434, %fd5431, %fd5431;
	mul.f64 	%fd5436, %fd5429, %fd5435;
	fma.rn.f64 	%fd5437, %fd5429, %fd5435, %fd5436;
	mul.f64 	%fd5438, %fd5437, %fd5437;
	fma.rn.f64 	%fd5439, %fd5438, 0d3EB1380B3AE80F1E, 0d3ED0EE258B7A8B04;
	fma.rn.f64 	%fd5440, %fd5439, %fd5438, 0d3EF3B2669F02676F;
	fma.rn.f64 	%fd5441, %fd5440, %fd5438, 0d3F1745CBA9AB0956;
	fma.rn.f64 	%fd5442, %fd5441, %fd5438, 0d3F3C71C72D1B5154;
	fma.rn.f64 	%fd5443, %fd5442, %fd5438, 0d3F624924923BE72D;
	fma.rn.f64 	%fd5444, %fd5443, %fd5438, 0d3F8999999999A3C4;
	fma.rn.f64 	%fd5445, %fd5444, %fd5438, 0d3FB5555555555554;
	sub.f64 	%fd5446, %fd5429, %fd5437;
	add.f64 	%fd5447, %fd5446, %fd5446;
	neg.f64 	%fd5448, %fd5437;
	fma.rn.f64 	%fd5449, %fd5448, %fd5429, %fd5447;
	mul.f64 	%fd5450, %fd5435, %fd5449;
	mul.f64 	%fd5451, %fd5438, %fd5445;
	fma.rn.f64 	%fd5452, %fd5451, %fd5437, %fd5450;
	xor.b32  	%r4900, %r7505, -2147483648;
	mov.b32 	%r4901, 1127219200;
	mov.b64 	%fd5453, {%r4900, %r4901};
	sub.f64 	%fd5454, %fd5453, %fd1;
	fma.rn.f64 	%fd5455, %fd5454, 0d3FE62E42FEFA39EF, %fd5437;
	fma.rn.f64 	%fd5456, %fd5454, 0dBFE62E42FEFA39EF, %fd5455;
	sub.f64 	%fd5457, %fd5456, %fd5437;
	sub.f64 	%fd5458, %fd5452, %fd5457;
	fma.rn.f64 	%fd5459, %fd5454, 0d3C7ABC9E3B39803F, %fd5458;
	add.f64 	%fd8023, %fd5455, %fd5459;
	bra.uni 	$L__BB1_1826;
$L__BB1_1825:
	fma.rn.f64 	%fd5428, %fd8021, 0d7FF0000000000000, 0d7FF0000000000000;
	{
	.reg .b32 %temp; 
	mov.b64 	{%temp, %r4892}, %fd8021;
	}
	and.b32  	%r4893, %r4892, 2147483647;
	setp.eq.s32 	%p1605, %r4893, 0;
	selp.f64 	%fd8023, 0dFFF0000000000000, %fd5428, %p1605;
$L__BB1_1826:
	sub.f64 	%fd5460, %fd8020, %fd8023;
	mul.wide.u32 	%rd4470, %r7497, 8;
	add.s64 	%rd4471, %rd56, %rd4470;
	st.local.f64 	[%rd4471], %fd5460;
	add.s64 	%rd4472, %rd55, %rd4470;
	ld.local.f64 	%fd5461, [%rd4472];
	sub.f64 	%fd5462, %fd5460, %fd5461;
	add.s64 	%rd4473, %rd57, %rd4470;
	st.local.f64 	[%rd4473], %fd5462;
	add.s32 	%r7497, %r7497, 1;
	setp.eq.s32 	%p1607, %r7497, %r1826;
	@%p1607 bra 	$L__BB1_1827;
	bra.uni 	$L__BB1_1812;
$L__BB1_1827:
	cvt.s64.s32 	%rd4501, %r4;
	mov.u32 	%r4925, %ctaid.x;
	cvt.u64.u32 	%rd4502, %r4925;
	mul.lo.s64 	%rd1020, %rd4501, %rd4502;
	setp.lt.s32 	%p1624, %r1826, 1;
	cvt.rzi.s32.f64 	%r1079, %fd7977;
	@%p1624 bra 	$L__BB1_1839;
	add.s32 	%r4927, %r1826, -1;
	setp.lt.u32 	%p1625, %r4927, 7;
	mad.lo.s32 	%r4928, %r30, %r1826, %r31;
	mul.lo.s32 	%r1080, %r4928, %r1826;
	mov.b32 	%r7511, 0;
	@%p1625 bra 	$L__BB1_1831;
	mov.b32 	%r7509, 0;
$L__BB1_1830:
	.pragma "nounroll";
	mul.wide.u32 	%rd4503, %r7509, 8;
	add.s64 	%rd4504, %rd56, %rd4503;
	ld.local.v2.f64 	{%fd5523, %fd5524}, [%rd4504];
	add.s32 	%r4930, %r7509, %r1080;
	cvt.s64.s32 	%rd4505, %r4930;
	add.s64 	%rd4506, %rd1020, %rd4505;
	mul.wide.s32 	%rd4507, %r4930, 8;
	add.s64 	%rd4508, %rd64, %rd4507;
	st.global.f64 	[%rd4508], %fd5523;
	add.s64 	%rd4509, %rd57, %rd4503;
	ld.local.v2.f64 	{%fd5525, %fd5526}, [%rd4509];
	shl.b64 	%rd4510, %rd4506, 3;
	add.s64 	%rd4511, %rd2, %rd4510;
	st.global.f64 	[%rd4511], %fd5525;
	add.s32 	%r4931, %r4930, 1;
	cvt.s64.s32 	%rd4512, %r4931;
	add.s64 	%rd4513, %rd1020, %rd4512;
	mul.wide.s32 	%rd4514, %r4931, 8;
	add.s64 	%rd4515, %rd64, %rd4514;
	st.global.f64 	[%rd4515], %fd5524;
	shl.b64 	%rd4516, %rd4513, 3;
	add.s64 	%rd4517, %rd2, %rd4516;
	st.global.f64 	[%rd4517], %fd5526;
	ld.local.v2.f64 	{%fd5527, %fd5528}, [%rd4504+16];
	add.s32 	%r4932, %r4930, 2;
	cvt.s64.s32 	%rd4518, %r4932;
	add.s64 	%rd4519, %rd1020, %rd4518;
	mul.wide.s32 	%rd4520, %r4932, 8;
	add.s64 	%rd4521, %rd64, %rd4520;
	st.global.f64 	[%rd4521], %fd5527;
	ld.local.v2.f64 	{%fd5529, %fd5530}, [%rd4509+16];
	shl.b64 	%rd4522, %rd4519, 3;
	add.s64 	%rd4523, %rd2, %rd4522;
	st.global.f64 	[%rd4523], %fd5529;
	add.s32 	%r4933, %r4930, 3;
	cvt.s64.s32 	%rd4524, %r4933;
	add.s64 	%rd4525, %rd1020, %rd4524;
	mul.wide.s32 	%rd4526, %r4933, 8;
	add.s64 	%rd4527, %rd64, %rd4526;
	st.global.f64 	[%rd4527], %fd5528;
	shl.b64 	%rd4528, %rd4525, 3;
	add.s64 	%rd4529, %rd2, %rd4528;
	st.global.f64 	[%rd4529], %fd5530;
	ld.local.v2.f64 	{%fd5531, %fd5532}, [%rd4504+32];
	add.s32 	%r4934, %r4930, 4;
	cvt.s64.s32 	%rd4530, %r4934;
	add.s64 	%rd4531, %rd1020, %rd4530;
	mul.wide.s32 	%rd4532, %r4934, 8;
	add.s64 	%rd4533, %rd64, %rd4532;
	st.global.f64 	[%rd4533], %fd5531;
	ld.local.v2.f64 	{%fd5533, %fd5534}, [%rd4509+32];
	shl.b64 	%rd4534, %rd4531, 3;
	add.s64 	%rd4535, %rd2, %rd4534;
	st.global.f64 	[%rd4535], %fd5533;
	add.s32 	%r4935, %r4930, 5;
	cvt.s64.s32 	%rd4536, %r4935;
	add.s64 	%rd4537, %rd1020, %rd4536;
	mul.wide.s32 	%rd4538, %r4935, 8;
	add.s64 	%rd4539, %rd64, %rd4538;
	st.global.f64 	[%rd4539], %fd5532;
	shl.b64 	%rd4540, %rd4537, 3;
	add.s64 	%rd4541, %rd2, %rd4540;
	st.global.f64 	[%rd4541], %fd5534;
	ld.local.v2.f64 	{%fd5535, %fd5536}, [%rd4504+48];
	add.s32 	%r4936, %r4930, 6;
	cvt.s64.s32 	%rd4542, %r4936;
	add.s64 	%rd4543, %rd1020, %rd4542;
	mul.wide.s32 	%rd4544, %r4936, 8;
	add.s64 	%rd4545, %rd64, %rd4544;
	st.global.f64 	[%rd4545], %fd5535;
	ld.local.v2.f64 	{%fd5537, %fd5538}, [%rd4509+48];
	shl.b64 	%rd4546, %rd4543, 3;
	add.s64 	%rd4547, %rd2, %rd4546;
	st.global.f64 	[%rd4547], %fd5537;
	add.s32 	%r4937, %r4930, 7;
	cvt.s64.s32 	%rd4548, %r4937;
	add.s64 	%rd4549, %rd1020, %rd4548;
	mul.wide.s32 	%rd4550, %r4937, 8;
	add.s64 	%rd4551, %rd64, %rd4550;
	st.global.f64 	[%rd4551], %fd5536;
	shl.b64 	%rd4552, %rd4549, 3;
	add.s64 	%rd4553, %rd2, %rd4552;
	st.global.f64 	[%rd4553], %fd5538;
	add.s32 	%r7509, %r7509, 8;
	and.b32  	%r7511, %r1826, 2147483640;
	setp.ne.s32 	%p1626, %r7509, %r7511;
	@%p1626 bra 	$L__BB1_1830;
$L__BB1_1831:
	and.b32  	%r1085, %r1826, 7;
	setp.eq.s32 	%p1627, %r1085, 0;
	@%p1627 bra 	$L__BB1_1839;
	add.s32 	%r4938, %r1085, -1;
	setp.lt.u32 	%p1628, %r4938, 3;
	@%p1628 bra 	$L__BB1_1834;
	mul.wide.u32 	%rd4554, %r7511, 8;
	add.s64 	%rd4555, %rd56, %rd4554;
	ld.local.f64 	%fd5539, [%rd4555];
	add.s32 	%r4939, %r7511, %r1080;
	cvt.s64.s32 	%rd4556, %r4939;
	add.s64 	%rd4557, %rd1020, %rd4556;
	mul.wide.s32 	%rd4558, %r4939, 8;
	add.s64 	%rd4559, %rd64, %rd4558;
	st.global.f64 	[%rd4559], %fd5539;
	add.s64 	%rd4560, %rd57, %rd4554;
	ld.local.f64 	%fd5540, [%rd4560];
	shl.b64 	%rd4561, %rd4557, 3;
	add.s64 	%rd4562, %rd2, %rd4561;
	st.global.f64 	[%rd4562], %fd5540;
	ld.local.f64 	%fd5541, [%rd4555+8];
	add.s32 	%r4940, %r4939, 1;
	cvt.s64.s32 	%rd4563, %r4940;
	add.s64 	%rd4564, %rd1020, %rd4563;
	mul.wide.s32 	%rd4565, %r4940, 8;
	add.s64 	%rd4566, %rd64, %rd4565;
	st.global.f64 	[%rd4566], %fd5541;
	ld.local.f64 	%fd5542, [%rd4560+8];
	shl.b64 	%rd4567, %rd4564, 3;
	add.s64 	%rd4568, %rd2, %rd4567;
	st.global.f64 	[%rd4568], %fd5542;
	ld.local.f64 	%fd5543, [%rd4555+16];
	add.s32 	%r4941, %r4939, 2;
	cvt.s64.s32 	%rd4569, %r4941;
	add.s64 	%rd4570, %rd1020, %rd4569;
	mul.wide.s32 	%rd4571, %r4941, 8;
	add.s64 	%rd4572, %rd64, %rd4571;
	st.global.f64 	[%rd4572], %fd5543;
	ld.local.f64 	%fd5544, [%rd4560+16];
	shl.b64 	%rd4573, %rd4570, 3;
	add.s64 	%rd4574, %rd2, %rd4573;
	st.global.f64 	[%rd4574], %fd5544;
	ld.local.f64 	%fd5545, [%rd4555+24];
	add.s32 	%r4942, %r4939, 3;
	cvt.s64.s32 	%rd4575, %r4942;
	add.s64 	%rd4576, %rd1020, %rd4575;
	mul.wide.s32 	%rd4577, %r4942, 8;
	add.s64 	%rd4578, %rd64, %rd4577;
	st.global.f64 	[%rd4578], %fd5545;
	ld.local.f64 	%fd5546, [%rd4560+24];
	shl.b64 	%rd4579, %rd4576, 3;
	add.s64 	%rd4580, %rd2, %rd4579;
	st.global.f64 	[%rd4580], %fd5546;
	add.s32 	%r7511, %r7511, 4;
$L__BB1_1834:
	and.b32  	%r1088, %r1826, 3;
	setp.eq.s32 	%p1629, %r1088, 0;
	@%p1629 bra 	$L__BB1_1839;
	setp.eq.s32 	%p1630, %r1088, 1;
	@%p1630 bra 	$L__BB1_1837;
	mul.wide.u32 	%rd4581, %r7511, 8;
	add.s64 	%rd4582, %rd56, %rd4581;
	ld.local.f64 	%fd5547, [%rd4582];
	add.s32 	%r4943, %r7511, %r1080;
	cvt.s64.s32 	%rd4583, %r4943;
	add.s64 	%rd4584, %rd1020, %rd4583;
	mul.wide.s32 	%rd4585, %r4943, 8;
	add.s64 	%rd4586, %rd64, %rd4585;
	st.global.f64 	[%rd4586], %fd5547;
	add.s64 	%rd4587, %rd57, %rd4581;
	ld.local.f64 	%fd5548, [%rd4587];
	shl.b64 	%rd4588, %rd4584, 3;
	add.s64 	%rd4589, %rd2, %rd4588;
	st.global.f64 	[%rd4589], %fd5548;
	ld.local.f64 	%fd5549, [%rd4582+8];
	add.s32 	%r4944, %r4943, 1;
	cvt.s64.s32 	%rd4590, %r4944;
	add.s64 	%rd4591, %rd1020, %rd4590;
	mul.wide.s32 	%rd4592, %r4944, 8;
	add.s64 	%rd4593, %rd64, %rd4592;
	st.global.f64 	[%rd4593], %fd5549;
	ld.local.f64 	%fd5550, [%rd4587+8];
	shl.b64 	%rd4594, %rd4591, 3;
	add.s64 	%rd4595, %rd2, %rd4594;
	st.global.f64 	[%rd4595], %fd5550;
	add.s32 	%r7511, %r7511, 2;
$L__BB1_1837:
	and.b32  	%r4945, %r1826, 1;
	setp.eq.b32 	%p1631, %r4945, 1;
	not.pred 	%p1632, %p1631;
	@%p1632 bra 	$L__BB1_1839;
	mul.wide.u32 	%rd4596, %r7511, 8;
	add.s64 	%rd4597, %rd56, %rd4596;
	ld.local.f64 	%fd5551, [%rd4597];
	add.s32 	%r4946, %r7511, %r1080;
	cvt.s64.s32 	%rd4598, %r4946;
	add.s64 	%rd4599, %rd1020, %rd4598;
	mul.wide.s32 	%rd4600, %r4946, 8;
	add.s64 	%rd4601, %rd64, %rd4600;
	st.global.f64 	[%rd4601], %fd5551;
	add.s64 	%rd4602, %rd57, %rd4596;
	ld.local.f64 	%fd5552, [%rd4602];
	shl.b64 	%rd4603, %rd4599, 3;
	add.s64 	%rd4604, %rd2, %rd4603;
	st.global.f64 	[%rd4604], %fd5552;
$L__BB1_1839:
	setp.lt.s32 	%p1633, %r1079, 1;
	@%p1633 bra 	$L__BB1_1841;
	atom.shared.add.u32 	%r4947, [_ZZ33unified_sogrand_iterations_kernelPKdPdS1_S1_PiS2_S1_iiimdiiiE14total_NG_count], %r1079;
$L__BB1_1841:
	sub.s32 	%r1091, %r1826, %r1827;
	mov.u32 	%r4948, %tid.x;
	setp.ne.s32 	%p1634, %r4948, 0;
	bar.sync 	0;
	@%p1634 bra 	$L__BB1_1975;
	setp.lt.s32 	%p1635, %r4, 4;
	mov.b32 	%r7515, 0;
	@%p1635 bra 	$L__BB1_1850;
	add.s32 	%r4952, %r4, -4;
	setp.lt.u32 	%p1636, %r4952, 12;
	mov.b32 	%r7516, 0;
	@%p1636 bra 	$L__BB1_1846;
	mov.b32 	%r7516, 0;
	mov.u32 	%r7517, %r7516;
$L__BB1_1845:
	cvt.u64.u32 	%rd4605, %r7516;
	mul.wide.u32 	%rd4606, %r7516, 8;
	add.s64 	%rd4607, %rd64, %rd4606;
	ld.global.f64 	%fd5553, [%rd4607];
	ld.global.f64 	%fd5554, [%rd4607+8];
	ld.global.f64 	%fd5555, [%rd4607+16];
	ld.global.f64 	%fd5556, [%rd4607+24];
	setp.leu.f64 	%p1637, %fd5553, 0d0000000000000000;
	setp.leu.f64 	%p1638, %fd5554, 0d0000000000000000;
	setp.leu.f64 	%p1639, %fd5555, 0d0000000000000000;
	setp.leu.f64 	%p1640, %fd5556, 0d0000000000000000;
	add.s64 	%rd4608, %rd20, %rd4605;
	ld.global.f64 	%fd5557, [%rd4607+32];
	ld.global.f64 	%fd5558, [%rd4607+40];
	ld.global.f64 	%fd5559, [%rd4607+48];
	ld.global.f64 	%fd5560, [%rd4607+56];
	setp.leu.f64 	%p1641, %fd5557, 0d0000000000000000;
	setp.leu.f64 	%p1642, %fd5558, 0d0000000000000000;
	setp.leu.f64 	%p1643, %fd5559, 0d0000000000000000;
	setp.leu.f64 	%p1644, %fd5560, 0d0000000000000000;
	ld.global.f64 	%fd5561, [%rd4607+64];
	ld.global.f64 	%fd5562, [%rd4607+72];
	ld.global.f64 	%fd5563, [%rd4607+80];
	ld.global.f64 	%fd5564, [%rd4607+88];
	setp.leu.f64 	%p1645, %fd5561, 0d0000000000000000;
	setp.leu.f64 	%p1646, %fd5562, 0d0000000000000000;
	setp.leu.f64 	%p1647, %fd5563, 0d0000000000000000;
	setp.leu.f64 	%p1648, %fd5564, 0d0000000000000000;
	ld.global.f64 	%fd5565, [%rd4607+96];
	ld.global.f64 	%fd5566, [%rd4607+104];
	ld.global.f64 	%fd5567, [%rd4607+112];
	ld.global.f64 	%fd5568, [%rd4607+120];
	setp.leu.f64 	%p1649, %fd5565, 0d0000000000000000;
	setp.leu.f64 	%p1650, %fd5566, 0d0000000000000000;
	setp.leu.f64 	%p1651, %fd5567, 0d0000000000000000;
	setp.leu.f64 	%p1652, %fd5568, 0d0000000000000000;
	selp.u32 	%r4954, 1, 0, %p1652;
	selp.u32 	%r4955, 1, 0, %p1651;
	prmt.b32 	%r4956, %r4955, %r4954, 0x3340U;
	selp.u32 	%r4957, 1, 0, %p1650;
	selp.u32 	%r4958, 1, 0, %p1649;
	prmt.b32 	%r4959, %r4958, %r4957, 0x3340U;
	prmt.b32 	%r4960, %r4959, %r4956, 0x5410U;
	selp.u32 	%r4961, 1, 0, %p1648;
	selp.u32 	%r4962, 1, 0, %p1647;
	prmt.b32 	%r4963, %r4962, %r4961, 0x3340U;
	selp.u32 	%r4964, 1, 0, %p1646;
	selp.u32 	%r4965, 1, 0, %p1645;
	prmt.b32 	%r4966, %r4965, %r4964, 0x3340U;
	prmt.b32 	%r4967, %r4966, %r4963, 0x5410U;
	selp.u32 	%r4968, 1, 0, %p1644;
	selp.u32 	%r4969, 1, 0, %p1643;
	prmt.b32 	%r4970, %r4969, %r4968, 0x3340U;
	selp.u32 	%r4971, 1, 0, %p1642;
	selp.u32 	%r4972, 1, 0, %p1641;
	prmt.b32 	%r4973, %r4972, %r4971, 0x3340U;
	prmt.b32 	%r4974, %r4973, %r4970, 0x5410U;
	selp.u32 	%r4975, 1, 0, %p1640;
	selp.u32 	%r4976, 1, 0, %p1639;
	prmt.b32 	%r4977, %r4976, %r4975, 0x3340U;
	selp.u32 	%r4978, 1, 0, %p1638;
	selp.u32 	%r4979, 1, 0, %p1637;
	prmt.b32 	%r4980, %r4979, %r4978, 0x3340U;
	prmt.b32 	%r4981, %r4980, %r4977, 0x5410U;
	st.local.v4.b32 	[%rd4608], {%r4981, %r4974, %r4967, %r4960};
	add.s32 	%r7516, %r7516, 16;
	add.s32 	%r7517, %r7517, 4;
	add.s32 	%r4982, %r4, -4;
	shr.u32 	%r4983, %r4982, 2;
	add.s32 	%r4984, %r4983, 1;
	and.b32  	%r4985, %r4984, 2147483644;
	setp.eq.s32 	%p1653, %r7517, %r4985;
	@%p1653 bra 	$L__BB1_1846;
	bra.uni 	$L__BB1_1845;
$L__BB1_1846:
	add.s32 	%r4986, %r4, -4;
	shr.u32 	%r4987, %r4986, 2;
	add.s32 	%r4988, %r4987, 1;
	and.b32  	%r4989, %r4988, 3;
	setp.eq.s32 	%p1654, %r4989, 0;
	mov.u32 	%r7515, %r7516;
	@%p1654 bra 	$L__BB1_1850;
	add.s32 	%r4990, %r4, -4;
	shr.u32 	%r4991, %r4990, 2;
	add.s32 	%r4992, %r4991, 1;
	and.b32  	%r4993, %r4992, 3;
	setp.eq.s32 	%p1655, %r4993, 1;
	cvt.u64.u32 	%rd4609, %r7516;
	mul.wide.u32 	%rd4610, %r7516, 8;
	add.s64 	%rd1021, %rd64, %rd4610;
	ld.global.f64 	%fd5569, [%rd1021];
	ld.global.f64 	%fd5570, [%rd1021+8];
	ld.global.f64 	%fd5571, [%rd1021+16];
	ld.global.f64 	%fd5572, [%rd1021+24];
	setp.leu.f64 	%p1656, %fd5569, 0d0000000000000000;
	setp.leu.f64 	%p1657, %fd5570, 0d0000000000000000;
	setp.leu.f64 	%p1658, %fd5571, 0d0000000000000000;
	setp.leu.f64 	%p1659, %fd5572, 0d0000000000000000;
	selp.u16 	%rs2672, 1, 0, %p1656;
	add.s64 	%rd1022, %rd20, %rd4609;
	st.local.u8 	[%rd1022], %rs2672;
	selp.u16 	%rs2673, 1, 0, %p1657;
	st.local.u8 	[%rd1022+1], %rs2673;
	selp.u16 	%rs2674, 1, 0, %p1658;
	st.local.u8 	[%rd1022+2], %rs2674;
	selp.u16 	%rs2675, 1, 0, %p1659;
	st.local.u8 	[%rd1022+3], %rs2675;
	add.s32 	%r7515, %r7516, 4;
	@%p1655 bra 	$L__BB1_1850;
	add.s32 	%r4994, %r4, -4;
	shr.u32 	%r4995, %r4994, 2;
	add.s32 	%r4996, %r4995, 1;
	and.b32  	%r4997, %r4996, 3;
	setp.eq.s32 	%p1660, %r4997, 2;
	ld.global.f64 	%fd5573, [%rd1021+32];
	ld.global.f64 	%fd5574, [%rd1021+40];
	ld.global.f64 	%fd5575, [%rd1021+48];
	ld.global.f64 	%fd5576, [%rd1021+56];
	setp.leu.f64 	%p1661, %fd5573, 0d0000000000000000;
	setp.leu.f64 	%p1662, %fd5574, 0d0000000000000000;
	setp.leu.f64 	%p1663, %fd5575, 0d0000000000000000;
	setp.leu.f64 	%p1664, %fd5576, 0d0000000000000000;
	selp.u16 	%rs2676, 1, 0, %p1661;
	st.local.u8 	[%rd1022+4], %rs2676;
	selp.u16 	%rs2677, 1, 0, %p1662;
	st.local.u8 	[%rd1022+5], %rs2677;
	selp.u16 	%rs2678, 1, 0, %p1663;
	st.local.u8 	[%rd1022+6], %rs2678;
	selp.u16 	%rs2679, 1, 0, %p1664;
	st.local.u8 	[%rd1022+7], %rs2679;
	add.s32 	%r7515, %r7516, 8;
	@%p1660 bra 	$L__BB1_1850;
	ld.global.f64 	%fd5577, [%rd1021+64];
	ld.global.f64 	%fd5578, [%rd1021+72];
	ld.global.f64 	%fd5579, [%rd1021+80];
	ld.global.f64 	%fd5580, [%rd1021+88];
	setp.leu.f64 	%p1665, %fd5577, 0d0000000000000000;
	setp.leu.f64 	%p1666, %fd5578, 0d0000000000000000;
	setp.leu.f64 	%p1667, %fd5579, 0d0000000000000000;
	setp.leu.f64 	%p1668, %fd5580, 0d0000000000000000;
	selp.u16 	%rs2680, 1, 0, %p1665;
	st.local.u8 	[%rd1022+8], %rs2680;
	selp.u16 	%rs2681, 1, 0, %p1666;
	st.local.u8 	[%rd1022+9], %rs2681;
	selp.u16 	%rs2682, 1, 0, %p1667;
	st.local.u8 	[%rd1022+10], %rs2682;
	selp.u16 	%rs2683, 1, 0, %p1668;
	st.local.u8 	[%rd1022+11], %rs2683;
	add.s32 	%r7515, %r7516, 12;
$L__BB1_1850:
	setp.ge.s32 	%p1669, %r7515, %r4;
	@%p1669 bra 	$L__BB1_1864;
	sub.s32 	%r1098, %r4, %r7515;
	and.b32  	%r1099, %r1098, 15;
	sub.s32 	%r4998, %r7515, %r4;
	setp.gt.u32 	%p1670, %r4998, -16;
	@%p1670 bra 	$L__BB1_1854;
	and.b32  	%r1100, %r1098, -16;
	mov.b32 	%r7522, 0;
$L__BB1_1853:
	.pragma "nounroll";
	cvt.u64.u32 	%rd4611, %r7515;
	mul.wide.u32 	%rd4612, %r7515, 8;
	add.s64 	%rd4613, %rd64, %rd4612;
	ld.global.f64 	%fd5581, [%rd4613];
	setp.leu.f64 	%p1671, %fd5581, 0d0000000000000000;
	selp.u16 	%rs2684, 1, 0, %p1671;
	add.s64 	%rd4614, %rd20, %rd4611;
	st.local.u8 	[%rd4614], %rs2684;
	ld.global.f64 	%fd5582, [%rd4613+8];
	setp.leu.f64 	%p1672, %fd5582, 0d0000000000000000;
	selp.u16 	%rs2685, 1, 0, %p1672;
	st.local.u8 	[%rd4614+1], %rs2685;
	ld.global.f64 	%fd5583, [%rd4613+16];
	setp.leu.f64 	%p1673, %fd5583, 0d0000000000000000;
	selp.u16 	%rs2686, 1, 0, %p1673;
	st.local.u8 	[%rd4614+2], %rs2686;
	ld.global.f64 	%fd5584, [%rd4613+24];
	setp.leu.f64 	%p1674, %fd5584, 0d0000000000000000;
	selp.u16 	%rs2687, 1, 0, %p1674;
	st.local.u8 	[%rd4614+3], %rs2687;
	ld.global.f64 	%fd5585, [%rd4613+32];
	setp.leu.f64 	%p1675, %fd5585, 0d0000000000000000;
	selp.u16 	%rs2688, 1, 0, %p1675;
	st.local.u8 	[%rd4614+4], %rs2688;
	ld.global.f64 	%fd5586, [%rd4613+40];
	setp.leu.f64 	%p1676, %fd5586, 0d0000000000000000;
	selp.u16 	%rs2689, 1, 0, %p1676;
	st.local.u8 	[%rd4614+5], %rs2689;
	ld.global.f64 	%fd5587, [%rd4613+48];
	setp.leu.f64 	%p1677, %fd5587, 0d0000000000000000;
	selp.u16 	%rs2690, 1, 0, %p1677;
	st.local.u8 	[%rd4614+6], %rs2690;
	ld.global.f64 	%fd5588, [%rd4613+56];
	setp.leu.f64 	%p1678, %fd5588, 0d0000000000000000;
	selp.u16 	%rs2691, 1, 0, %p1678;
	st.local.u8 	[%rd4614+7], %rs2691;
	ld.global.f64 	%fd5589, [%rd4613+64];
	setp.leu.f64 	%p1679, %fd5589, 0d0000000000000000;
	selp.u16 	%rs2692, 1, 0, %p1679;
	st.local.u8 	[%rd4614+8], %rs2692;
	ld.global.f64 	%fd5590, [%rd4613+72];
	setp.leu.f64 	%p1680, %fd5590, 0d0000000000000000;
	selp.u16 	%rs2693, 1, 0, %p1680;
	st.local.u8 	[%rd4614+9], %rs2693;
	ld.global.f64 	%fd5591, [%rd4613+80];
	setp.leu.f64 	%p1681, %fd5591, 0d0000000000000000;
	selp.u16 	%rs2694, 1, 0, %p1681;
	st.local.u8 	[%rd4614+10], %rs2694;
	ld.global.f64 	%fd5592, [%rd4613+88];
	setp.leu.f64 	%p1682, %fd5592, 0d0000000000000000;
	selp.u16 	%rs2695, 1, 0, %p1682;
	st.local.u8 	[%rd4614+11], %rs2695;
	ld.global.f64 	%fd5593, [%rd4613+96];
	setp.leu.f64 	%p1683, %fd5593, 0d0000000000000000;
	selp.u16 	%rs2696, 1, 0, %p1683;
	st.local.u8 	[%rd4614+12], %rs2696;
	ld.global.f64 	%fd5594, [%rd4613+104];
	setp.leu.f64 	%p1684, %fd5594, 0d0000000000000000;
	selp.u16 	%rs2697, 1, 0, %p1684;
	st.local.u8 	[%rd4614+13], %rs2697;
	ld.global.f64 	%fd5595, [%rd4613+112];
	setp.leu.f64 	%p1685, %fd5595, 0d0000000000000000;
	selp.u16 	%rs2698, 1, 0, %p1685;
	st.local.u8 	[%rd4614+14], %rs2698;
	ld.global.f64 	%fd5596, [%rd4613+120];
	setp.leu.f64 	%p1686, %fd5596, 0d0000000000000000;
	selp.u16 	%rs2699, 1, 0, %p1686;
	st.local.u8 	[%rd4614+15], %rs2699;
	add.s32 	%r7515, %r7515, 16;
	add.s32 	%r7522, %r7522, 16;
	setp.eq.s32 	%p1687, %r7522, %r1100;
	@%p1687 bra 	$L__BB1_1854;
	bra.uni 	$L__BB1_1853;
$L__BB1_1854:
	setp.eq.s32 	%p1688, %r1099, 0;
	@%p1688 bra 	$L__BB1_1864;
	and.b32  	%r1106, %r1098, 7;
	setp.lt.u32 	%p1689, %r1099, 8;
	@%p1689 bra 	$L__BB1_1857;
	cvt.u64.u32 	%rd4615, %r7515;
	mul.wide.u32 	%rd4616, %r7515, 8;
	add.s64 	%rd4617, %rd64, %rd4616;
	ld.global.f64 	%fd5597, [%rd4617];
	setp.leu.f64 	%p1690, %fd5597, 0d0000000000000000;
	selp.u16 	%rs2700, 1, 0, %p1690;
	add.s64 	%rd4618, %rd20, %rd4615;
	st.local.u8 	[%rd4618], %rs2700;
	ld.global.f64 	%fd5598, [%rd4617+8];
	setp.leu.f64 	%p1691, %fd5598, 0d0000000000000000;
	selp.u16 	%rs2701, 1, 0, %p1691;
	st.local.u8 	[%rd4618+1], %rs2701;
	ld.global.f64 	%fd5599, [%rd4617+16];
	setp.leu.f64 	%p1692, %fd5599, 0d0000000000000000;
	selp.u16 	%rs2702, 1, 0, %p1692;
	st.local.u8 	[%rd4618+2], %rs2702;
	ld.global.f64 	%fd5600, [%rd4617+24];
	setp.leu.f64 	%p1693, %fd5600, 0d0000000000000000;
	selp.u16 	%rs2703, 1, 0, %p1693;
	st.local.u8 	[%rd4618+3], %rs2703;
	ld.global.f64 	%fd5601, [%rd4617+32];
	setp.leu.f64 	%p1694, %fd5601, 0d0000000000000000;
	selp.u16 	%rs2704, 1, 0, %p1694;
	st.local.u8 	[%rd4618+4], %rs2704;
	ld.global.f64 	%fd5602, [%rd4617+40];
	setp.leu.f64 	%p1695, %fd5602, 0d0000000000000000;
	selp.u16 	%rs2705, 1, 0, %p1695;
	st.local.u8 	[%rd4618+5], %rs2705;
	ld.global.f64 	%fd5603, [%rd4617+48];
	setp.leu.f64 	%p1696, %fd5603, 0d0000000000000000;
	selp.u16 	%rs2706, 1, 0, %p1696;
	st.local.u8 	[%rd4618+6], %rs2706;
	ld.global.f64 	%fd5604, [%rd4617+56];
	setp.leu.f64 	%p1697, %fd5604, 0d0000000000000000;
	selp.u16 	%rs2707, 1, 0, %p1697;
	st.local.u8 	[%rd4618+7], %rs2707;
	add.s32 	%r7515, %r7515, 8;
$L__BB1_1857:
	setp.eq.s32 	%p1698, %r1106, 0;
	@%p1698 bra 	$L__BB1_1864;
	and.b32  	%r1109, %r1098, 3;
	setp.lt.u32 	%p1699, %r1106, 4;
	@%p1699 bra 	$L__BB1_1860;
	cvt.u64.u32 	%rd4619, %r7515;
	mul.wide.u32 	%rd4620, %r7515, 8;
	add.s64 	%rd4621, %rd64, %rd4620;
	ld.global.f64 	%fd5605, [%rd4621];
	setp.leu.f64 	%p1700, %fd5605, 0d0000000000000000;
	selp.u16 	%rs2708, 1, 0, %p1700;
	add.s64 	%rd4622, %rd20, %rd4619;
	st.local.u8 	[%rd4622], %rs2708;
	ld.global.f64 	%fd5606, [%rd4621+8];
	setp.leu.f64 	%p1701, %fd5606, 0d0000000000000000;
	selp.u16 	%rs2709, 1, 0, %p1701;
	st.local.u8 	[%rd4622+1], %rs2709;
	ld.global.f64 	%fd5607, [%rd4621+16];
	setp.leu.f64 	%p1702, %fd5607, 0d0000000000000000;
	selp.u16 	%rs2710, 1, 0, %p1702;
	st.local.u8 	[%rd4622+2], %rs2710;
	ld.global.f64 	%fd5608, [%rd4621+24];
	setp.leu.f64 	%p1703, %fd5608, 0d0000000000000000;
	selp.u16 	%rs2711, 1, 0, %p1703;
	st.local.u8 	[%rd4622+3], %rs2711;
	add.s32 	%r7515, %r7515, 4;
$L__BB1_1860:
	setp.eq.s32 	%p1704, %r1109, 0;
	@%p1704 bra 	$L__BB1_1864;
	cvt.u64.u32 	%rd4623, %r7515;
	mul.wide.u32 	%rd4624, %r7515, 8;
	add.s64 	%rd1023, %rd64, %rd4624;
	ld.global.f64 	%fd5609, [%rd1023];
	setp.leu.f64 	%p1705, %fd5609, 0d0000000000000000;
	selp.u16 	%rs2712, 1, 0, %p1705;
	add.s64 	%rd1024, %rd20, %rd4623;
	st.local.u8 	[%rd1024], %rs2712;
	setp.eq.s32 	%p1706, %r1109, 1;
	@%p1706 bra 	$L__BB1_1864;
	ld.global.f64 	%fd5610, [%rd1023+8];
	setp.leu.f64 	%p1707, %fd5610, 0d0000000000000000;
	selp.u16 	%rs2713, 1, 0, %p1707;
	st.local.u8 	[%rd1024+1], %rs2713;
	setp.eq.s32 	%p1708, %r1109, 2;
	@%p1708 bra 	$L__BB1_1864;
	ld.global.f64 	%fd5611, [%rd1023+16];
	setp.leu.f64 	%p1709, %fd5611, 0d0000000000000000;
	selp.u16 	%rs2714, 1, 0, %p1709;
	st.local.u8 	[%rd1024+2], %rs2714;
$L__BB1_1864:
	setp.lt.s32 	%p1710, %r4, 1;
	@%p1710 bra 	$L__BB1_1878;
	add.s32 	%r5001, %r4, -1;
	setp.lt.u32 	%p1711, %r5001, 15;
	mov.b32 	%r7524, 0;
	@%p1711 bra 	$L__BB1_1868;
	mov.b32 	%r7526, 0;
$L__BB1_1867:
	.pragma "nounroll";
	cvt.u64.u32 	%rd4625, %r7526;
	add.s64 	%rd4626, %rd21, %rd4625;
	mov.b32 	%r5003, 0;
	st.local.v4.b32 	[%rd4626], {%r5003, %r5003, %r5003, %r5003};
	add.s32 	%r7526, %r7526, 16;
	and.b32  	%r7524, %r4, 2147483632;
	setp.eq.s32 	%p1712, %r7526, %r7524;
	@%p1712 bra 	$L__BB1_1868;
	bra.uni 	$L__BB1_1867;
$L__BB1_1868:
	and.b32  	%r5004, %r4, 15;
	setp.eq.s32 	%p1713, %r5004, 0;
	@%p1713 bra 	$L__BB1_1878;
	and.b32  	%r5005, %r4, 15;
	add.s32 	%r5006, %r5005, -1;
	setp.lt.u32 	%p1714, %r5006, 7;
	@%p1714 bra 	$L__BB1_1871;
	cvt.u64.u32 	%rd4627, %r7524;
	add.s64 	%rd4628, %rd21, %rd4627;
	mov.b16 	%rs2715, 0;
	st.local.u8 	[%rd4628], %rs2715;
	st.local.u8 	[%rd4628+1], %rs2715;
	st.local.u8 	[%rd4628+2], %rs2715;
	st.local.u8 	[%rd4628+3], %rs2715;
	st.local.u8 	[%rd4628+4], %rs2715;
	st.local.u8 	[%rd4628+5], %rs2715;
	st.local.u8 	[%rd4628+6], %rs2715;
	st.local.u8 	[%rd4628+7], %rs2715;
	add.s32 	%r7524, %r7524, 8;
$L__BB1_1871:
	and.b32  	%r5007, %r4, 7;
	setp.eq.s32 	%p1715, %r5007, 0;
	@%p1715 bra 	$L__BB1_1878;
	and.b32  	%r5008, %r4, 7;
	add.s32 	%r5009, %r5008, -1;
	setp.lt.u32 	%p1716, %r5009, 3;
	@%p1716 bra 	$L__BB1_1874;
	cvt.u64.u32 	%rd4629, %r7524;
	add.s64 	%rd4630, %rd21, %rd4629;
	mov.b16 	%rs2716, 0;
	st.local.u8 	[%rd4630], %rs2716;
	st.local.u8 	[%rd4630+1], %rs2716;
	st.local.u8 	[%rd4630+2], %rs2716;
	st.local.u8 	[%rd4630+3], %rs2716;
	add.s32 	%r7524, %r7524, 4;
$L__BB1_1874:
	and.b32  	%r5010, %r4, 3;
	setp.eq.s32 	%p1717, %r5010, 0;
	@%p1717 bra 	$L__BB1_1878;
	and.b32  	%r5011, %r4, 3;
	setp.eq.s32 	%p1718, %r5011, 1;
	cvt.u64.u32 	%rd4631, %r7524;
	add.s64 	%rd1025, %rd21, %rd4631;
	mov.b16 	%rs2717, 0;
	st.local.u8 	[%rd1025], %rs2717;
	@%p1718 bra 	$L__BB1_1878;
	and.b32  	%r5012, %r4, 3;
	setp.eq.s32 	%p1719, %r5012, 2;
	mov.b16 	%rs2718, 0;
	st.local.u8 	[%rd1025+1], %rs2718;
	@%p1719 bra 	$L__BB1_1878;
	mov.b16 	%rs2719, 0;
	st.local.u8 	[%rd1025+2], %rs2719;
$L__BB1_1878:
	setp.lt.s32 	%p1720, %r1827, 1;
	@%p1720 bra 	$L__BB1_1937;
	mov.b32 	%r7527, 0;
$L__BB1_1880:
	mul.lo.s32 	%r1125, %r7527, %r1826;
	mov.b32 	%r7528, 0;
$L__BB1_1881:
	setp.lt.u32 	%p1721, %r18, 15;
	add.s32 	%r5016, %r7528, %r1125;
	mul.lo.s32 	%r1127, %r5016, %r1826;
	mov.b32 	%r7531, 0;
	@%p1721 bra 	$L__BB1_1884;
	mov.b32 	%r7529, 0;
$L__BB1_1883:
	.pragma "nounroll";
	add.s32 	%r5018, %r7529, %r1127;
	cvt.s64.s32 	%rd4632, %r5018;
	add.s64 	%rd4633, %rd20, %rd4632;
	ld.local.u8 	%rs2720, [%rd4633];
	add.s64 	%rd4634, %rd21, %rd4632;
	st.local.u8 	[%rd4634], %rs2720;
	ld.local.u8 	%rs2721, [%rd4633+1];
	st.local.u8 	[%rd4634+1], %rs2721;
	ld.local.u8 	%rs2722, [%rd4633+2];
	st.local.u8 	[%rd4634+2], %rs2722;
	ld.local.u8 	%rs2723, [%rd4633+3];
	st.local.u8 	[%rd4634+3], %rs2723;
	ld.local.u8 	%rs2724, [%rd4633+4];
	st.local.u8 	[%rd4634+4], %rs2724;
	ld.local.u8 	%rs2725, [%rd4633+5];
	st.local.u8 	[%rd4634+5], %rs2725;
	ld.local.u8 	%rs2726, [%rd4633+6];
	st.local.u8 	[%rd4634+6], %rs2726;
	ld.local.u8 	%rs2727, [%rd4633+7];
	st.local.u8 	[%rd4634+7], %rs2727;
	ld.local.u8 	%rs2728, [%rd4633+8];
	st.local.u8 	[%rd4634+8], %rs2728;
	ld.local.u8 	%rs2729, [%rd4633+9];
	st.local.u8 	[%rd4634+9], %rs2729;
	ld.local.u8 	%rs2730, [%rd4633+10];
	st.local.u8 	[%rd4634+10], %rs2730;
	ld.local.u8 	%rs2731, [%rd4633+11];
	st.local.u8 	[%rd4634+11], %rs2731;
	ld.local.u8 	%rs2732, [%rd4633+12];
	st.local.u8 	[%rd4634+12], %rs2732;
	ld.local.u8 	%rs2733, [%rd4633+13];
	st.local.u8 	[%rd4634+13], %rs2733;
	ld.local.u8 	%rs2734, [%rd4633+14];
	st.local.u8 	[%rd4634+14], %rs2734;
	ld.local.u8 	%rs2735, [%rd4633+15];
	st.local.u8 	[%rd4634+15], %rs2735;
	add.s32 	%r7529, %r7529, 16;
	setp.ne.s32 	%p1722, %r7529, %r25;
	mov.u32 	%r7531, %r25;
	@%p1722 bra 	$L__BB1_1883;
$L__BB1_1884:
	setp.eq.s32 	%p1723, %r19, 0;
	@%p1723 bra 	$L__BB1_1894;
	setp.lt.u32 	%p1724, %r20, 7;
	@%p1724 bra 	$L__BB1_1887;
	add.s32 	%r5019, %r7531, %r1127;
	cvt.s64.s32 	%rd4635, %r5019;
	add.s64 	%rd4636, %rd20, %rd4635;
	ld.local.u8 	%rs2736, [%rd4636];
	add.s64 	%rd4637, %rd21, %rd4635;
	st.local.u8 	[%rd4637], %rs2736;
	ld.local.u8 	%rs2737, [%rd4636+1];
	st.local.u8 	[%rd4637+1], %rs2737;
	ld.local.u8 	%rs2738, [%rd4636+2];
	st.local.u8 	[%rd4637+2], %rs2738;
	ld.local.u8 	%rs2739, [%rd4636+3];
	st.local.u8 	[%rd4637+3], %rs2739;
	ld.local.u8 	%rs2740, [%rd4636+4];
	st.local.u8 	[%rd4637+4], %rs2740;
	ld.local.u8 	%rs2741, [%rd4636+5];
	st.local.u8 	[%rd4637+5], %rs2741;
	ld.local.u8 	%rs2742, [%rd4636+6];
	st.local.u8 	[%rd4637+6], %rs2742;
	ld.local.u8 	%rs2743, [%rd4636+7];
	st.local.u8 	[%rd4637+7], %rs2743;
	add.s32 	%r7531, %r7531, 8;
$L__BB1_1887:
	setp.eq.s32 	%p1725, %r21, 0;
	@%p1725 bra 	$L__BB1_1894;
	setp.lt.u32 	%p1726, %r22, 3;
	@%p1726 bra 	$L__BB1_1890;
	add.s32 	%r5020, %r7531, %r1127;
	cvt.s64.s32 	%rd4638, %r5020;
	add.s64 	%rd4639, %rd20, %rd4638;
	ld.local.u8 	%rs2744, [%rd4639];
	add.s64 	%rd4640, %rd21, %rd4638;
	st.local.u8 	[%rd4640], %rs2744;
	ld.local.u8 	%rs2745, [%rd4639+1];
	st.local.u8 	[%rd4640+1], %rs2745;
	ld.local.u8 	%rs2746, [%rd4639+2];
	st.local.u8 	[%rd4640+2], %rs2746;
	ld.local.u8 	%rs2747, [%rd4639+3];
	st.local.u8 	[%rd4640+3], %rs2747;
	add.s32 	%r7531, %r7531, 4;
$L__BB1_1890:
	setp.eq.s32 	%p1727, %r23, 0;
	@%p1727 bra 	$L__BB1_1894;
	setp.eq.s32 	%p1728, %r23, 1;
	add.s32 	%r5021, %r7531, %r1127;
	cvt.s64.s32 	%rd4641, %r5021;
	add.s64 	%rd1026, %rd20, %rd4641;
	ld.local.u8 	%rs2748, [%rd1026];
	add.s64 	%rd1027, %rd21, %rd4641;
	st.local.u8 	[%rd1027], %rs2748;
	@%p1728 bra 	$L__BB1_1894;
	setp.eq.s32 	%p1729, %r23, 2;
	ld.local.u8 	%rs2749, [%rd1026+1];
	st.local.u8 	[%rd1027+1], %rs2749;
	@%p1729 bra 	$L__BB1_1894;
	ld.local.u8 	%rs2750, [%rd1026+2];
	st.local.u8 	[%rd1027+2], %rs2750;
$L__BB1_1894:
	add.s32 	%r7528, %r7528, 1;
	setp.ne.s32 	%p1730, %r7528, %r1827;
	@%p1730 bra 	$L__BB1_1881;
	add.s32 	%r7527, %r7527, 1;
	setp.ne.s32 	%p1731, %r7527, %r1827;
	@%p1731 bra 	$L__BB1_1880;
	mov.b32 	%r7533, 0;
$L__BB1_1897:
	setp.le.s32 	%p1732, %r1826, %r1827;
	@%p1732 bra 	$L__BB1_1915;
	mul.lo.s32 	%r1138, %r7533, %r1826;
	mov.b32 	%r7534, 0;
$L__BB1_1899:
	add.s32 	%r5024, %r7534, %r1138;
	mul.lo.s32 	%r1140, %r5024, %r1826;
	mov.u32 	%r7535, %r1827;
$L__BB1_1900:
	setp.lt.u32 	%p1733, %r18, 15;
	mov.b32 	%r7542, 0;
	mov.u32 	%r7547, %r7542;
	@%p1733 bra 	$L__BB1_1903;
	mov.b32 	%r7536, 0;
	mov.u32 	%r7547, %r7536;
$L__BB1_1902:
	.pragma "nounroll";
	add.s32 	%r5028, %r7536, %r1140;
	cvt.s64.s32 	%rd4642, %r5028;
	add.s64 	%rd4643, %rd21, %rd4642;
	ld.local.u8 	%r5029, [%rd4643];
	mad.lo.s32 	%r5030, %r7536, %r1826, %r7535;
	mul.wide.s32 	%rd4644, %r5030, 4;
	mov.u64 	%rd4645, d_G_const;
	add.s64 	%rd4646, %rd4645, %rd4644;
	ld.const.u32 	%r5031, [%rd4646];
	mad.lo.s32 	%r5032, %r5031, %r5029, %r7547;
	ld.local.u8 	%r5033, [%rd4643+1];
	shl.b64 	%rd4647, %rd62, 2;
	add.s64 	%rd4648, %rd4646, %rd4647;
	ld.const.u32 	%r5034, [%rd4648];
	mad.lo.s32 	%r5035, %r5034, %r5033, %r5032;
	ld.local.u8 	%r5036, [%rd4643+2];
	add.s64 	%rd4649, %rd4648, %rd4647;
	ld.const.u32 	%r5037, [%rd4649];
	mad.lo.s32 	%r5038, %r5037, %r5036, %r5035;
	ld.local.u8 	%r5039, [%rd4643+3];
	add.s64 	%rd4650, %rd4649, %rd4647;
	ld.const.u32 	%r5040, [%rd4650];
	mad.lo.s32 	%r5041, %r5040, %r5039, %r5038;
	ld.local.u8 	%r5042, [%rd4643+4];
	add.s64 	%rd4651, %rd4650, %rd4647;
	ld.const.u32 	%r5043, [%rd4651];
	mad.lo.s32 	%r5044, %r5043, %r5042, %r5041;
	ld.local.u8 	%r5045, [%rd4643+5];
	add.s64 	%rd4652, %rd4651, %rd4647;
	ld.const.u32 	%r5046, [%rd4652];
	mad.lo.s32 	%r5047, %r5046, %r5045, %r5044;
	ld.local.u8 	%r5048, [%rd4643+6];
	add.s64 	%rd4653, %rd4652, %rd4647;
	ld.const.u32 	%r5049, [%rd4653];
	mad.lo.s32 	%r5050, %r5049, %r5048, %r5047;
	ld.local.u8 	%r5051, [%rd4643+7];
	add.s64 	%rd4654, %rd4653, %rd4647;
	ld.const.u32 	%r5052, [%rd4654];
	mad.lo.s32 	%r5053, %r5052, %r5051, %r5050;
	ld.local.u8 	%r5054, [%rd4643+8];
	add.s64 	%rd4655, %rd4654, %rd4647;
	ld.const.u32 	%r5055, [%rd4655];
	mad.lo.s32 	%r5056, %r5055, %r5054, %r5053;
	ld.local.u8 	%r5057, [%rd4643+9];
	add.s64 	%rd4656, %rd4655, %rd4647;
	ld.const.u32 	%r5058, [%rd4656];
	mad.lo.s32 	%r5059, %r5058, %r5057, %r5056;
	ld.local.u8 	%r5060, [%rd4643+10];
	add.s64 	%rd4657, %rd4656, %rd4647;
	ld.const.u32 	%r5061, [%rd4657];
	mad.lo.s32 	%r5062, %r5061, %r5060, %r5059;
	ld.local.u8 	%r5063, [%rd4643+11];
	add.s64 	%rd4658, %rd4657, %rd4647;
	ld.const.u32 	%r5064, [%rd4658];
	mad.lo.s32 	%r5065, %r5064, %r5063, %r5062;
	ld.local.u8 	%r5066, [%rd4643+12];
	add.s64 	%rd4659, %rd4658, %rd4647;
	ld.const.u32 	%r5067, [%rd4659];
	mad.lo.s32 	%r5068, %r5067, %r5066, %r5065;
	ld.local.u8 	%r5069, [%rd4643+13];
	add.s64 	%rd4660, %rd4659, %rd4647;
	ld.const.u32 	%r5070, [%rd4660];
	mad.lo.s32 	%r5071, %r5070, %r5069, %r5068;
	ld.local.u8 	%r5072, [%rd4643+14];
	add.s64 	%rd4661, %rd4660, %rd4647;
	ld.const.u32 	%r5073, [%rd4661];
	mad.lo.s32 	%r5074, %r5073, %r5072, %r5071;
	ld.local.u8 	%r5075, [%rd4643+15];
	add.s64 	%rd4662, %rd4661, %rd4647;
	ld.const.u32 	%r5076, [%rd4662];
	mad.lo.s32 	%r7547, %r5076, %r5075, %r5074;
	add.s32 	%r7536, %r7536, 16;
	setp.ne.s32 	%p1734, %r7536, %r25;
	mov.u32 	%r7542, %r25;
	@%p1734 bra 	$L__BB1_1902;
$L__BB1_1903:
	setp.eq.s32 	%p1735, %r19, 0;
	@%p1735 bra 	$L__BB1_1913;
	setp.lt.u32 	%p1736, %r20, 7;
	@%p1736 bra 	$L__BB1_1906;
	add.s32 	%r5078, %r7542, %r1140;
	cvt.s64.s32 	%rd4663, %r5078;
	add.s64 	%rd4664, %rd21, %rd4663;
	ld.local.u8 	%r5079, [%rd4664];
	mad.lo.s32 	%r5080, %r7542, %r1826, %r7535;
	mul.wide.s32 	%rd4665, %r5080, 4;
	mov.u64 	%rd4666, d_G_const;
	add.s64 	%rd4667, %rd4666, %rd4665;
	ld.const.u32 	%r5081, [%rd4667];
	mad.lo.s32 	%r5082, %r5081, %r5079, %r7547;
	ld.local.u8 	%r5083, [%rd4664+1];
	shl.b64 	%rd4668, %rd62, 2;
	add.s64 	%rd4669, %rd4667, %rd4668;
	ld.const.u32 	%r5084, [%rd4669];
	mad.lo.s32 	%r5085, %r5084, %r5083, %r5082;
	ld.local.u8 	%r5086, [%rd4664+2];
	add.s64 	%rd4670, %rd4669, %rd4668;
	ld.const.u32 	%r5087, [%rd4670];
	mad.lo.s32 	%r5088, %r5087, %r5086, %r5085;
	ld.local.u8 	%r5089, [%rd4664+3];
	add.s64 	%rd4671, %rd4670, %rd4668;
	ld.const.u32 	%r5090, [%rd4671];
	mad.lo.s32 	%r5091, %r5090, %r5089, %r5088;
	ld.local.u8 	%r5092, [%rd4664+4];
	add.s64 	%rd4672, %rd4671, %rd4668;
	ld.const.u32 	%r5093, [%rd4672];
	mad.lo.s32 	%r5094, %r5093, %r5092, %r5091;
	ld.local.u8 	%r5095, [%rd4664+5];
	add.s64 	%rd4673, %rd4672, %rd4668;
	ld.const.u32 	%r5096, [%rd4673];
	mad.lo.s32 	%r5097, %r5096, %r5095, %r5094;
	ld.local.u8 	%r5098, [%rd4664+6];
	add.s64 	%rd4674, %rd4673, %rd4668;
	ld.const.u32 	%r5099, [%rd4674];
	mad.lo.s32 	%r5100, %r5099, %r5098, %r5097;
	ld.local.u8 	%r5101, [%rd4664+7];
	add.s64 	%rd4675, %rd4674, %rd4668;
	ld.const.u32 	%r5102, [%rd4675];
	mad.lo.s32 	%r7547, %r5102, %r5101, %r5100;
	add.s32 	%r7542, %r7542, 8;
$L__BB1_1906:
	setp.eq.s32 	%p1737, %r21, 0;
	@%p1737 bra 	$L__BB1_1913;
	setp.lt.u32 	%p1738, %r22, 3;
	@%p1738 bra 	$L__BB1_1909;
	add.s32 	%r5104, %r7542, %r1140;
	cvt.s64.s32 	%rd4676, %r5104;
	add.s64 	%rd4677, %rd21, %rd4676;
	ld.local.u8 	%r5105, [%rd4677];
	mad.lo.s32 	%r5106, %r7542, %r1826, %r7535;
	mul.wide.s32 	%rd4678, %r5106, 4;
	mov.u64 	%rd4679, d_G_const;
	add.s64 	%rd4680, %rd4679, %rd4678;
	ld.const.u32 	%r5107, [%rd4680];
	mad.lo.s32 	%r5108, %r5107, %r5105, %r7547;
	ld.local.u8 	%r5109, [%rd4677+1];
	shl.b64 	%rd4681, %rd62, 2;
	add.s64 	%rd4682, %rd4680, %rd4681;
	ld.const.u32 	%r5110, [%rd4682];
	mad.lo.s32 	%r5111, %r5110, %r5109, %r5108;
	ld.local.u8 	%r5112, [%rd4677+2];
	add.s64 	%rd4683, %rd4682, %rd4681;
	ld.const.u32 	%r5113, [%rd4683];
	mad.lo.s32 	%r5114, %r5113, %r5112, %r5111;
	ld.local.u8 	%r5115, [%rd4677+3];
	add.s64 	%rd4684, %rd4683, %rd4681;
	ld.const.u32 	%r5116, [%rd4684];
	mad.lo.s32 	%r7547, %r5116, %r5115, %r5114;
	add.s32 	%r7542, %r7542, 4;
$L__BB1_1909:
	setp.eq.s32 	%p1739, %r23, 0;
	@%p1739 bra 	$L__BB1_1913;
	setp.eq.s32 	%p1740, %r23, 1;
	add.s32 	%r5117, %r7542, %r1140;
	cvt.s64.s32 	%rd4685, %r5117;
	add.s64 	%rd1028, %rd21, %rd4685;
	ld.local.u8 	%r5118, [%rd1028];
	mad.lo.s32 	%r5119, %r7542, %r1826, %r7535;
	mul.wide.s32 	%rd4686, %r5119, 4;
	mov.u64 	%rd4687, d_G_const;
	add.s64 	%rd1029, %rd4687, %rd4686;
	ld.const.u32 	%r5120, [%rd1029];
	mad.lo.s32 	%r7547, %r5120, %r5118, %r7547;
	@%p1740 bra 	$L__BB1_1913;
	setp.eq.s32 	%p1741, %r23, 2;
	ld.local.u8 	%r5121, [%rd1028+1];
	shl.b64 	%rd1030, %rd62, 2;
	add.s64 	%rd1031, %rd1029, %rd1030;
	ld.const.u32 	%r5122, [%rd1031];
	mad.lo.s32 	%r7547, %r5122, %r5121, %r7547;
	@%p1741 bra 	$L__BB1_1913;
	ld.local.u8 	%r5123, [%rd1028+2];
	add.s64 	%rd4688, %rd1031, %rd1030;
	ld.const.u32 	%r5124, [%rd4688];
	mad.lo.s32 	%r7547, %r5124, %r5123, %r7547;
$L__BB1_1913:
	shr.u32 	%r5125, %r7547, 31;
	add.s32 	%r5126, %r7547, %r5125;
	and.b32  	%r5127, %r5126, 254;
	sub.s32 	%r5128, %r7547, %r5127;
	add.s32 	%r5129, %r7535, %r1140;
	cvt.s64.s32 	%rd4689, %r5129;
	add.s64 	%rd4690, %rd21, %rd4689;
	st.local.u8 	[%rd4690], %r5128;
	add.s32 	%r7535, %r7535, 1;
	setp.ne.s32 	%p1742, %r7535, %r1826;
	@%p1742 bra 	$L__BB1_1900;
	add.s32 	%r7534, %r7534, 1;
	setp.ne.s32 	%p1743, %r7534, %r1827;
	@%p1743 bra 	$L__BB1_1899;
$L__BB1_1915:
	add.s32 	%r7533, %r7533, 1;
	setp.ne.s32 	%p1744, %r7533, %r1827;
	@%p1744 bra 	$L__BB1_1897;
	mov.b32 	%r7548, 0;
$L__BB1_1917:
	setp.lt.s32 	%p1745, %r1826, 1;
	@%p1745 bra 	$L__BB1_1936;
	@%p1732 bra 	$L__BB1_1936;
	mul.lo.s32 	%r1167, %r7548, %r1826;
	mul.lo.s32 	%r1168, %r3, %r7548;
	mov.b32 	%r7549, 0;
$L__BB1_1920:
	add.s32 	%r1170, %r7549, %r1168;
	mov.u32 	%r7550, %r1827;
$L__BB1_1921:
	mov.b32 	%r7557, 0;
	mov.u32 	%r7562, %r7557;
	@%p1721 bra 	$L__BB1_1924;
	mov.b32 	%r7551, 0;
	mov.u32 	%r7562, %r7551;
$L__BB1_1923:
	.pragma "nounroll";
	mul.lo.s32 	%r5135, %r7551, %r1826;
	add.s32 	%r5136, %r1170, %r5135;
	cvt.s64.s32 	%rd4691, %r5136;
	add.s64 	%rd4692, %rd21, %rd4691;
	ld.local.u8 	%r5137, [%rd4692];
	add.s32 	%r5138, %r5135, %r7550;
	mul.wide.u32 	%rd4693, %r5138, 4;
	mov.u64 	%rd4694, d_G_const;
	add.s64 	%rd4695, %rd4694, %rd4693;
	ld.const.u32 	%r5139, [%rd4695];
	mad.lo.s32 	%r5140, %r5139, %r5137, %r7562;
	cvt.u64.u32 	%rd4696, %r1826;
	add.s64 	%rd4697, %rd4692, %rd4696;
	ld.local.u8 	%r5141, [%rd4697];
	add.s32 	%r5142, %r5138, %r1826;
	mul.wide.u32 	%rd4698, %r5142, 4;
	add.s64 	%rd4699, %rd4694, %rd4698;
	ld.const.u32 	%r5143, [%rd4699];
	mad.lo.s32 	%r5144, %r5143, %r5141, %r5140;
	add.s64 	%rd4700, %rd4697, %rd4696;
	ld.local.u8 	%r5145, [%rd4700];
	add.s32 	%r5146, %r5142, %r1826;
	mul.wide.u32 	%rd4701, %r5146, 4;
	add.s64 	%rd4702, %rd4694, %rd4701;
	ld.const.u32 	%r5147, [%rd4702];
	mad.lo.s32 	%r5148, %r5147, %r5145, %r5144;
	add.s64 	%rd4703, %rd4700, %rd4696;
	ld.local.u8 	%r5149, [%rd4703];
	add.s32 	%r5150, %r5146, %r1826;
	mul.wide.u32 	%rd4704, %r5150, 4;
	add.s64 	%rd4705, %rd4694, %rd4704;
	ld.const.u32 	%r5151, [%rd4705];
	mad.lo.s32 	%r5152, %r5151, %r5149, %r5148;
	add.s64 	%rd4706, %rd4703, %rd4696;
	ld.local.u8 	%r5153, [%rd4706];
	add.s32 	%r5154, %r5150, %r1826;
	mul.wide.u32 	%rd4707, %r5154, 4;
	add.s64 	%rd4708, %rd4694, %rd4707;
	ld.const.u32 	%r5155, [%rd4708];
	mad.lo.s32 	%r5156, %r5155, %r5153, %r5152;
	add.s64 	%rd4709, %rd4706, %rd4696;
	ld.local.u8 	%r5157, [%rd4709];
	add.s32 	%r5158, %r5154, %r1826;
	mul.wide.u32 	%rd4710, %r5158, 4;
	add.s64 	%rd4711, %rd4694, %rd4710;
	ld.const.u32 	%r5159, [%rd4711];
	mad.lo.s32 	%r5160, %r5159, %r5157, %r5156;
	add.s64 	%rd4712, %rd4709, %rd4696;
	ld.local.u8 	%r5161, [%rd4712];
	add.s32 	%r5162, %r5158, %r1826;
	mul.wide.u32 	%rd4713, %r5162, 4;
	add.s64 	%rd4714, %rd4694, %rd4713;
	ld.const.u32 	%r5163, [%rd4714];
	mad.lo.s32 	%r5164, %r5163, %r5161, %r5160;
	add.s64 	%rd4715, %rd4712, %rd4696;
	ld.local.u8 	%r5165, [%rd4715];
	add.s32 	%r5166, %r5162, %r1826;
	mul.wide.u32 	%rd4716, %r5166, 4;
	add.s64 	%rd4717, %rd4694, %rd4716;
	ld.const.u32 	%r5167, [%rd4717];
	mad.lo.s32 	%r5168, %r5167, %r5165, %r5164;
	add.s64 	%rd4718, %rd4715, %rd4696;
	ld.local.u8 	%r5169, [%rd4718];
	add.s32 	%r5170, %r5166, %r1826;
	mul.wide.u32 	%rd4719, %r5170, 4;
	add.s64 	%rd4720, %rd4694, %rd4719;
	ld.const.u32 	%r5171, [%rd4720];
	mad.lo.s32 	%r5172, %r5171, %r5169, %r5168;
	add.s64 	%rd4721, %rd4718, %rd4696;
	ld.local.u8 	%r5173, [%rd4721];
	add.s32 	%r5174, %r5170, %r1826;
	mul.wide.u32 	%rd4722, %r5174, 4;
	add.s64 	%rd4723, %rd4694, %rd4722;
	ld.const.u32 	%r5175, [%rd4723];
	mad.lo.s32 	%r5176, %r5175, %r5173, %r5172;
	add.s64 	%rd4724, %rd4721, %rd4696;
	ld.local.u8 	%r5177, [%rd4724];
	add.s32 	%r5178, %r5174, %r1826;
	mul.wide.u32 	%rd4725, %r5178, 4;
	add.s64 	%rd4726, %rd4694, %rd4725;
	ld.const.u32 	%r5179, [%rd4726];
	mad.lo.s32 	%r5180, %r5179, %r5177, %r5176;
	add.s64 	%rd4727, %rd4724, %rd4696;
	ld.local.u8 	%r5181, [%rd4727];
	add.s32 	%r5182, %r5178, %r1826;
	mul.wide.u32 	%rd4728, %r5182, 4;
	add.s64 	%rd4729, %rd4694, %rd4728;
	ld.const.u32 	%r5183, [%rd4729];
	mad.lo.s32 	%r5184, %r5183, %r5181, %r5180;
	add.s64 	%rd4730, %rd4727, %rd4696;
	ld.local.u8 	%r5185, [%rd4730];
	add.s32 	%r5186, %r5182, %r1826;
	mul.wide.u32 	%rd4731, %r5186, 4;
	add.s64 	%rd4732, %rd4694, %rd4731;
	ld.const.u32 	%r5187, [%rd4732];
	mad.lo.s32 	%r5188, %r5187, %r5185, %r5184;
	add.s64 	%rd4733, %rd4730, %rd4696;
	ld.local.u8 	%r5189, [%rd4733];
	add.s32 	%r5190, %r5186, %r1826;
	mul.wide.u32 	%rd4734, %r5190, 4;
	add.s64 	%rd4735, %rd4694, %rd4734;
	ld.const.u32 	%r5191, [%rd4735];
	mad.lo.s32 	%r5192, %r5191, %r5189, %r5188;
	add.s64 	%rd4736, %rd4733, %rd4696;
	ld.local.u8 	%r5193, [%rd4736];
	add.s32 	%r5194, %r5190, %r1826;
	mul.wide.u32 	%rd4737, %r5194, 4;
	add.s64 	%rd4738, %rd4694, %rd4737;
	ld.const.u32 	%r5195, [%rd4738];
	mad.lo.s32 	%r5196, %r5195, %r5193, %r5192;
	add.s64 	%rd4739, %rd4736, %rd4696;
	ld.local.u8 	%r5197, [%rd4739];
	add.s32 	%r5198, %r5194, %r1826;
	mul.wide.u32 	%rd4740, %r5198, 4;
	add.s64 	%rd4741, %rd4694, %rd4740;
	ld.const.u32 	%r5199, [%rd4741];
	mad.lo.s32 	%r7562, %r5199, %r5197, %r5196;
	add.s32 	%r7551, %r7551, 16;
	setp.ne.s32 	%p1748, %r7551, %r25;
	mov.u32 	%r7557, %r25;
	@%p1748 bra 	$L__BB1_1923;
$L__BB1_1924:
	@%p1723 bra 	$L__BB1_1934;
	setp.lt.u32 	%p1750, %r20, 7;
	@%p1750 bra 	$L__BB1_1927;
	mul.lo.s32 	%r5201, %r7557, %r1826;
	add.s32 	%r5202, %r1170, %r5201;
	cvt.s64.s32 	%rd4742, %r5202;
	add.s64 	%rd4743, %rd21, %rd4742;
	ld.local.u8 	%r5203, [%rd4743];
	add.s32 	%r5204, %r5201, %r7550;
	mul.wide.u32 	%rd4744, %r5204, 4;
	mov.u64 	%rd4745, d_G_const;
	add.s64 	%rd4746, %rd4745, %rd4744;
	ld.const.u32 	%r5205, [%rd4746];
	mad.lo.s32 	%r5206, %r5205, %r5203, %r7562;
	cvt.u64.u32 	%rd4747, %r1826;
	add.s64 	%rd4748, %rd4743, %rd4747;
	ld.local.u8 	%r5207, [%rd4748];
	add.s32 	%r5208, %r5204, %r1826;
	mul.wide.u32 	%rd4749, %r5208, 4;
	add.s64 	%rd4750, %rd4745, %rd4749;
	ld.const.u32 	%r5209, [%rd4750];
	mad.lo.s32 	%r5210, %r5209, %r5207, %r5206;
	add.s64 	%rd4751, %rd4748, %rd4747;
	ld.local.u8 	%r5211, [%rd4751];
	add.s32 	%r5212, %r5208, %r1826;
	mul.wide.u32 	%rd4752, %r5212, 4;
	add.s64 	%rd4753, %rd4745, %rd4752;
	ld.const.u32 	%r5213, [%rd4753];
	mad.lo.s32 	%r5214, %r5213, %r5211, %r5210;
	add.s64 	%rd4754, %rd4751, %rd4747;
	ld.local.u8 	%r5215, [%rd4754];
	add.s32 	%r5216, %r5212, %r1826;
	mul.wide.u32 	%rd4755, %r5216, 4;
	add.s64 	%rd4756, %rd4745, %rd4755;
	ld.const.u32 	%r5217, [%rd4756];
	mad.lo.s32 	%r5218, %r5217, %r5215, %r5214;
	add.s64 	%rd4757, %rd4754, %rd4747;
	ld.local.u8 	%r5219, [%rd4757];
	add.s32 	%r5220, %r5216, %r1826;
	mul.wide.u32 	%rd4758, %r5220, 4;
	add.s64 	%rd4759, %rd4745, %rd4758;
	ld.const.u32 	%r5221, [%rd4759];
	mad.lo.s32 	%r5222, %r5221, %r5219, %r5218;
	add.s64 	%rd4760, %rd4757, %rd4747;
	ld.local.u8 	%r5223, [%rd4760];
	add.s32 	%r5224, %r5220, %r1826;
	mul.wide.u32 	%rd4761, %r5224, 4;
	add.s64 	%rd4762, %rd4745, %rd4761;
	ld.const.u32 	%r5225, [%rd4762];
	mad.lo.s32 	%r5226, %r5225, %r5223, %r5222;
	add.s64 	%rd4763, %rd4760, %rd4747;
	ld.local.u8 	%r5227, [%rd4763];
	add.s32 	%r5228, %r5224, %r1826;
	mul.wide.u32 	%rd4764, %r5228, 4;
	add.s64 	%rd4765, %rd4745, %rd4764;
	ld.const.u32 	%r5229, [%rd4765];
	mad.lo.s32 	%r5230, %r5229, %r5227, %r5226;
	add.s64 	%rd4766, %rd4763, %rd4747;
	ld.local.u8 	%r5231, [%rd4766];
	add.s32 	%r5232, %r5228, %r1826;
	mul.wide.u32 	%rd4767, %r5232, 4;
	add.s64 	%rd4768, %rd4745, %rd4767;
	ld.const.u32 	%r5233, [%rd4768];
	mad.lo.s32 	%r7562, %r5233, %r5231, %r5230;
	add.s32 	%r7557, %r7557, 8;
$L__BB1_1927:
	setp.eq.s32 	%p1751, %r21, 0;
	@%p1751 bra 	$L__BB1_1934;
	setp.lt.u32 	%p1752, %r22, 3;
	@%p1752 bra 	$L__BB1_1930;
	mul.lo.s32 	%r5235, %r7557, %r1826;
	add.s32 	%r5236, %r1170, %r5235;
	cvt.s64.s32 	%rd4769, %r5236;
	add.s64 	%rd4770, %rd21, %rd4769;
	ld.local.u8 	%r5237, [%rd4770];
	add.s32 	%r5238, %r5235, %r7550;
	mul.wide.u32 	%rd4771, %r5238, 4;
	mov.u64 	%rd4772, d_G_const;
	add.s64 	%rd4773, %rd4772, %rd4771;
	ld.const.u32 	%r5239, [%rd4773];
	mad.lo.s32 	%r5240, %r5239, %r5237, %r7562;
	cvt.u64.u32 	%rd4774, %r1826;
	add.s64 	%rd4775, %rd4770, %rd4774;
	ld.local.u8 	%r5241, [%rd4775];
	add.s32 	%r5242, %r5238, %r1826;
	mul.wide.u32 	%rd4776, %r5242, 4;
	add.s64 	%rd4777, %rd4772, %rd4776;
	ld.const.u32 	%r5243, [%rd4777];
	mad.lo.s32 	%r5244, %r5243, %r5241, %r5240;
	add.s64 	%rd4778, %rd4775, %rd4774;
	ld.local.u8 	%r5245, [%rd4778];
	add.s32 	%r5246, %r5242, %r1826;
	mul.wide.u32 	%rd4779, %r5246, 4;
	add.s64 	%rd4780, %rd4772, %rd4779;
	ld.const.u32 	%r5247, [%rd4780];
	mad.lo.s32 	%r5248, %r5247, %r5245, %r5244;
	add.s64 	%rd4781, %rd4778, %rd4774;
	ld.local.u8 	%r5249, [%rd4781];
	add.s32 	%r5250, %r5246, %r1826;
	mul.wide.u32 	%rd4782, %r5250, 4;
	add.s64 	%rd4783, %rd4772, %rd4782;
	ld.const.u32 	%r5251, [%rd4783];
	mad.lo.s32 	%r7562, %r5251, %r5249, %r5248;
	add.s32 	%r7557, %r7557, 4;
$L__BB1_1930:
	setp.eq.s32 	%p1753, %r23, 0;
	@%p1753 bra 	$L__BB1_1934;
	setp.eq.s32 	%p1754, %r23, 1;
	mul.lo.s32 	%r5252, %r7557, %r1826;
	add.s32 	%r5253, %r1170, %r5252;
	cvt.s64.s32 	%rd4784, %r5253;
	add.s64 	%rd1032, %rd21, %rd4784;
	ld.local.u8 	%r5254, [%rd1032];
	add.s32 	%r1189, %r5252, %r7550;
	mul.wide.u32 	%rd4785, %r1189, 4;
	mov.u64 	%rd4786, d_G_const;
	add.s64 	%rd4787, %rd4786, %rd4785;
	ld.const.u32 	%r5255, [%rd4787];
	mad.lo.s32 	%r7562, %r5255, %r5254, %r7562;
	@%p1754 bra 	$L__BB1_1934;
	setp.eq.s32 	%p1755, %r23, 2;
	cvt.u64.u32 	%rd4788, %r1826;
	add.s64 	%rd1033, %rd1032, %rd4788;
	ld.local.u8 	%r5256, [%rd1033];
	add.s32 	%r1191, %r1189, %r1826;
	mul.wide.u32 	%rd4789, %r1191, 4;
	mov.u64 	%rd4790, d_G_const;
	add.s64 	%rd4791, %rd4790, %rd4789;
	ld.const.u32 	%r5257, [%rd4791];
	mad.lo.s32 	%r7562, %r5257, %r5256, %r7562;
	@%p1755 bra 	$L__BB1_1934;
	cvt.u64.u32 	%rd4792, %r1826;
	add.s64 	%rd4793, %rd1033, %rd4792;
	ld.local.u8 	%r5258, [%rd4793];
	add.s32 	%r5259, %r1191, %r1826;
	mul.wide.u32 	%rd4794, %r5259, 4;
	mov.u64 	%rd4795, d_G_const;
	add.s64 	%rd4796, %rd4795, %rd4794;
	ld.const.u32 	%r5260, [%rd4796];
	mad.lo.s32 	%r7562, %r5260, %r5258, %r7562;
$L__BB1_1934:
	shr.u32 	%r5261, %r7562, 31;
	add.s32 	%r5262, %r7562, %r5261;
	and.b32  	%r5263, %r5262, 254;
	sub.s32 	%r5264, %r7562, %r5263;
	add.s32 	%r5265, %r7550, %r1167;
	mad.lo.s32 	%r5266, %r5265, %r1826, %r7549;
	cvt.s64.s32 	%rd4797, %r5266;
	add.s64 	%rd4798, %rd21, %rd4797;
	st.local.u8 	[%rd4798], %r5264;
	add.s32 	%r7550, %r7550, 1;
	setp.ne.s32 	%p1756, %r7550, %r1826;
	@%p1756 bra 	$L__BB1_1921;
	add.s32 	%r7549, %r7549, 1;
	setp.ne.s32 	%p1757, %r7549, %r1826;
	@%p1757 bra 	$L__BB1_1920;
$L__BB1_1936:
	add.s32 	%r7548, %r7548, 1;
	setp.eq.s32 	%p1758, %r7548, %r1827;
	@%p1758 bra 	$L__BB1_1937;
	bra.uni 	$L__BB1_1917;
$L__BB1_1937:
	setp.lt.s32 	%p1759, %r1826, 1;
	@%p1759 bra 	$L__BB1_1954;
	mov.b32 	%r7563, 0;
$L__BB1_1939:
	setp.le.s32 	%p1760, %r1826, %r1827;
	@%p1760 bra 	$L__BB1_1971;
	setp.gt.s32 	%p1761, %r1827, 0;
	@%p1761 bra 	$L__BB1_1956;
	mov.b32 	%r7578, 0;
$L__BB1_1942:
	not.b32 	%r5269, %r1827;
	add.s32 	%r5270, %r1826, %r5269;
	setp.lt.u32 	%p1762, %r5270, 7;
	mov.u32 	%r7581, %r1827;
	@%p1762 bra 	$L__BB1_1945;
	mov.b32 	%r7580, 0;
	mov.u32 	%r7581, %r1827;
$L__BB1_1944:
	.pragma "nounroll";
	mad.lo.s32 	%r5272, %r7581, %r1826, %r7563;
	mad.lo.s32 	%r5273, %r5272, %r1826, %r7578;
	cvt.s64.s32 	%rd4799, %r5273;
	add.s64 	%rd4800, %rd21, %rd4799;
	mov.b16 	%rs2751, 0;
	st.local.u8 	[%rd4800], %rs2751;
	cvt.s64.s32 	%rd4801, %r3;
	add.s64 	%rd4802, %rd4800, %rd4801;
	st.local.u8 	[%rd4802], %rs2751;
	add.s64 	%rd4803, %rd4802, %rd4801;
	st.local.u8 	[%rd4803], %rs2751;
	add.s64 	%rd4804, %rd4803, %rd4801;
	st.local.u8 	[%rd4804], %rs2751;
	add.s64 	%rd4805, %rd4804, %rd4801;
	st.local.u8 	[%rd4805], %rs2751;
	add.s64 	%rd4806, %rd4805, %rd4801;
	st.local.u8 	[%rd4806], %rs2751;
	add.s64 	%rd4807, %rd4806, %rd4801;
	st.local.u8 	[%rd4807], %rs2751;
	add.s64 	%rd4808, %rd4807, %rd4801;
	st.local.u8 	[%rd4808], %rs2751;
	add.s32 	%r7581, %r7581, 8;
	add.s32 	%r7580, %r7580, 8;
	and.b32  	%r5274, %r1091, -8;
	setp.ne.s32 	%p1763, %r7580, %r5274;
	@%p1763 bra 	$L__BB1_1944;
$L__BB1_1945:
	and.b32  	%r5275, %r1091, 7;
	setp.eq.s32 	%p1764, %r5275, 0;
	@%p1764 bra 	$L__BB1_1953;
	and.b32  	%r5276, %r1091, 7;
	add.s32 	%r5277, %r5276, -1;
	setp.lt.u32 	%p1765, %r5277, 3;
	@%p1765 bra 	$L__BB1_1948;
	mad.lo.s32 	%r5278, %r7581, %r1826, %r7563;
	mad.lo.s32 	%r5279, %r5278, %r1826, %r7578;
	cvt.s64.s32 	%rd4809, %r5279;
	add.s64 	%rd4810, %rd21, %rd4809;
	mov.b16 	%rs2752, 0;
	st.local.u8 	[%rd4810], %rs2752;
	cvt.s64.s32 	%rd4811, %r3;
	add.s64 	%rd4812, %rd4810, %rd4811;
	st.local.u8 	[%rd4812], %rs2752;
	add.s64 	%rd4813, %rd4812, %rd4811;
	st.local.u8 	[%rd4813], %rs2752;
	add.s64 	%rd4814, %rd4813, %rd4811;
	st.local.u8 	[%rd4814], %rs2752;
	add.s32 	%r7581, %r7581, 4;
$L__BB1_1948:
	and.b32  	%r5280, %r1091, 3;
	setp.eq.s32 	%p1766, %r5280, 0;
	@%p1766 bra 	$L__BB1_1953;
	and.b32  	%r5281, %r1091, 3;
	setp.eq.s32 	%p1767, %r5281, 1;
	@%p1767 bra 	$L__BB1_1951;
	mad.lo.s32 	%r5282, %r7581, %r1826, %r7563;
	mad.lo.s32 	%r5283, %r5282, %r1826, %r7578;
	cvt.s64.s32 	%rd4815, %r5283;
	add.s64 	%rd4816, %rd21, %rd4815;
	mov.b16 	%rs2753, 0;
	st.local.u8 	[%rd4816], %rs2753;
	cvt.s64.s32 	%rd4817, %r3;
	add.s64 	%rd4818, %rd4816, %rd4817;
	st.local.u8 	[%rd4818], %rs2753;
	add.s32 	%r7581, %r7581, 2;
$L__BB1_1951:
	and.b32  	%r5284, %r1091, 1;
	setp.eq.b32 	%p1768, %r5284, 1;
	not.pred 	%p1769, %p1768;
	@%p1769 bra 	$L__BB1_1953;
	mad.lo.s32 	%r5285, %r7581, %r1826, %r7563;
	mad.lo.s32 	%r5286, %r5285, %r1826, %r7578;
	cvt.s64.s32 	%rd4819, %r5286;
	add.s64 	%rd4820, %rd21, %rd4819;
	mov.b16 	%rs2754, 0;
	st.local.u8 	[%rd4820], %rs2754;
$L__BB1_1953:
	add.s32 	%r7578, %r7578, 1;
	setp.ne.s32 	%p1770, %r7578, %r1826;
	@%p1770 bra 	$L__BB1_1942;
	bra.uni 	$L__BB1_1971;
$L__BB1_1954:
	@%p1710 bra 	$L__BB1_1974;
	mov.b32 	%r7584, 0;
	bra.uni 	$L__BB1_1973;
$L__BB1_1956:
	mov.b32 	%r7564, 0;
$L__BB1_1957:
	mov.u32 	%r7565, %r1827;
$L__BB1_1958:
	setp.lt.u32 	%p1771, %r18, 7;
	mov.b32 	%r7572, 0;
	mov.u32 	%r7577, %r7572;
	@%p1771 bra 	$L__BB1_1961;
	mov.b32 	%r7566, 0;
	mov.u32 	%r7577, %r7566;
$L__BB1_1960:
	.pragma "nounroll";
	mul.lo.s32 	%r5291, %r7566, %r1826;
	add.s32 	%r5292, %r5291, %r7563;
	mad.lo.s32 	%r5293, %r5292, %r1826, %r7564;
	cvt.s64.s32 	%rd4821, %r5293;
	add.s64 	%rd4822, %rd21, %rd4821;
	ld.local.u8 	%r5294, [%rd4822];
	add.s32 	%r5295, %r5291, %r7565;
	mul.wide.u32 	%rd4823, %r5295, 4;
	mov.u64 	%rd4824, d_G_const;
	add.s64 	%rd4825, %rd4824, %rd4823;
	ld.const.u32 	%r5296, [%rd4825];
	mad.lo.s32 	%r5297, %r5296, %r5294, %r7577;
	cvt.s64.s32 	%rd4826, %r3;
	add.s64 	%rd4827, %rd4822, %rd4826;
	ld.local.u8 	%r5298, [%rd4827];
	add.s32 	%r5299, %r5295, %r1826;
	mul.wide.u32 	%rd4828, %r5299, 4;
	add.s64 	%rd4829, %rd4824, %rd4828;
	ld.const.u32 	%r5300, [%rd4829];
	mad.lo.s32 	%r5301, %r5300, %r5298, %r5297;
	add.s64 	%rd4830, %rd4827, %rd4826;
	ld.local.u8 	%r5302, [%rd4830];
	add.s32 	%r5303, %r5299, %r1826;
	mul.wide.u32 	%rd4831, %r5303, 4;
	add.s64 	%rd4832, %rd4824, %rd4831;
	ld.const.u32 	%r5304, [%rd4832];
	mad.lo.s32 	%r5305, %r5304, %r5302, %r5301;
	add.s64 	%rd4833, %rd4830, %rd4826;
	ld.local.u8 	%r5306, [%rd4833];
	add.s32 	%r5307, %r5303, %r1826;
	mul.wide.u32 	%rd4834, %r5307, 4;
	add.s64 	%rd4835, %rd4824, %rd4834;
	ld.const.u32 	%r5308, [%rd4835];
	mad.lo.s32 	%r5309, %r5308, %r5306, %r5305;
	add.s64 	%rd4836, %rd4833, %rd4826;
	ld.local.u8 	%r5310, [%rd4836];
	add.s32 	%r5311, %r5307, %r1826;
	mul.wide.u32 	%rd4837, %r5311, 4;
	add.s64 	%rd4838, %rd4824, %rd4837;
	ld.const.u32 	%r5312, [%rd4838];
	mad.lo.s32 	%r5313, %r5312, %r5310, %r5309;
	add.s64 	%rd4839, %rd4836, %rd4826;
	ld.local.u8 	%r5314, [%rd4839];
	add.s32 	%r5315, %r5311, %r1826;
	mul.wide.u32 	%rd4840, %r5315, 4;
	add.s64 	%rd4841, %rd4824, %rd4840;
	ld.const.u32 	%r5316, [%rd4841];
	mad.lo.s32 	%r5317, %r5316, %r5314, %r5313;
	add.s64 	%rd4842, %rd4839, %rd4826;
	ld.local.u8 	%r5318, [%rd4842];
	add.s32 	%r5319, %r5315, %r1826;
	mul.wide.u32 	%rd4843, %r5319, 4;
	add.s64 	%rd4844, %rd4824, %rd4843;
	ld.const.u32 	%r5320, [%rd4844];
	mad.lo.s32 	%r5321, %r5320, %r5318, %r5317;
	add.s64 	%rd4845, %rd4842, %rd4826;
	ld.local.u8 	%r5322, [%rd4845];
	add.s32 	%r5323, %r5319, %r1826;
	mul.wide.u32 	%rd4846, %r5323, 4;
	add.s64 	%rd4847, %rd4824, %rd4846;
	ld.const.u32 	%r5324, [%rd4847];
	mad.lo.s32 	%r7577, %r5324, %r5322, %r5321;
	add.s32 	%r7566, %r7566, 8;
	setp.ne.s32 	%p1772, %r7566, %r26;
	mov.u32 	%r7572, %r26;
	@%p1772 bra 	$L__BB1_1960;
$L__BB1_1961:
	setp.eq.s32 	%p1773, %r21, 0;
	@%p1773 bra 	$L__BB1_1969;
	setp.lt.u32 	%p1774, %r22, 3;
	@%p1774 bra 	$L__BB1_1964;
	mul.lo.s32 	%r5326, %r7572, %r1826;
	add.s32 	%r5327, %r5326, %r7563;
	mad.lo.s32 	%r5328, %r5327, %r1826, %r7564;
	cvt.s64.s32 	%rd4848, %r5328;
	add.s64 	%rd4849, %rd21, %rd4848;
	ld.local.u8 	%r5329, [%rd4849];
	add.s32 	%r5330, %r5326, %r7565;
	mul.wide.u32 	%rd4850, %r5330, 4;
	mov.u64 	%rd4851, d_G_const;
	add.s64 	%rd4852, %rd4851, %rd4850;
	ld.const.u32 	%r5331, [%rd4852];
	mad.lo.s32 	%r5332, %r5331, %r5329, %r7577;
	cvt.s64.s32 	%rd4853, %r3;
	add.s64 	%rd4854, %rd4849, %rd4853;
	ld.local.u8 	%r5333, [%rd4854];
	add.s32 	%r5334, %r5330, %r1826;
	mul.wide.u32 	%rd4855, %r5334, 4;
	add.s64 	%rd4856, %rd4851, %rd4855;
	ld.const.u32 	%r5335, [%rd4856];
	mad.lo.s32 	%r5336, %r5335, %r5333, %r5332;
	add.s64 	%rd4857, %rd4854, %rd4853;
	ld.local.u8 	%r5337, [%rd4857];
	add.s32 	%r5338, %r5334, %r1826;
	mul.wide.u32 	%rd4858, %r5338, 4;
	add.s64 	%rd4859, %rd4851, %rd4858;
	ld.const.u32 	%r5339, [%rd4859];
	mad.lo.s32 	%r5340, %r5339, %r5337, %r5336;
	add.s64 	%rd4860, %rd4857, %rd4853;
	ld.local.u8 	%r5341, [%rd4860];
	add.s32 	%r5342, %r5338, %r1826;
	mul.wide.u32 	%rd4861, %r5342, 4;
	add.s64 	%rd4862, %rd4851, %rd4861;
	ld.const.u32 	%r5343, [%rd4862];
	mad.lo.s32 	%r7577, %r5343, %r5341, %r5340;
	add.s32 	%r7572, %r7572, 4;
$L__BB1_1964:
	setp.eq.s32 	%p1775, %r23, 0;
	@%p1775 bra 	$L__BB1_1969;
	setp.eq.s32 	%p1776, %r23, 1;
	@%p1776 bra 	$L__BB1_1967;
	mul.lo.s32 	%r5345, %r7572, %r1826;
	add.s32 	%r5346, %r5345, %r7563;
	mad.lo.s32 	%r5347, %r5346, %r1826, %r7564;
	cvt.s64.s32 	%rd4863, %r5347;
	add.s64 	%rd4864, %rd21, %rd4863;
	ld.local.u8 	%r5348, [%rd4864];
	add.s32 	%r5349, %r5345, %r7565;
	mul.wide.u32 	%rd4865, %r5349, 4;
	mov.u64 	%rd4866, d_G_const;
	add.s64 	%rd4867, %rd4866, %rd4865;
	ld.const.u32 	%r5350, [%rd4867];
	mad.lo.s32 	%r5351, %r5350, %r5348, %r7577;
	cvt.s64.s32 	%rd4868, %r3;
	add.s64 	%rd4869, %rd4864, %rd4868;
	ld.local.u8 	%r5352, [%rd4869];
	add.s32 	%r5353, %r5349, %r1826;
	mul.wide.u32 	%rd4870, %r5353, 4;
	add.s64 	%rd4871, %rd4866, %rd4870;
	ld.const.u32 	%r5354, [%rd4871];
	mad.lo.s32 	%r7577, %r5354, %r5352, %r5351;
	add.s32 	%r7572, %r7572, 2;
$L__BB1_1967:
	setp.eq.s32 	%p1777, %r27, 0;
	@%p1777 bra 	$L__BB1_1969;
	mul.lo.s32 	%r5355, %r7572, %r1826;
	add.s32 	%r5356, %r5355, %r7563;
	mad.lo.s32 	%r5357, %r5356, %r1826, %r7564;
	cvt.s64.s32 	%rd4872, %r5357;
	add.s64 	%rd4873, %rd21, %rd4872;
	ld.local.u8 	%r5358, [%rd4873];
	add.s32 	%r5359, %r5355, %r7565;
	mul.wide.u32 	%rd4874, %r5359, 4;
	mov.u64 	%rd4875, d_G_const;
	add.s64 	%rd4876, %rd4875, %rd4874;
	ld.const.u32 	%r5360, [%rd4876];
	mad.lo.s32 	%r7577, %r5360, %r5358, %r7577;
$L__BB1_1969:
	shr.u32 	%r5361, %r7577, 31;
	add.s32 	%r5362, %r7577, %r5361;
	and.b32  	%r5363, %r5362, 254;
	sub.s32 	%r5364, %r7577, %r5363;
	mad.lo.s32 	%r5365, %r7565, %r1826, %r7563;
	mad.lo.s32 	%r5366, %r5365, %r1826, %r7564;
	cvt.s64.s32 	%rd4877, %r5366;
	add.s64 	%rd4878, %rd21, %rd4877;
	st.local.u8 	[%rd4878], %r5364;
	add.s32 	%r7565, %r7565, 1;
	setp.ne.s32 	%p1778, %r7565, %r1826;
	@%p1778 bra 	$L__BB1_1958;
	add.s32 	%r7564, %r7564, 1;
	setp.eq.s32 	%p1779, %r7564, %r1826;
	@%p1779 bra 	$L__BB1_1971;
	bra.uni 	$L__BB1_1957;
$L__BB1_1971:
	add.s32 	%r7563, %r7563, 1;
	setp.eq.s32 	%p1780, %r7563, %r1826;
	@%p1780 bra 	$L__BB1_1954;
	bra.uni 	$L__BB1_1939;
$L__BB1_1972:
	add.s32 	%r7584, %r7584, 1;
	setp.eq.s32 	%p1783, %r7584, %r4;
	@%p1783 bra 	$L__BB1_1974;
$L__BB1_1973:
	cvt.u64.u32 	%rd4879, %r7584;
	add.s64 	%rd4880, %rd21, %rd4879;
	ld.local.u8 	%rs2755, [%rd4880];
	add.s64 	%rd4881, %rd20, %rd4879;
	ld.local.u8 	%rs2756, [%rd4881];
	setp.eq.s16 	%p1782, %rs2755, %rs2756;
	@%p1782 bra 	$L__BB1_1972;
	bra.uni 	$L__BB1_1975;
$L__BB1_1974:
	mov.b32 	%r5368, 1;
	st.shared.u32 	[_ZZ33unified_sogrand_iterations_kernelPKdPdS1_S1_PiS2_S1_iiimdiiiE15batch_converged], %r5368;
$L__BB1_1975:
	bar.sync 	0;
	ld.shared.u32 	%r7784, [_ZZ33unified_sogrand_iterations_kernelPKdPdS1_S1_PiS2_S1_iiimdiiiE15batch_converged];
	setp.ne.s32 	%p1784, %r7784, 0;
	@%p1784 bra 	$L__BB1_2956;
	mov.u32 	%r5369, %tid.x;
	setp.ne.s32 	%p1785, %r5369, 0;
	@%p1785 bra 	$L__BB1_1978;
	ld.shared.f64 	%fd5612, [_ZZ33unified_sogrand_iterations_kernelPKdPdS1_S1_PiS2_S1_iiimdiiiE11phase_count];
	add.f64 	%fd5613, %fd5612, 0d3FE0000000000000;
	st.shared.f64 	[_ZZ33unified_sogrand_iterations_kernelPKdPdS1_S1_PiS2_S1_iiimdiiiE11phase_count], %fd5613;
$L__BB1_1978:
	setp.lt.s32 	%p1786, %r1826, 1;
	bar.sync 	0;
	@%p1786 bra 	$L__BB1_1990;
	ld.param.u64 	%rd6482, [_Z33unified_sogrand_iterations_kernelPKdPdS1_S1_PiS2_S1_iiimdiii_param_0];
	cvta.to.global.u64 	%rd1034, %rd6482;
	add.s32 	%r5371, %r1826, -1;
	setp.lt.u32 	%p1787, %r5371, 7;
	ld.shared.u32 	%r5372, [_ZZ33unified_sogrand_iterations_kernelPKdPdS1_S1_PiS2_S1_iiimdiiiE15iteration_count];
	shl.b32 	%r5373, %r5372, 1;
	mul.wide.s32 	%rd4882, %r5373, 8;
	mov.u64 	%rd4883, d_alpha_const;
	add.s64 	%rd4884, %rd4883, %rd4882;
	ld.const.f64 	%fd993, [%rd4884+-8];
	mov.b32 	%r7587, 0;
	@%p1787 bra 	$L__BB1_1982;
	mov.b32 	%r7585, 0;
$L__BB1_1981:
	.pragma "nounroll";
	mad.lo.s32 	%r5375, %r7585, %r1826, %r30;
	mad.lo.s32 	%r5376, %r5375, %r1826, %r31;
	cvt.s64.s32 	%rd4885, %r5376;
	add.s64 	%rd4886, %rd1020, %rd4885;
	shl.b64 	%rd4887, %rd4886, 3;
	add.s64 	%rd4888, %rd1034, %rd4887;
	ld.global.nc.f64 	%fd5614, [%rd4888];
	add.s64 	%rd4889, %rd2, %rd4887;
	ld.global.f64 	%fd5615, [%rd4889];
	fma.rn.f64 	%fd5616, %fd993, %fd5615, %fd5614;
	mul.wide.u32 	%rd4890, %r7585, 8;
	add.s64 	%rd4891, %rd58, %rd4890;
	add.s32 	%r5377, %r5376, %r3;
	cvt.s64.s32 	%rd4892, %r5377;
	add.s64 	%rd4893, %rd1020, %rd4892;
	shl.b64 	%rd4894, %rd4893, 3;
	add.s64 	%rd4895, %rd1034, %rd4894;
	ld.global.nc.f64 	%fd5617, [%rd4895];
	add.s64 	%rd4896, %rd2, %rd4894;
	ld.global.f64 	%fd5618, [%rd4896];
	fma.rn.f64 	%fd5619, %fd993, %fd5618, %fd5617;
	st.local.v2.f64 	[%rd4891], {%fd5616, %fd5619};
	add.s32 	%r5378, %r5377, %r3;
	cvt.s64.s32 	%rd4897, %r5378;
	add.s64 	%rd4898, %rd1020, %rd4897;
	shl.b64 	%rd4899, %rd4898, 3;
	add.s64 	%rd4900, %rd1034, %rd4899;
	ld.global.nc.f64 	%fd5620, [%rd4900];
	add.s64 	%rd4901, %rd2, %rd4899;
	ld.global.f64 	%fd5621, [%rd4901];
	fma.rn.f64 	%fd5622, %fd993, %fd5621, %fd5620;
	add.s32 	%r5379, %r5378, %r3;
	cvt.s64.s32 	%rd4902, %r5379;
	add.s64 	%rd4903, %rd1020, %rd4902;
	shl.b64 	%rd4904, %rd4903, 3;
	add.s64 	%rd4905, %rd1034, %rd4904;
	ld.global.nc.f64 	%fd5623, [%rd4905];
	add.s64 	%rd4906, %rd2, %rd4904;
	ld.global.f64 	%fd5624, [%rd4906];
	fma.rn.f64 	%fd5625, %fd993, %fd5624, %fd5623;
	st.local.v2.f64 	[%rd4891+16], {%fd5622, %fd5625};
	add.s32 	%r5380, %r5379, %r3;
	cvt.s64.s32 	%rd4907, %r5380;
	add.s64 	%rd4908, %rd1020, %rd4907;
	shl.b64 	%rd4909, %rd4908, 3;
	add.s64 	%rd4910, %rd1034, %rd4909;
	ld.global.nc.f64 	%fd5626, [%rd4910];
	add.s64 	%rd4911, %rd2, %rd4909;
	ld.global.f64 	%fd5627, [%rd4911];
	fma.rn.f64 	%fd5628, %fd993, %fd5627, %fd5626;
	add.s32 	%r5381, %r5380, %r3;
	cvt.s64.s32 	%rd4912, %r5381;
	add.s64 	%rd4913, %rd1020, %rd4912;
	shl.b64 	%rd4914, %rd4913, 3;
	add.s64 	%rd4915, %rd1034, %rd4914;
	ld.global.nc.f64 	%fd5629, [%rd4915];
	add.s64 	%rd4916, %rd2, %rd4914;
	ld.global.f64 	%fd5630, [%rd4916];
	fma.rn.f64 	%fd5631, %fd993, %fd5630, %fd5629;
	st.local.v2.f64 	[%rd4891+32], {%fd5628, %fd5631};
	add.s32 	%r5382, %r5381, %r3;
	cvt.s64.s32 	%rd4917, %r5382;
	add.s64 	%rd4918, %rd1020, %rd4917;
	shl.b64 	%rd4919, %rd4918, 3;
	add.s64 	%rd4920, %rd1034, %rd4919;
	ld.global.nc.f64 	%fd5632, [%rd4920];
	add.s64 	%rd4921, %rd2, %rd4919;
	ld.global.f64 	%fd5633, [%rd4921];
	fma.rn.f64 	%fd5634, %fd993, %fd5633, %fd5632;
	add.s32 	%r5383, %r5382, %r3;
	cvt.s64.s32 	%rd4922, %r5383;
	add.s64 	%rd4923, %rd1020, %rd4922;
	shl.b64 	%rd4924, %rd4923, 3;
	add.s64 	%rd4925, %rd1034, %rd4924;
	ld.global.nc.f64 	%fd5635, [%rd4925];
	add.s64 	%rd4926, %rd2, %rd4924;
	ld.global.f64 	%fd5636, [%rd4926];
	fma.rn.f64 	%fd5637, %fd993, %fd5636, %fd5635;
	st.local.v2.f64 	[%rd4891+48], {%fd5634, %fd5637};
	add.s32 	%r7585, %r7585, 8;
	and.b32  	%r7587, %r1826, 2147483640;
	setp.ne.s32 	%p1788, %r7585, %r7587;
	@%p1788 bra 	$L__BB1_1981;
$L__BB1_1982:
	and.b32  	%r1241, %r1826, 7;
	setp.eq.s32 	%p1789, %r1241, 0;
	@%p1789 bra 	$L__BB1_1990;
	add.s32 	%r5384, %r1241, -1;
	setp.lt.u32 	%p1790, %r5384, 3;
	@%p1790 bra 	$L__BB1_1985;
	mad.lo.s32 	%r5385, %r7587, %r1826, %r30;
	mad.lo.s32 	%r5386, %r5385, %r1826, %r31;
	cvt.s64.s32 	%rd4927, %r5386;
	add.s64 	%rd4928, %rd1020, %rd4927;
	shl.b64 	%rd4929, %rd4928, 3;
	add.s64 	%rd4930, %rd1034, %rd4929;
	ld.global.nc.f64 	%fd5638, [%rd4930];
	add.s64 	%rd4931, %rd2, %rd4929;
	ld.global.f64 	%fd5639, [%rd4931];
	fma.rn.f64 	%fd5640, %fd993, %fd5639, %fd5638;
	mul.wide.u32 	%rd4932, %r7587, 8;
	add.s64 	%rd4933, %rd58, %rd4932;
	st.local.f64 	[%rd4933], %fd5640;
	add.s32 	%r5387, %r5386, %r3;
	cvt.s64.s32 	%rd4934, %r5387;
	add.s64 	%rd4935, %rd1020, %rd4934;
	shl.b64 	%rd4936, %rd4935, 3;
	add.s64 	%rd4937, %rd1034, %rd4936;
	ld.global.nc.f64 	%fd5641, [%rd4937];
	add.s64 	%rd4938, %rd2, %rd4936;
	ld.global.f64 	%fd5642, [%rd4938];
	fma.rn.f64 	%fd5643, %fd993, %fd5642, %fd5641;
	st.local.f64 	[%rd4933+8], %fd5643;
	add.s32 	%r5388, %r5387, %r3;
	cvt.s64.s32 	%rd4939, %r5388;
	add.s64 	%rd4940, %rd1020, %rd4939;
	shl.b64 	%rd4941, %rd4940, 3;
	add.s64 	%rd4942, %rd1034, %rd4941;
	ld.global.nc.f64 	%fd5644, [%rd4942];
	add.s64 	%rd4943, %rd2, %rd4941;
	ld.global.f64 	%fd5645, [%rd4943];
	fma.rn.f64 	%fd5646, %fd993, %fd5645, %fd5644;
	st.local.f64 	[%rd4933+16], %fd5646;
	add.s32 	%r5389, %r5388, %r3;
	cvt.s64.s32 	%rd4944, %r5389;
	add.s64 	%rd4945, %rd1020, %rd4944;
	shl.b64 	%rd4946, %rd4945, 3;
	add.s64 	%rd4947, %rd1034, %rd4946;
	ld.global.nc.f64 	%fd5647, [%rd4947];
	add.s64 	%rd4948, %rd2, %rd4946;
	ld.global.f64 	%fd5648, [%rd4948];
	fma.rn.f64 	%fd5649, %fd993, %fd5648, %fd5647;
	st.local.f64 	[%rd4933+24], %fd5649;
	add.s32 	%r7587, %r7587, 4;
$L__BB1_1985:
	and.b32  	%r1244, %r1826, 3;
	setp.eq.s32 	%p1791, %r1244, 0;
	@%p1791 bra 	$L__BB1_1990;
	setp.eq.s32 	%p1792, %r1244, 1;
	@%p1792 bra 	$L__BB1_1988;
	mad.lo.s32 	%r5390, %r7587, %r1826, %r30;
	mad.lo.s32 	%r5391, %r5390, %r1826, %r31;
	cvt.s64.s32 	%rd4949, %r5391;
	add.s64 	%rd4950, %rd1020, %rd4949;
	shl.b64 	%rd4951, %rd4950, 3;
	add.s64 	%rd4952, %rd1034, %rd4951;
	ld.global.nc.f64 	%fd5650, [%rd4952];
	add.s64 	%rd4953, %rd2, %rd4951;
	ld.global.f64 	%fd5651, [%rd4953];
	fma.rn.f64 	%fd5652, %fd993, %fd5651, %fd5650;
	mul.wide.u32 	%rd4954, %r7587, 8;
	add.s64 	%rd4955, %rd58, %rd4954;
	st.local.f64 	[%rd4955], %fd5652;
	add.s32 	%r5392, %r5391, %r3;
	cvt.s64.s32 	%rd4956, %r5392;
	add.s64 	%rd4957, %rd1020, %rd4956;
	shl.b64 	%rd4958, %rd4957, 3;
	add.s64 	%rd4959, %rd1034, %rd4958;
	ld.global.nc.f64 	%fd5653, [%rd4959];
	add.s64 	%rd4960, %rd2, %rd4958;
	ld.global.f64 	%fd5654, [%rd4960];
	fma.rn.f64 	%fd5655, %fd993, %fd5654, %fd5653;
	st.local.f64 	[%rd4955+8], %fd5655;
	add.s32 	%r7587, %r7587, 2;
$L__BB1_1988:
	and.b32  	%r5393, %r1826, 1;
	setp.eq.b32 	%p1793, %r5393, 1;
	not.pred 	%p1794, %p1793;
	@%p1794 bra 	$L__BB1_1990;
	mad.lo.s32 	%r5394, %r7587, %r1826, %r30;
	mad.lo.s32 	%r5395, %r5394, %r1826, %r31;
	cvt.s64.s32 	%rd4961, %r5395;
	add.s64 	%rd4962, %rd1020, %rd4961;
	shl.b64 	%rd4963, %rd4962, 3;
	add.s64 	%rd4964, %rd1034, %rd4963;
	ld.global.nc.f64 	%fd5656, [%rd4964];
	add.s64 	%rd4965, %rd2, %rd4963;
	ld.global.f64 	%fd5657, [%rd4965];
	fma.rn.f64 	%fd5658, %fd993, %fd5657, %fd5656;
	mul.wide.u32 	%rd4966, %r7587, 8;
	add.s64 	%rd4967, %rd58, %rd4966;
	st.local.f64 	[%rd4967], %fd5658;
$L__BB1_1990:
	cvt.u64.u32 	%rd4968, %r17;
	and.b64  	%rd1035, %rd4968, 7;
	and.b32  	%r5396, %r1826, 7;
	cvt.u64.u32 	%rd4969, %r5396;
	add.s64 	%rd1036, %rd4969, -1;
	add.s64 	%rd1037, %rd62, -1;
	setp.eq.s32 	%p1795, %r1826, 0;
	@%p1795 bra 	$L__BB1_2004;
	add.u64 	%rd1038, %SPL, 8192;
	setp.lt.u64 	%p1796, %rd1037, 15;
	mov.b64 	%rd6840, 0;
	@%p1796 bra 	$L__BB1_1994;
	mov.b64 	%rd6842, 0;
$L__BB1_1993:
	.pragma "nounroll";
	shl.b64 	%rd4973, %rd6842, 3;
	add.s64 	%rd4974, %rd1038, %rd4973;
	add.s64 	%rd4975, %rd6842, 1;
	st.local.v2.u64 	[%rd4974], {%rd6842, %rd4975};
	add.s64 	%rd4976, %rd6842, 2;
	add.s64 	%rd4977, %rd6842, 3;
	st.local.v2.u64 	[%rd4974+16], {%rd4976, %rd4977};
	add.s64 	%rd4978, %rd6842, 4;
	add.s64 	%rd4979, %rd6842, 5;
	st.local.v2.u64 	[%rd4974+32], {%rd4978, %rd4979};
	add.s64 	%rd4980, %rd6842, 6;
	add.s64 	%rd4981, %rd6842, 7;
	st.local.v2.u64 	[%rd4974+48], {%rd4980, %rd4981};
	add.s64 	%rd4982, %rd6842, 8;
	add.s64 	%rd4983, %rd6842, 9;
	st.local.v2.u64 	[%rd4974+64], {%rd4982, %rd4983};
	add.s64 	%rd4984, %rd6842, 10;
	add.s64 	%rd4985, %rd6842, 11;
	st.local.v2.u64 	[%rd4974+80], {%rd4984, %rd4985};
	add.s64 	%rd4986, %rd6842, 12;
	add.s64 	%rd4987, %rd6842, 13;
	st.local.v2.u64 	[%rd4974+96], {%rd4986, %rd4987};
	add.s64 	%rd4988, %rd6842, 14;
	add.s64 	%rd4989, %rd6842, 15;
	st.local.v2.u64 	[%rd4974+112], {%rd4988, %rd4989};
	add.s64 	%rd6842, %rd6842, 16;
	setp.eq.s64 	%p1797, %rd6842, %rd71;
	mov.u64 	%rd6840, %rd71;
	@%p1797 bra 	$L__BB1_1994;
	bra.uni 	$L__BB1_1993;
$L__BB1_1994:
	setp.eq.s32 	%p1798, %r17, 0;
	@%p1798 bra 	$L__BB1_2004;
	setp.lt.u64 	%p1799, %rd68, 7;
	@%p1799 bra 	$L__BB1_1997;
	shl.b64 	%rd4990, %rd6840, 3;
	add.s64 	%rd4991, %rd1038, %rd4990;
	st.local.u64 	[%rd4991], %rd6840;
	add.s64 	%rd4992, %rd6840, 1;
	st.local.u64 	[%rd4991+8], %rd4992;
	add.s64 	%rd4993, %rd6840, 2;
	st.local.u64 	[%rd4991+16], %rd4993;
	add.s64 	%rd4994, %rd6840, 3;
	st.local.u64 	[%rd4991+24], %rd4994;
	add.s64 	%rd4995, %rd6840, 4;
	st.local.u64 	[%rd4991+32], %rd4995;
	add.s64 	%rd4996, %rd6840, 5;
	st.local.u64 	[%rd4991+40], %rd4996;
	add.s64 	%rd4997, %rd6840, 6;
	st.local.u64 	[%rd4991+48], %rd4997;
	add.s64 	%rd4998, %rd6840, 7;
	st.local.u64 	[%rd4991+56], %rd4998;
	add.s64 	%rd6840, %rd6840, 8;
$L__BB1_1997:
	setp.eq.s64 	%p1800, %rd1035, 0;
	@%p1800 bra 	$L__BB1_2004;
	setp.lt.u64 	%p1801, %rd1036, 3;
	@%p1801 bra 	$L__BB1_2000;
	shl.b64 	%rd4999, %rd6840, 3;
	add.s64 	%rd5000, %rd1038, %rd4999;
	st.local.u64 	[%rd5000], %rd6840;
	add.s64 	%rd5001, %rd6840, 1;
	st.local.u64 	[%rd5000+8], %rd5001;
	add.s64 	%rd5002, %rd6840, 2;
	st.local.u64 	[%rd5000+16], %rd5002;
	add.s64 	%rd5003, %rd6840, 3;
	st.local.u64 	[%rd5000+24], %rd5003;
	add.s64 	%rd6840, %rd6840, 4;
$L__BB1_2000:
	setp.eq.s64 	%p1802, %rd72, 0;
	@%p1802 bra 	$L__BB1_2004;
	setp.eq.s64 	%p1803, %rd72, 1;
	shl.b64 	%rd5004, %rd6840, 3;
	add.s64 	%rd1044, %rd1038, %rd5004;
	st.local.u64 	[%rd1044], %rd6840;
	@%p1803 bra 	$L__BB1_2004;
	setp.eq.s64 	%p1804, %rd72, 2;
	add.s64 	%rd5005, %rd6840, 1;
	st.local.u64 	[%rd1044+8], %rd5005;
	@%p1804 bra 	$L__BB1_2004;
	add.s64 	%rd5006, %rd6840, 2;
	st.local.u64 	[%rd1044+16], %rd5006;
$L__BB1_2004:
	ld.param.u32 	%r7144, [_Z33unified_sogrand_iterations_kernelPKdPdS1_S1_PiS2_S1_iiimdiii_param_9];
	setp.eq.s32 	%p1805, %r7144, 0;
	@%p1805 bra 	$L__BB1_2016;
	ld.param.u32 	%r7145, [_Z33unified_sogrand_iterations_kernelPKdPdS1_S1_PiS2_S1_iiimdiii_param_9];
	mul.wide.s32 	%rd5008, %r7145, 4;
	setp.lt.u64 	%p1806, %rd5008, 16;
	mov.b64 	%rd6844, 0;
	@%p1806 bra 	$L__BB1_2008;
	mov.b64 	%rd6846, 0;
$L__BB1_2007:
	.pragma "nounroll";
	shl.b64 	%rd5010, %rd6846, 3;
	add.s64 	%rd5011, %rd13, %rd5010;
	mov.f64 	%fd5659, 0d0000000000000000;
	st.local.v2.f64 	[%rd5011], {%fd5659, %fd5659};
	st.local.v2.f64 	[%rd5011+16], {%fd5659, %fd5659};
	st.local.v2.f64 	[%rd5011+32], {%fd5659, %fd5659};
	st.local.v2.f64 	[%rd5011+48], {%fd5659, %fd5659};
	st.local.v2.f64 	[%rd5011+64], {%fd5659, %fd5659};
	st.local.v2.f64 	[%rd5011+80], {%fd5659, %fd5659};
	st.local.v2.f64 	[%rd5011+96], {%fd5659, %fd5659};
	st.local.v2.f64 	[%rd5011+112], {%fd5659, %fd5659};
	add.s64 	%rd6846, %rd6846, 16;
	setp.eq.s64 	%p1807, %rd6846, %rd73;
	mov.u64 	%rd6844, %rd73;
	@%p1807 bra 	$L__BB1_2008;
	bra.uni 	$L__BB1_2007;
$L__BB1_2008:
	setp.eq.s64 	%p1808, %rd69, 0;
	@%p1808 bra 	$L__BB1_2016;
	add.s64 	%rd5012, %rd69, -1;
	setp.lt.u64 	%p1809, %rd5012, 7;
	@%p1809 bra 	$L__BB1_2011;
	shl.b64 	%rd5013, %rd6844, 3;
	add.s64 	%rd5014, %rd13, %rd5013;
	mov.b64 	%rd5015, 0;
	st.local.u64 	[%rd5014], %rd5015;
	st.local.u64 	[%rd5014+8], %rd5015;
	st.local.u64 	[%rd5014+16], %rd5015;
	st.local.u64 	[%rd5014+24], %rd5015;
	st.local.u64 	[%rd5014+32], %rd5015;
	st.local.u64 	[%rd5014+40], %rd5015;
	st.local.u64 	[%rd5014+48], %rd5015;
	st.local.u64 	[%rd5014+56], %rd5015;
	add.s64 	%rd6844, %rd6844, 8;
$L__BB1_2011:
	setp.eq.s64 	%p1810, %rd70, 0;
	@%p1810 bra 	$L__BB1_2016;
	add.s64 	%rd5016, %rd70, -1;
	setp.lt.u64 	%p1811, %rd5016, 3;
	@%p1811 bra 	$L__BB1_2014;
	shl.b64 	%rd5017, %rd6844, 3;
	add.s64 	%rd5018, %rd13, %rd5017;
	mov.b64 	%rd5019, 0;
	st.local.u64 	[%rd5018], %rd5019;
	st.local.u64 	[%rd5018+8], %rd5019;
	st.local.u64 	[%rd5018+16], %rd5019;
	st.local.u64 	[%rd5018+24], %rd5019;
	add.s64 	%rd6844, %rd6844, 4;
$L__BB1_2014:
	setp.eq.s64 	%p1812, %rd74, 0;
	@%p1812 bra 	$L__BB1_2016;
	shl.b64 	%rd5020, %rd6844, 3;
	add.s64 	%rd5021, %rd13, %rd5020;
	mov.b64 	%rd5022, 0;
	st.local.u64 	[%rd5021], %rd5022;
$L__BB1_2016:
	setp.lt.u32 	%p1813, %r1826, 4;
	mov.b64 	%rd6849, 0;
	@%p1813 bra 	$L__BB1_2024;
	add.s64 	%rd5026, %rd62, -4;
	setp.lt.u64 	%p1814, %rd5026, 12;
	mov.b64 	%rd6850, 0;
	@%p1814 bra 	$L__BB1_2020;
	mov.b64 	%rd6850, 0;
	mov.u64 	%rd6851, %rd6850;
$L__BB1_2019:
	shl.b64 	%rd5028, %rd6850, 3;
	add.s64 	%rd5029, %rd58, %rd5028;
	ld.local.v2.f64 	{%fd5660, %fd5661}, [%rd5029];
	ld.local.v2.f64 	{%fd5662, %fd5663}, [%rd5029+16];
	setp.leu.f64 	%p1815, %fd5660, 0d0000000000000000;
	setp.leu.f64 	%p1816, %fd5661, 0d0000000000000000;
	setp.leu.f64 	%p1817, %fd5662, 0d0000000000000000;
	setp.leu.f64 	%p1818, %fd5663, 0d0000000000000000;
	add.s64 	%rd5030, %rd6, %rd6850;
	ld.local.v2.f64 	{%fd5664, %fd5665}, [%rd5029+32];
	ld.local.v2.f64 	{%fd5666, %fd5667}, [%rd5029+48];
	setp.leu.f64 	%p1819, %fd5664, 0d0000000000000000;
	setp.leu.f64 	%p1820, %fd5665, 0d0000000000000000;
	setp.leu.f64 	%p1821, %fd5666, 0d0000000000000000;
	setp.leu.f64 	%p1822, %fd5667, 0d0000000000000000;
	ld.local.v2.f64 	{%fd5668, %fd5669}, [%rd5029+64];
	ld.local.v2.f64 	{%fd5670, %fd5671}, [%rd5029+80];
	setp.leu.f64 	%p1823, %fd5668, 0d0000000000000000;
	setp.leu.f64 	%p1824, %fd5669, 0d0000000000000000;
	setp.leu.f64 	%p1825, %fd5670, 0d0000000000000000;
	setp.leu.f64 	%p1826, %fd5671, 0d0000000000000000;
	ld.local.v2.f64 	{%fd5672, %fd5673}, [%rd5029+96];
	ld.local.v2.f64 	{%fd5674, %fd5675}, [%rd5029+112];
	setp.leu.f64 	%p1827, %fd5672, 0d0000000000000000;
	setp.leu.f64 	%p1828, %fd5673, 0d0000000000000000;
	setp.leu.f64 	%p1829, %fd5674, 0d0000000000000000;
	setp.leu.f64 	%p1830, %fd5675, 0d0000000000000000;
	selp.u32 	%r5397, 1, 0, %p1830;
	selp.u32 	%r5398, 1, 0, %p1829;
	prmt.b32 	%r5399, %r5398, %r5397, 0x3340U;
	selp.u32 	%r5400, 1, 0, %p1828;
	selp.u32 	%r5401, 1, 0, %p1827;
	prmt.b32 	%r5402, %r5401, %r5400, 0x3340U;
	prmt.b32 	%r5403, %r5402, %r5399, 0x5410U;
	selp.u32 	%r5404, 1, 0, %p1826;
	selp.u32 	%r5405, 1, 0, %p1825;
	prmt.b32 	%r5406, %r5405, %r5404, 0x3340U;
	selp.u32 	%r5407, 1, 0, %p1824;
	selp.u32 	%r5408, 1, 0, %p1823;
	prmt.b32 	%r5409, %r5408, %r5407, 0x3340U;
	prmt.b32 	%r5410, %r5409, %r5406, 0x5410U;
	selp.u32 	%r5411, 1, 0, %p1822;
	selp.u32 	%r5412, 1, 0, %p1821;
	prmt.b32 	%r5413, %r5412, %r5411, 0x3340U;
	selp.u32 	%r5414, 1, 0, %p1820;
	selp.u32 	%r5415, 1, 0, %p1819;
	prmt.b32 	%r5416, %r5415, %r5414, 0x3340U;
	prmt.b32 	%r5417, %r5416, %r5413, 0x5410U;
	selp.u32 	%r5418, 1, 0, %p1818;
	selp.u32 	%r5419, 1, 0, %p1817;
	prmt.b32 	%r5420, %r5419, %r5418, 0x3340U;
	selp.u32 	%r5421, 1, 0, %p1816;
	selp.u32 	%r5422, 1, 0, %p1815;
	prmt.b32 	%r5423, %r5422, %r5421, 0x3340U;
	prmt.b32 	%r5424, %r5423, %r5420, 0x5410U;
	st.local.v4.b32 	[%rd5030], {%r5424, %r5417, %r5410, %r5403};
	add.s64 	%rd6850, %rd6850, 16;
	add.s64 	%rd6851, %rd6851, 4;
	setp.eq.s64 	%p1831, %rd6851, %rd76;
	@%p1831 bra 	$L__BB1_2020;
	bra.uni 	$L__BB1_2019;
$L__BB1_2020:
	setp.eq.s64 	%p1832, %rd75, 0;
	mov.u64 	%rd6849, %rd6850;
	@%p1832 bra 	$L__BB1_2024;
	setp.eq.s64 	%p1833, %rd75, 1;
	shl.b64 	%rd5031, %rd6850, 3;
	add.s64 	%rd1056, %rd58, %rd5031;
	ld.local.f64 	%fd5676, [%rd1056];
	ld.local.f64 	%fd5677, [%rd1056+8];
	ld.local.f64 	%fd5678, [%rd1056+16];
	ld.local.f64 	%fd5679, [%rd1056+24];
	setp.leu.f64 	%p1834, %fd5676, 0d0000000000000000;
	setp.leu.f64 	%p1835, %fd5677, 0d0000000000000000;
	setp.leu.f64 	%p1836, %fd5678, 0d0000000000000000;
	setp.leu.f64 	%p1837, %fd5679, 0d0000000000000000;
	selp.u16 	%rs2757, 1, 0, %p1834;
	add.s64 	%rd1057, %rd6, %rd6850;
	st.local.u8 	[%rd1057], %rs2757;
	selp.u16 	%rs2758, 1, 0, %p1835;
	st.local.u8 	[%rd1057+1], %rs2758;
	selp.u16 	%rs2759, 1, 0, %p1836;
	st.local.u8 	[%rd1057+2], %rs2759;
	selp.u16 	%rs2760, 1, 0, %p1837;
	st.local.u8 	[%rd1057+3], %rs2760;
	add.s64 	%rd6849, %rd6850, 4;
	@%p1833 bra 	$L__BB1_2024;
	setp.eq.s64 	%p1838, %rd75, 2;
	ld.local.f64 	%fd5680, [%rd1056+32];
	ld.local.f64 	%fd5681, [%rd1056+40];
	ld.local.f64 	%fd5682, [%rd1056+48];
	ld.local.f64 	%fd5683, [%rd1056+56];
	setp.leu.f64 	%p1839, %fd5680, 0d0000000000000000;
	setp.leu.f64 	%p1840, %fd5681, 0d0000000000000000;
	setp.leu.f64 	%p1841, %fd5682, 0d0000000000000000;
	setp.leu.f64 	%p1842, %fd5683, 0d0000000000000000;
	selp.u16 	%rs2761, 1, 0, %p1839;
	st.local.u8 	[%rd1057+4], %rs2761;
	selp.u16 	%rs2762, 1, 0, %p1840;
	st.local.u8 	[%rd1057+5], %rs2762;
	selp.u16 	%rs2763, 1, 0, %p1841;
	st.local.u8 	[%rd1057+6], %rs2763;
	selp.u16 	%rs2764, 1, 0, %p1842;
	st.local.u8 	[%rd1057+7], %rs2764;
	add.s64 	%rd6849, %rd6850, 8;
	@%p1838 bra 	$L__BB1_2024;
	ld.local.f64 	%fd5684, [%rd1056+64];
	ld.local.f64 	%fd5685, [%rd1056+72];
	ld.local.f64 	%fd5686, [%rd1056+80];
	ld.local.f64 	%fd5687, [%rd1056+88];
	setp.leu.f64 	%p1843, %fd5684, 0d0000000000000000;
	setp.leu.f64 	%p1844, %fd5685, 0d0000000000000000;
	setp.leu.f64 	%p1845, %fd5686, 0d0000000000000000;
	setp.leu.f64 	%p1846, %fd5687, 0d0000000000000000;
	selp.u16 	%rs2765, 1, 0, %p1843;
	st.local.u8 	[%rd1057+8], %rs2765;
	selp.u16 	%rs2766, 1, 0, %p1844;
	st.local.u8 	[%rd1057+9], %rs2766;
	selp.u16 	%rs2767, 1, 0, %p1845;
	st.local.u8 	[%rd1057+10], %rs2767;
	selp.u16 	%rs2768, 1, 0, %p1846;
	st.local.u8 	[%rd1057+11], %rs2768;
	add.s64 	%rd6849, %rd6850, 12;
$L__BB1_2024:
	setp.ge.u64 	%p1847, %rd6849, %rd62;
	@%p1847 bra 	$L__BB1_2038;
	sub.s64 	%rd1062, %rd62, %rd6849;
	and.b64  	%rd1063, %rd1062, 15;
	sub.s64 	%rd5032, %rd6849, %rd62;
	setp.gt.u64 	%p1848, %rd5032, -16;
	@%p1848 bra 	$L__BB1_2028;
	and.b64  	%rd1064, %rd1062, -16;
	mov.b64 	%rd6856, 0;
$L__BB1_2027:
	.pragma "nounroll";
	shl.b64 	%rd5034, %rd6849, 3;
	add.s64 	%rd5035, %rd58, %rd5034;
	ld.local.f64 	%fd5688, [%rd5035];
	setp.leu.f64 	%p1849, %fd5688, 0d0000000000000000;
	selp.u16 	%rs2769, 1, 0, %p1849;
	add.s64 	%rd5036, %rd6, %rd6849;
	st.local.u8 	[%rd5036], %rs2769;
	ld.local.f64 	%fd5689, [%rd5035+8];
	setp.leu.f64 	%p1850, %fd5689, 0d0000000000000000;
	selp.u16 	%rs2770, 1, 0, %p1850;
	st.local.u8 	[%rd5036+1], %rs2770;
	ld.local.f64 	%fd5690, [%rd5035+16];
	setp.leu.f64 	%p1851, %fd5690, 0d0000000000000000;
	selp.u16 	%rs2771, 1, 0, %p1851;
	st.local.u8 	[%rd5036+2], %rs2771;
	ld.local.f64 	%fd5691, [%rd5035+24];
	setp.leu.f64 	%p1852, %fd5691, 0d0000000000000000;
	selp.u16 	%rs2772, 1, 0, %p1852;
	st.local.u8 	[%rd5036+3], %rs2772;
	ld.local.f64 	%fd5692, [%rd5035+32];
	setp.leu.f64 	%p1853, %fd5692, 0d0000000000000000;
	selp.u16 	%rs2773, 1, 0, %p1853;
	st.local.u8 	[%rd5036+4], %rs2773;
	ld.local.f64 	%fd5693, [%rd5035+40];
	setp.leu.f64 	%p1854, %fd5693, 0d0000000000000000;
	selp.u16 	%rs2774, 1, 0, %p1854;
	st.local.u8 	[%rd5036+5], %rs2774;
	ld.local.f64 	%fd5694, [%rd5035+48];
	setp.leu.f64 	%p1855, %fd5694, 0d0000000000000000;
	selp.u16 	%rs2775, 1, 0, %p1855;
	st.local.u8 	[%rd5036+6], %rs2775;
	ld.local.f64 	%fd5695, [%rd5035+56];
	setp.leu.f64 	%p1856, %fd5695, 0d0000000000000000;
	selp.u16 	%rs2776, 1, 0, %p1856;
	st.local.u8 	[%rd5036+7], %rs2776;
	ld.local.f64 	%fd5696, [%rd5035+64];
	setp.leu.f64 	%p1857, %fd5696, 0d0000000000000000;
	selp.u16 	%rs2777, 1, 0, %p1857;
	st.local.u8 	[%rd5036+8], %rs2777;
	ld.local.f64 	%fd5697, [%rd5035+72];
	setp.leu.f64 	%p1858, %fd5697, 0d0000000000000000;
	selp.u16 	%rs2778, 1, 0, %p1858;
	st.local.u8 	[%rd5036+9], %rs2778;
	ld.local.f64 	%fd5698, [%rd5035+80];
	setp.leu.f64 	%p1859, %fd5698, 0d0000000000000000;
	selp.u16 	%rs2779, 1, 0, %p1859;
	st.local.u8 	[%rd5036+10], %rs2779;
	ld.local.f64 	%fd5699, [%rd5035+88];
	setp.leu.f64 	%p1860, %fd5699, 0d0000000000000000;
	selp.u16 	%rs2780, 1, 0, %p1860;
	st.local.u8 	[%rd5036+11], %rs2780;
	ld.local.f64 	%fd5700, [%rd5035+96];
	setp.leu.f64 	%p1861, %fd5700, 0d0000000000000000;
	selp.u16 	%rs2781, 1, 0, %p1861;
	st.local.u8 	[%rd5036+12], %rs2781;
	ld.local.f64 	%fd5701, [%rd5035+104];
	setp.leu.f64 	%p1862, %fd5701, 0d0000000000000000;
	selp.u16 	%rs2782, 1, 0, %p1862;
	st.local.u8 	[%rd5036+13], %rs2782;
	ld.local.f64 	%fd5702, [%rd5035+112];
	setp.leu.f64 	%p1863, %fd5702, 0d0000000000000000;
	selp.u16 	%rs2783, 1, 0, %p1863;
	st.local.u8 	[%rd5036+14], %rs2783;
	ld.local.f64 	%fd5703, [%rd5035+120];
	setp.leu.f64 	%p1864, %fd5703, 0d0000000000000000;
	selp.u16 	%rs2784, 1, 0, %p1864;
	st.local.u8 	[%rd5036+15], %rs2784;
	add.s64 	%rd6849, %rd6849, 16;
	add.s64 	%rd6856, %rd6856, 16;
	setp.eq.s64 	%p1865, %rd6856, %rd1064;
	@%p1865 bra 	$L__BB1_2028;
	bra.uni 	$L__BB1_2027;
$L__BB1_2028:
	setp.eq.s64 	%p1866, %rd1063, 0;
	@%p1866 bra 	$L__BB1_2038;
	and.b64  	%rd1070, %rd1062, 7;
	setp.lt.u64 	%p1867, %rd1063, 8;
	@%p1867 bra 	$L__BB1_2031;
	shl.b64 	%rd5037, %rd6849, 3;
	add.s64 	%rd5038, %rd58, %rd5037;
	ld.local.f64 	%fd5704, [%rd5038];
	setp.leu.f64 	%p1868, %fd5704, 0d0000000000000000;
	selp.u16 	%rs2785, 1, 0, %p1868;
	add.s64 	%rd5039, %rd6, %rd6849;
	st.local.u8 	[%rd5039], %rs2785;
	ld.local.f64 	%fd5705, [%rd5038+8];
	setp.leu.f64 	%p1869, %fd5705, 0d0000000000000000;
	selp.u16 	%rs2786, 1, 0, %p1869;
	st.local.u8 	[%rd5039+1], %rs2786;
	ld.local.f64 	%fd5706, [%rd5038+16];
	setp.leu.f64 	%p1870, %fd5706, 0d0000000000000000;
	selp.u16 	%rs2787, 1, 0, %p1870;
	st.local.u8 	[%rd5039+2], %rs2787;
	ld.local.f64 	%fd5707, [%rd5038+24];
	setp.leu.f64 	%p1871, %fd5707, 0d0000000000000000;
	selp.u16 	%rs2788, 1, 0, %p1871;
	st.local.u8 	[%rd5039+3], %rs2788;
	ld.local.f64 	%fd5708, [%rd5038+32];
	setp.leu.f64 	%p1872, %fd5708, 0d0000000000000000;
	selp.u16 	%rs2789, 1, 0, %p1872;
	st.local.u8 	[%rd5039+4], %rs2789;
	ld.local.f64 	%fd5709, [%rd5038+40];
	setp.leu.f64 	%p1873, %fd5709, 0d0000000000000000;
	selp.u16 	%rs2790, 1, 0, %p1873;
	st.local.u8 	[%rd5039+5], %rs2790;
	ld.local.f64 	%fd5710, [%rd5038+48];
	setp.leu.f64 	%p1874, %fd5710, 0d0000000000000000;
	selp.u16 	%rs2791, 1, 0, %p1874;
	st.local.u8 	[%rd5039+6], %rs2791;
	ld.local.f64 	%fd5711, [%rd5038+56];
	setp.leu.f64 	%p1875, %fd5711, 0d0000000000000000;
	selp.u16 	%rs2792, 1, 0, %p1875;
	st.local.u8 	[%rd5039+7], %rs2792;
	add.s64 	%rd6849, %rd6849, 8;
$L__BB1_2031:
	setp.eq.s64 	%p1876, %rd1070, 0;
	@%p1876 bra 	$L__BB1_2038;
	and.b64  	%rd1073, %rd1062, 3;
	setp.lt.u64 	%p1877, %rd1070, 4;
	@%p1877 bra 	$L__BB1_2034;
	shl.b64 	%rd5040, %rd6849, 3;
	add.s64 	%rd5041, %rd58, %rd5040;
	ld.local.f64 	%fd5712, [%rd5041];
	setp.leu.f64 	%p1878, %fd5712, 0d0000000000000000;
	selp.u16 	%rs2793, 1, 0, %p1878;
	add.s64 	%rd5042, %rd6, %rd6849;
	st.local.u8 	[%rd5042], %rs2793;
	ld.local.f64 	%fd5713, [%rd5041+8];
	setp.leu.f64 	%p1879, %fd5713, 0d0000000000000000;
	selp.u16 	%rs2794, 1, 0, %p1879;
	st.local.u8 	[%rd5042+1], %rs2794;
	ld.local.f64 	%fd5714, [%rd5041+16];
	setp.leu.f64 	%p1880, %fd5714, 0d0000000000000000;
	selp.u16 	%rs2795, 1, 0, %p1880;
	st.local.u8 	[%rd5042+2], %rs2795;
	ld.local.f64 	%fd5715, [%rd5041+24];
	setp.leu.f64 	%p1881, %fd5715, 0d0000000000000000;
	selp.u16 	%rs2796, 1, 0, %p1881;
	st.local.u8 	[%rd5042+3], %rs2796;
	add.s64 	%rd6849, %rd6849, 4;
$L__BB1_2034:
	setp.eq.s64 	%p1882, %rd1073, 0;
	@%p1882 bra 	$L__BB1_2038;
	shl.b64 	%rd5043, %rd6849, 3;
	add.s64 	%rd1076, %rd58, %rd5043;
	ld.local.f64 	%fd5716, [%rd1076];
	setp.leu.f64 	%p1883, %fd5716, 0d0000000000000000;
	selp.u16 	%rs2797, 1, 0, %p1883;
	add.s64 	%rd1077, %rd6, %rd6849;
	st.local.u8 	[%rd1077], %rs2797;
	setp.eq.s64 	%p1884, %rd1073, 1;
	@%p1884 bra 	$L__BB1_2038;
	ld.local.f64 	%fd5717, [%rd1076+8];
	setp.leu.f64 	%p1885, %fd5717, 0d0000000000000000;
	selp.u16 	%rs2798, 1, 0, %p1885;
	st.local.u8 	[%rd1077+1], %rs2798;
	setp.eq.s64 	%p1886, %rd1073, 2;
	@%p1886 bra 	$L__BB1_2038;
	ld.local.f64 	%fd5718, [%rd1076+16];
	setp.leu.f64 	%p1887, %fd5718, 0d0000000000000000;
	selp.u16 	%rs2799, 1, 0, %p1887;
	st.local.u8 	[%rd1077+2], %rs2799;
$L__BB1_2038:
	setp.lt.u32 	%p1888, %r1826, 4;
	mov.b64 	%rd6859, 0;
	mov.b32 	%r7600, 0;
	@%p1888 bra 	$L__BB1_2046;
	add.s64 	%rd5047, %rd62, -4;
	setp.lt.u64 	%p1889, %rd5047, 12;
	mov.b32 	%r7600, 0;
	mov.b64 	%rd6860, 0;
	@%p1889 bra 	$L__BB1_2042;
	mov.b32 	%r7600, 0;
	mov.b64 	%rd6860, 0;
	mov.u64 	%rd6861, %rd6860;
$L__BB1_2041:
	add.s64 	%rd5049, %rd6, %rd6860;
	ld.local.v4.b32 	{%r5429, %r5430, %r5431, %r5432}, [%rd5049];
	bfe.u32 	%r5433, %r5429, 0, 8;
	bfe.u32 	%r5434, %r5429, 8, 8;
	bfe.u32 	%r5435, %r5429, 16, 8;
	bfe.u32 	%r5436, %r5429, 24, 8;
	add.s32 	%r5437, %r7600, %r5433;
	add.s32 	%r5438, %r5437, %r5434;
	add.s32 	%r5439, %r5438, %r5435;
	add.s32 	%r5440, %r5439, %r5436;
	bfe.u32 	%r5441, %r5430, 0, 8;
	bfe.u32 	%r5442, %r5430, 8, 8;
	bfe.u32 	%r5443, %r5430, 16, 8;
	bfe.u32 	%r5444, %r5430, 24, 8;
	add.s32 	%r5445, %r5440, %r5441;
	add.s32 	%r5446, %r5445, %r5442;
	add.s32 	%r5447, %r5446, %r5443;
	add.s32 	%r5448, %r5447, %r5444;
	bfe.u32 	%r5449, %r5431, 0, 8;
	bfe.u32 	%r5450, %r5431, 8, 8;
	bfe.u32 	%r5451, %r5431, 16, 8;
	bfe.u32 	%r5452, %r5431, 24, 8;
	add.s32 	%r5453, %r5448, %r5449;
	add.s32 	%r5454, %r5453, %r5450;
	add.s32 	%r5455, %r5454, %r5451;
	add.s32 	%r5456, %r5455, %r5452;
	bfe.u32 	%r5457, %r5432, 0, 8;
	bfe.u32 	%r5458, %r5432, 8, 8;
	bfe.u32 	%r5459, %r5432, 16, 8;
	bfe.u32 	%r5460, %r5432, 24, 8;
	add.s32 	%r5461, %r5456, %r5457;
	add.s32 	%r5462, %r5461, %r5458;
	add.s32 	%r5463, %r5462, %r5459;
	add.s32 	%r7600, %r5463, %r5460;
	add.s64 	%rd6860, %rd6860, 16;
	add.s64 	%rd6861, %rd6861, 4;
	setp.eq.s64 	%p1890, %rd6861, %rd76;
	@%p1890 bra 	$L__BB1_2042;
	bra.uni 	$L__BB1_2041;
$L__BB1_2042:
	setp.eq.s64 	%p1891, %rd75, 0;
	mov.u64 	%rd6859, %rd6860;
	@%p1891 bra 	$L__BB1_2046;
	setp.eq.s64 	%p1892, %rd75, 1;
	add.s64 	%rd1084, %rd6, %rd6860;
	ld.local.u8 	%r5464, [%rd1084];
	ld.local.u8 	%r5465, [%rd1084+1];
	ld.local.u8 	%r5466, [%rd1084+2];
	ld.local.u8 	%r5467, [%rd1084+3];
	add.s32 	%r5468, %r7600, %r5464;
	add.s32 	%r5469, %r5468, %r5465;
	add.s32 	%r5470, %r5469, %r5466;
	add.s32 	%r7600, %r5470, %r5467;
	add.s64 	%rd6859, %rd6860, 4;
	@%p1892 bra 	$L__BB1_2046;
	setp.eq.s64 	%p1893, %rd75, 2;
	ld.local.u8 	%r5471, [%rd1084+4];
	ld.local.u8 	%r5472, [%rd1084+5];
	ld.local.u8 	%r5473, [%rd1084+6];
	ld.local.u8 	%r5474, [%rd1084+7];
	add.s32 	%r5475, %r7600, %r5471;
	add.s32 	%r5476, %r5475, %r5472;
	add.s32 	%r5477, %r5476, %r5473;
	add.s32 	%r7600, %r5477, %r5474;
	add.s64 	%rd6859, %rd6860, 8;
	@%p1893 bra 	$L__BB1_2046;
	ld.local.u8 	%r5478, [%rd1084+8];
	ld.local.u8 	%r5479, [%rd1084+9];
	ld.local.u8 	%r5480, [%rd1084+10];
	ld.local.u8 	%r5481, [%rd1084+11];
	add.s32 	%r5482, %r7600, %r5478;
	add.s32 	%r5483, %r5482, %r5479;
	add.s32 	%r5484, %r5483, %r5480;
	add.s32 	%r7600, %r5484, %r5481;
	add.s64 	%rd6859, %rd6860, 12;
$L__BB1_2046:
	setp.ge.u64 	%p1894, %rd6859, %rd62;
	@%p1894 bra 	$L__BB1_2060;
	sub.s64 	%rd1089, %rd62, %rd6859;
	and.b64  	%rd1090, %rd1089, 15;
	sub.s64 	%rd5050, %rd6859, %rd62;
	setp.gt.u64 	%p1895, %rd5050, -16;
	@%p1895 bra 	$L__BB1_2050;
	and.b64  	%rd1091, %rd1089, -16;
	mov.b64 	%rd6863, 0;
$L__BB1_2049:
	.pragma "nounroll";
	add.s64 	%rd5052, %rd6, %rd6859;
	ld.local.u8 	%r5486, [%rd5052];
	add.s32 	%r5487, %r7600, %r5486;
	ld.local.u8 	%r5488, [%rd5052+1];
	add.s32 	%r5489, %r5487, %r5488;
	ld.local.u8 	%r5490, [%rd5052+2];
	add.s32 	%r5491, %r5489, %r5490;
	ld.local.u8 	%r5492, [%rd5052+3];
	add.s32 	%r5493, %r5491, %r5492;
	ld.local.u8 	%r5494, [%rd5052+4];
	add.s32 	%r5495, %r5493, %r5494;
	ld.local.u8 	%r5496, [%rd5052+5];
	add.s32 	%r5497, %r5495, %r5496;
	ld.local.u8 	%r5498, [%rd5052+6];
	add.s32 	%r5499, %r5497, %r5498;
	ld.local.u8 	%r5500, [%rd5052+7];
	add.s32 	%r5501, %r5499, %r5500;
	ld.local.u8 	%r5502, [%rd5052+8];
	add.s32 	%r5503, %r5501, %r5502;
	ld.local.u8 	%r5504, [%rd5052+9];
	add.s32 	%r5505, %r5503, %r5504;
	ld.local.u8 	%r5506, [%rd5052+10];
	add.s32 	%r5507, %r5505, %r5506;
	ld.local.u8 	%r5508, [%rd5052+11];
	add.s32 	%r5509, %r5507, %r5508;
	ld.local.u8 	%r5510, [%rd5052+12];
	add.s32 	%r5511, %r5509, %r5510;
	ld.local.u8 	%r5512, [%rd5052+13];
	add.s32 	%r5513, %r5511, %r5512;
	ld.local.u8 	%r5514, [%rd5052+14];
	add.s32 	%r5515, %r5513, %r5514;
	ld.local.u8 	%r5516, [%rd5052+15];
	add.s32 	%r7600, %r5515, %r5516;
	add.s64 	%rd6859, %rd6859, 16;
	add.s64 	%rd6863, %rd6863, 16;
	setp.ne.s64 	%p1896, %rd6863, %rd1091;
	@%p1896 bra 	$L__BB1_2049;
$L__BB1_2050:
	setp.eq.s64 	%p1897, %rd1090, 0;
	@%p1897 bra 	$L__BB1_2060;
	and.b64  	%rd1101, %rd1089, 7;
	setp.lt.u64 	%p1898, %rd1090, 8;
	@%p1898 bra 	$L__BB1_2053;
	add.s64 	%rd5053, %rd6, %rd6859;
	ld.local.u8 	%r5518, [%rd5053];
	add.s32 	%r5519, %r7600, %r5518;
	ld.local.u8 	%r5520, [%rd5053+1];
	add.s32 	%r5521, %r5519, %r5520;
	ld.local.u8 	%r5522, [%rd5053+2];
	add.s32 	%r5523, %r5521, %r5522;
	ld.local.u8 	%r5524, [%rd5053+3];
	add.s32 	%r5525, %r5523, %r5524;
	ld.local.u8 	%r5526, [%rd5053+4];
	add.s32 	%r5527, %r5525, %r5526;
	ld.local.u8 	%r5528, [%rd5053+5];
	add.s32 	%r5529, %r5527, %r5528;
	ld.local.u8 	%r5530, [%rd5053+6];
	add.s32 	%r5531, %r5529, %r5530;
	ld.local.u8 	%r5532, [%rd5053+7];
	add.s32 	%r7600, %r5531, %r5532;
	add.s64 	%rd6859, %rd6859, 8;
$L__BB1_2053:
	setp.eq.s64 	%p1899, %rd1101, 0;
	@%p1899 bra 	$L__BB1_2060;
	and.b64  	%rd1104, %rd1089, 3;
	setp.lt.u64 	%p1900, %rd1101, 4;
	@%p1900 bra 	$L__BB1_2056;
	add.s64 	%rd5054, %rd6, %rd6859;
	ld.local.u8 	%r5534, [%rd5054];
	add.s32 	%r5535, %r7600, %r5534;
	ld.local.u8 	%r5536, [%rd5054+1];
	add.s32 	%r5537, %r5535, %r5536;
	ld.local.u8 	%r5538, [%rd5054+2];
	add.s32 	%r5539, %r5537, %r5538;
	ld.local.u8 	%r5540, [%rd5054+3];
	add.s32 	%r7600, %r5539, %r5540;
	add.s64 	%rd6859, %rd6859, 4;
$L__BB1_2056:
	setp.eq.s64 	%p1901, %rd1104, 0;
	@%p1901 bra 	$L__BB1_2060;
	add.s64 	%rd1107, %rd6, %rd6859;
	ld.local.u8 	%r5541, [%rd1107];
	add.s32 	%r7600, %r7600, %r5541;
	setp.eq.s64 	%p1902, %rd1104, 1;
	@%p1902 bra 	$L__BB1_2060;
	ld.local.u8 	%r5542, [%rd1107+1];
	add.s32 	%r7600, %r7600, %r5542;
	setp.eq.s64 	%p1903, %rd1104, 2;
	@%p1903 bra 	$L__BB1_2060;
	ld.local.u8 	%r5543, [%rd1107+2];
	add.s32 	%r7600, %r7600, %r5543;
$L__BB1_2060:
	setp.eq.s32 	%p1904, %r1826, 0;
	shr.u32 	%r5544, %r7600, 31;
	add.s32 	%r5545, %r7600, %r5544;
	and.b32  	%r5546, %r5545, -2;
	sub.s32 	%r1269, %r7600, %r5546;
	@%p1904 bra 	$L__BB1_2074;
	setp.lt.u64 	%p1905, %rd1037, 15;
	mov.b64 	%rd6869, 0;
	@%p1905 bra 	$L__BB1_2064;
	mov.b64 	%rd6867, 0;
$L__BB1_2063:
	.pragma "nounroll";
	add.s64 	%rd5057, %rd7, %rd6867;
	shl.b64 	%rd5058, %rd6867, 3;
	add.s64 	%rd5059, %rd58, %rd5058;
	ld.local.v2.f64 	{%fd5719, %fd5720}, [%rd5059];
	abs.f64 	%fd5721, %fd5719;
	add.u64 	%rd5061, %SPL, 4096;
	add.s64 	%rd5062, %rd5061, %rd5058;
	abs.f64 	%fd5722, %fd5720;
	st.local.v2.f64 	[%rd5062], {%fd5721, %fd5722};
	ld.local.v2.f64 	{%fd5723, %fd5724}, [%rd5059+16];
	abs.f64 	%fd5725, %fd5723;
	abs.f64 	%fd5726, %fd5724;
	st.local.v2.f64 	[%rd5062+16], {%fd5725, %fd5726};
	ld.local.v2.f64 	{%fd5727, %fd5728}, [%rd5059+32];
	abs.f64 	%fd5729, %fd5727;
	abs.f64 	%fd5730, %fd5728;
	st.local.v2.f64 	[%rd5062+32], {%fd5729, %fd5730};
	ld.local.v2.f64 	{%fd5731, %fd5732}, [%rd5059+48];
	abs.f64 	%fd5733, %fd5731;
	abs.f64 	%fd5734, %fd5732;
	st.local.v2.f64 	[%rd5062+48], {%fd5733, %fd5734};
	ld.local.v2.f64 	{%fd5735, %fd5736}, [%rd5059+64];
	abs.f64 	%fd5737, %fd5735;
	abs.f64 	%fd5738, %fd5736;
	st.local.v2.f64 	[%rd5062+64], {%fd5737, %fd5738};
	ld.local.v2.f64 	{%fd5739, %fd5740}, [%rd5059+80];
	abs.f64 	%fd5741, %fd5739;
	abs.f64 	%fd5742, %fd5740;
	st.local.v2.f64 	[%rd5062+80], {%fd5741, %fd5742};
	ld.local.v2.f64 	{%fd5743, %fd5744}, [%rd5059+96];
	abs.f64 	%fd5745, %fd5743;
	abs.f64 	%fd5746, %fd5744;
	st.local.v2.f64 	[%rd5062+96], {%fd5745, %fd5746};
	ld.local.v2.f64 	{%fd5747, %fd5748}, [%rd5059+112];
	abs.f64 	%fd5749, %fd5747;
	mov.b32 	%r5547, 0;
	st.local.v4.b32 	[%rd5057], {%r5547, %r5547, %r5547, %r5547};
	abs.f64 	%fd5750, %fd5748;
	st.local.v2.f64 	[%rd5062+112], {%fd5749, %fd5750};
	add.s64 	%rd6867, %rd6867, 16;
	setp.ne.s64 	%p1906, %rd6867, %rd71;
	mov.u64 	%rd6869, %rd71;
	@%p1906 bra 	$L__BB1_2063;
$L__BB1_2064:
	setp.eq.s32 	%p1907, %r17, 0;
	@%p1907 bra 	$L__BB1_2074;
	setp.lt.u64 	%p1908, %rd68, 7;
	@%p1908 bra 	$L__BB1_2067;
	add.s64 	%rd5063, %rd7, %rd6869;
	mov.b16 	%rs2800, 0;
	st.local.u8 	[%rd5063], %rs2800;
	shl.b64 	%rd5064, %rd6869, 3;
	add.s64 	%rd5065, %rd58, %rd5064;
	ld.local.f64 	%fd5751, [%rd5065];
	abs.f64 	%fd5752, %fd5751;
	add.u64 	%rd5067, %SPL, 4096;
	add.s64 	%rd5068, %rd5067, %rd5064;
	st.local.f64 	[%rd5068], %fd5752;
	st.local.u8 	[%rd5063+1], %rs2800;
	ld.local.f64 	%fd5753, [%rd5065+8];
	abs.f64 	%fd5754, %fd5753;
	st.local.f64 	[%rd5068+8], %fd5754;
	st.local.u8 	[%rd5063+2], %rs2800;
	ld.local.f64 	%fd5755, [%rd5065+16];
	abs.f64 	%fd5756, %fd5755;
	st.local.f64 	[%rd5068+16], %fd5756;
	st.local.u8 	[%rd5063+3], %rs2800;
	ld.local.f64 	%fd5757, [%rd5065+24];
	abs.f64 	%fd5758, %fd5757;
	st.local.f64 	[%rd5068+24], %fd5758;
	st.local.u8 	[%rd5063+4], %rs2800;
	ld.local.f64 	%fd5759, [%rd5065+32];
	abs.f64 	%fd5760, %fd5759;
	st.local.f64 	[%rd5068+32], %fd5760;
	st.local.u8 	[%rd5063+5], %rs2800;
	ld.local.f64 	%fd5761, [%rd5065+40];
	abs.f64 	%fd5762, %fd5761;
	st.local.f64 	[%rd5068+40], %fd5762;
	st.local.u8 	[%rd5063+6], %rs2800;
	ld.local.f64 	%fd5763, [%rd5065+48];
	abs.f64 	%fd5764, %fd5763;
	st.local.f64 	[%rd5068+48], %fd5764;
	st.local.u8 	[%rd5063+7], %rs2800;
	ld.local.f64 	%fd5765, [%rd5065+56];
	abs.f64 	%fd5766, %fd5765;
	st.local.f64 	[%rd5068+56], %fd5766;
	add.s64 	%rd6869, %rd6869, 8;
$L__BB1_2067:
	setp.eq.s64 	%p1909, %rd1035, 0;
	@%p1909 bra 	$L__BB1_2074;
	setp.lt.u64 	%p1910, %rd1036, 3;
	@%p1910 bra 	$L__BB1_2070;
	add.s64 	%rd5069, %rd7, %rd6869;
	mov.b16 	%rs2801, 0;
	st.local.u8 	[%rd5069], %rs2801;
	shl.b64 	%rd5070, %rd6869, 3;
	add.s64 	%rd5071, %rd58, %rd5070;
	ld.local.f64 	%fd5767, [%rd5071];
	abs.f64 	%fd5768, %fd5767;
	add.u64 	%rd5073, %SPL, 4096;
	add.s64 	%rd5074, %rd5073, %rd5070;
	st.local.f64 	[%rd5074], %fd5768;
	st.local.u8 	[%rd5069+1], %rs2801;
	ld.local.f64 	%fd5769, [%rd5071+8];
	abs.f64 	%fd5770, %fd5769;
	st.local.f64 	[%rd5074+8], %fd5770;
	st.local.u8 	[%rd5069+2], %rs2801;
	ld.local.f64 	%fd5771, [%rd5071+16];
	abs.f64 	%fd5772, %fd5771;
	st.local.f64 	[%rd5074+16], %fd5772;
	st.local.u8 	[%rd5069+3], %rs2801;
	ld.local.f64 	%fd5773, [%rd5071+24];
	abs.f64 	%fd5774, %fd5773;
	st.local.f64 	[%rd5074+24], %fd5774;
	add.s64 	%rd6869, %rd6869, 4;
$L__BB1_2070:
	setp.eq.s64 	%p1911, %rd72, 0;
	@%p1911 bra 	$L__BB1_2074;
	setp.eq.s64 	%p1912, %rd72, 1;
	add.s64 	%rd1115, %rd7, %rd6869;
	mov.b16 	%rs2802, 0;
	st.local.u8 	[%rd1115], %rs2802;
	shl.b64 	%rd5075, %rd6869, 3;
	add.s64 	%rd1116, %rd58, %rd5075;
	ld.local.f64 	%fd5775, [%rd1116];
	abs.f64 	%fd5776, %fd5775;
	add.u64 	%rd5077, %SPL, 4096;
	add.s64 	%rd1117, %rd5077, %rd5075;
	st.local.f64 	[%rd1117], %fd5776;
	@%p1912 bra 	$L__BB1_2074;
	setp.eq.s64 	%p1913, %rd72, 2;
	mov.b16 	%rs2803, 0;
	st.local.u8 	[%rd1115+1], %rs2803;
	ld.local.f64 	%fd5777, [%rd1116+8];
	abs.f64 	%fd5778, %fd5777;
	st.local.f64 	[%rd1117+8], %fd5778;
	@%p1913 bra 	$L__BB1_2074;
	mov.b16 	%rs2804, 0;
	st.local.u8 	[%rd1115+2], %rs2804;
	ld.local.f64 	%fd5779, [%rd1116+16];
	abs.f64 	%fd5780, %fd5779;
	st.local.f64 	[%rd1117+16], %fd5780;
$L__BB1_2074:
	ld.param.u32 	%r7166, [_Z33unified_sogrand_iterations_kernelPKdPdS1_S1_PiS2_S1_iiimdiii_param_12];
	setp.ne.s32 	%p1914, %r7166, 1;
	mov.f64 	%fd8149, 0d3FF0000000000000;
	@%p1914 bra 	$L__BB1_2092;
	mov.f64 	%fd8031, 0d3FF0000000000000;
	@%p1904 bra 	$L__BB1_2091;
	setp.eq.s64 	%p1916, %rd1037, 0;
	mov.f64 	%fd8027, 0d3FF0000000000000;
	mov.b64 	%rd6872, 0;
	@%p1916 bra 	$L__BB1_2085;
	mov.f64 	%fd8027, 0d3FF0000000000000;
	mov.b64 	%rd6871, 0;
$L__BB1_2078:
	add.u64 	%rd5081, %SPL, 4096;
	shl.b64 	%rd5082, %rd6871, 3;
	add.s64 	%rd1119, %rd5081, %rd5082;
	ld.local.f64 	%fd995, [%rd1119];
	neg.f64 	%fd5786, %fd995;
	fma.rn.f64 	%fd5787, %fd995, 0dBFF71547652B82FE, 0d4338000000000000;
	{
	.reg .b32 %temp; 
	mov.b64 	{%r1270, %temp}, %fd5787;
	}
	mov.f64 	%fd5788, 0dC338000000000000;
	add.rn.f64 	%fd5789, %fd5787, %fd5788;
	fma.rn.f64 	%fd5790, %fd5789, 0dBFE62E42FEFA39EF, %fd5786;
	fma.rn.f64 	%fd5791, %fd5789, 0dBC7ABC9E3B39803F, %fd5790;
	fma.rn.f64 	%fd5792, %fd5791, 0d3E5ADE1569CE2BDF, 0d3E928AF3FCA213EA;
	fma.rn.f64 	%fd5793, %fd5792, %fd5791, 0d3EC71DEE62401315;
	fma.rn.f64 	%fd5794, %fd5793, %fd5791, 0d3EFA01997C89EB71;
	fma.rn.f64 	%fd5795, %fd5794, %fd5791, 0d3F2A01A014761F65;
	fma.rn.f64 	%fd5796, %fd5795, %fd5791, 0d3F56C16C1852B7AF;
	fma.rn.f64 	%fd5797, %fd5796, %fd5791, 0d3F81111111122322;
	fma.rn.f64 	%fd5798, %fd5797, %fd5791, 0d3FA55555555502A1;
	fma.rn.f64 	%fd5799, %fd5798, %fd5791, 0d3FC5555555555511;
	fma.rn.f64 	%fd5800, %fd5799, %fd5791, 0d3FE000000000000B;
	fma.rn.f64 	%fd5801, %fd5800, %fd5791, 0d3FF0000000000000;
	fma.rn.f64 	%fd5802, %fd5801, %fd5791, 0d3FF0000000000000;
	{
	.reg .b32 %temp; 
	mov.b64 	{%r1271, %temp}, %fd5802;
	}
	{
	.reg .b32 %temp; 
	mov.b64 	{%temp, %r1272}, %fd5802;
	}
	shl.b32 	%r5548, %r1270, 20;
	add.s32 	%r5549, %r5548, %r1272;
	mov.b64 	%fd8025, {%r1271, %r5549};
	{
	.reg .b32 %temp; 
	mov.b64 	{%temp, %r5550}, %fd5786;
	}
	mov.b32 	%f191, %r5550;
	abs.f32 	%f77, %f191;
	setp.lt.f32 	%p1917, %f77, 0f4086232B;
	@%p1917 bra 	$L__BB1_2081;
	setp.gt.f64 	%p1918, %fd995, 0d0000000000000000;
	mov.f64 	%fd5803, 0d7FF0000000000000;
	sub.f64 	%fd5804, %fd5803, %fd995;
	selp.f64 	%fd8025, 0d0000000000000000, %fd5804, %p1918;
	setp.geu.f32 	%p1919, %f77, 0f40874800;
	@%p1919 bra 	$L__BB1_2081;
	shr.u32 	%r5551, %r1270, 31;
	add.s32 	%r5552, %r1270, %r5551;
	shr.s32 	%r5553, %r5552, 1;
	shl.b32 	%r5554, %r5553, 20;
	add.s32 	%r5555, %r1272, %r5554;
	mov.b64 	%fd5805, {%r1271, %r5555};
	sub.s32 	%r5556, %r1270, %r5553;
	shl.b32 	%r5557, %r5556, 20;
	add.s32 	%r5558, %r5557, 1072693248;
	mov.b32 	%r5559, 0;
	mov.b64 	%fd5806, {%r5559, %r5558};
	mul.f64 	%fd8025, %fd5806, %fd5805;
$L__BB1_2081:
	add.f64 	%fd5807, %fd8025, %fd8025;
	add.f64 	%fd5808, %fd8025, 0d3FF0000000000000;
	div.rn.f64 	%fd5809, %fd5807, %fd5808;
	mov.f64 	%fd5810, 0d3FF0000000000000;
	sub.f64 	%fd5811, %fd5810, %fd5809;
	mul.f64 	%fd1000, %fd8027, %fd5811;
	ld.local.f64 	%fd1001, [%rd1119+8];
	neg.f64 	%fd5812, %fd1001;
	fma.rn.f64 	%fd5813, %fd1001, 0dBFF71547652B82FE, 0d4338000000000000;
	{
	.reg .b32 %temp; 
	mov.b64 	{%r1273, %temp}, %fd5813;
	}
	mov.f64 	%fd5814, 0dC338000000000000;
	add.rn.f64 	%fd5815, %fd5813, %fd5814;
	fma.rn.f64 	%fd5816, %fd5815, 0dBFE62E42FEFA39EF, %fd5812;
	fma.rn.f64 	%fd5817, %fd5815, 0dBC7ABC9E3B39803F, %fd5816;
	fma.rn.f64 	%fd5818, %fd5817, 0d3E5ADE1569CE2BDF, 0d3E928AF3FCA213EA;
	fma.rn.f64 	%fd5819, %fd5818, %fd5817, 0d3EC71DEE62401315;
	fma.rn.f64 	%fd5820, %fd5819, %fd5817, 0d3EFA01997C89EB71;
	fma.rn.f64 	%fd5821, %fd5820, %fd5817, 0d3F2A01A014761F65;
	fma.rn.f64 	%fd5822, %fd5821, %fd5817, 0d3F56C16C1852B7AF;
	fma.rn.f64 	%fd5823, %fd5822, %fd5817, 0d3F81111111122322;
	fma.rn.f64 	%fd5824, %fd5823, %fd5817, 0d3FA55555555502A1;
	fma.rn.f64 	%fd5825, %fd5824, %fd5817, 0d3FC5555555555511;
	fma.rn.f64 	%fd5826, %fd5825, %fd5817, 0d3FE000000000000B;
	fma.rn.f64 	%fd5827, %fd5826, %fd5817, 0d3FF0000000000000;
	fma.rn.f64 	%fd5828, %fd5827, %fd5817, 0d3FF0000000000000;
	{
	.reg .b32 %temp; 
	mov.b64 	{%r1274, %temp}, %fd5828;
	}
	{
	.reg .b32 %temp; 
	mov.b64 	{%temp, %r1275}, %fd5828;
	}
	shl.b32 	%r5560, %r1273, 20;
	add.s32 	%r5561, %r5560, %r1275;
	mov.b64 	%fd8026, {%r1274, %r5561};
	{
	.reg .b32 %temp; 
	mov.b64 	{%temp, %r5562}, %fd5812;
	}
	mov.b32 	%f192, %r5562;
	abs.f32 	%f78, %f192;
	setp.lt.f32 	%p1920, %f78, 0f4086232B;
	@%p1920 bra 	$L__BB1_2084;
	setp.gt.f64 	%p1921, %fd1001, 0d0000000000000000;
	mov.f64 	%fd5829, 0d7FF0000000000000;
	sub.f64 	%fd5830, %fd5829, %fd1001;
	selp.f64 	%fd8026, 0d0000000000000000, %fd5830, %p1921;
	setp.geu.f32 	%p1922, %f78, 0f40874800;
	@%p1922 bra 	$L__BB1_2084;
	shr.u32 	%r5563, %r1273, 31;
	add.s32 	%r5564, %r1273, %r5563;
	shr.s32 	%r5565, %r5564, 1;
	shl.b32 	%r5566, %r5565, 20;
	add.s32 	%r5567, %r1275, %r5566;
	mov.b64 	%fd5831, {%r1274, %r5567};
	sub.s32 	%r5568, %r1273, %r5565;
	shl.b32 	%r5569, %r5568, 20;
	add.s32 	%r5570, %r5569, 1072693248;
	mov.b32 	%r5571, 0;
	mov.b64 	%fd5832, {%r5571, %r5570};
	mul.f64 	%fd8026, %fd5832, %fd5831;
$L__BB1_2084:
	add.f64 	%fd5833, %fd8026, %fd8026;
	add.f64 	%fd5834, %fd8026, 0d3FF0000000000000;
	div.rn.f64 	%fd5835, %fd5833, %fd5834;
	mov.f64 	%fd5836, 0d3FF0000000000000;
	sub.f64 	%fd5837, %fd5836, %fd5835;
	mul.f64 	%fd8027, %fd1000, %fd5837;
	add.s64 	%rd6871, %rd6871, 2;
	and.b64  	%rd6872, %rd62, -2;
	setp.ne.s64 	%p1923, %rd6871, %rd6872;
	@%p1923 bra 	$L__BB1_2078;
$L__BB1_2085:
	and.b32  	%r5572, %r1826, 1;
	setp.eq.b32 	%p1924, %r5572, 1;
	not.pred 	%p1925, %p1924;
	@%p1925 bra 	$L__BB1_2090;
	add.u64 	%rd5084, %SPL, 4096;
	shl.b64 	%rd5085, %rd6872, 3;
	add.s64 	%rd5086, %rd5084, %rd5085;
	ld.local.f64 	%fd1009, [%rd5086];
	neg.f64 	%fd5838, %fd1009;
	fma.rn.f64 	%fd5839, %fd1009, 0dBFF71547652B82FE, 0d4338000000000000;
	{
	.reg .b32 %temp; 
	mov.b64 	{%r1276, %temp}, %fd5839;
	}
	mov.f64 	%fd5840, 0dC338000000000000;
	add.rn.f64 	%fd5841, %fd5839, %fd5840;
	fma.rn.f64 	%fd5842, %fd5841, 0dBFE62E42FEFA39EF, %fd5838;
	fma.rn.f64 	%fd5843, %fd5841, 0dBC7ABC9E3B39803F, %fd5842;
	fma.rn.f64 	%fd5844, %fd5843, 0d3E5ADE1569CE2BDF, 0d3E928AF3FCA213EA;
	fma.rn.f64 	%fd5845, %fd5844, %fd5843, 0d3EC71DEE62401315;
	fma.rn.f64 	%fd5846, %fd5845, %fd5843, 0d3EFA01997C89EB71;
	fma.rn.f64 	%fd5847, %fd5846, %fd5843, 0d3F2A01A014761F65;
	fma.rn.f64 	%fd5848, %fd5847, %fd5843, 0d3F56C16C1852B7AF;
	fma.rn.f64 	%fd5849, %fd5848, %fd5843, 0d3F81111111122322;
	fma.rn.f64 	%fd5850, %fd5849, %fd5843, 0d3FA55555555502A1;
	fma.rn.f64 	%fd5851, %fd5850, %fd5843, 0d3FC5555555555511;
	fma.rn.f64 	%fd5852, %fd5851, %fd5843, 0d3FE000000000000B;
	fma.rn.f64 	%fd5853, %fd5852, %fd5843, 0d3FF0000000000000;
	fma.rn.f64 	%fd5854, %fd5853, %fd5843, 0d3FF0000000000000;
	{
	.reg .b32 %temp; 
	mov.b64 	{%r1277, %temp}, %fd5854;
	}
	{
	.reg .b32 %temp; 
	mov.b64 	{%temp, %r1278}, %fd5854;
	}
	shl.b32 	%r5573, %r1276, 20;
	add.s32 	%r5574, %r5573, %r1278;
	mov.b64 	%fd8029, {%r1277, %r5574};
	{
	.reg .b32 %temp; 
	mov.b64 	{%temp, %r5575}, %fd5838;
	}
	mov.b32 	%f193, %r5575;
	abs.f32 	%f79, %f193;
	setp.lt.f32 	%p1926, %f79, 0f4086232B;
	@%p1926 bra 	$L__BB1_2089;
	setp.gt.f64 	%p1927, %fd1009, 0d0000000000000000;
	mov.f64 	%fd5855, 0d7FF0000000000000;
	sub.f64 	%fd5856, %fd5855, %fd1009;
	selp.f64 	%fd8029, 0d0000000000000000, %fd5856, %p1927;
	setp.geu.f32 	%p1928, %f79, 0f40874800;
	@%p1928 bra 	$L__BB1_2089;
	shr.u32 	%r5576, %r1276, 31;
	add.s32 	%r5577, %r1276, %r5576;
	shr.s32 	%r5578, %r5577, 1;
	shl.b32 	%r5579, %r5578, 20;
	add.s32 	%r5580, %r1278, %r5579;
	mov.b64 	%fd5857, {%r1277, %r5580};
	sub.s32 	%r5581, %r1276, %r5578;
	shl.b32 	%r5582, %r5581, 20;
	add.s32 	%r5583, %r5582, 1072693248;
	mov.b32 	%r5584, 0;
	mov.b64 	%fd5858, {%r5584, %r5583};
	mul.f64 	%fd8029, %fd5858, %fd5857;
$L__BB1_2089:
	add.f64 	%fd5859, %fd8029, %fd8029;
	add.f64 	%fd5860, %fd8029, 0d3FF0000000000000;
	div.rn.f64 	%fd5861, %fd5859, %fd5860;
	mov.f64 	%fd5862, 0d3FF0000000000000;
	sub.f64 	%fd5863, %fd5862, %fd5861;
	mul.f64 	%fd8027, %fd8027, %fd5863;
$L__BB1_2090:
	add.f64 	%fd5864, %fd8027, 0d3FF0000000000000;
	mul.f64 	%fd8031, %fd5864, 0d3FE0000000000000;
$L__BB1_2091:
	and.b32  	%r5585, %r1269, 255;
	setp.eq.s32 	%p1929, %r5585, 0;
	mov.f64 	%fd5865, 0d3FF0000000000000;
	sub.f64 	%fd5866, %fd5865, %fd8031;
	selp.f64 	%fd8149, %fd8031, %fd5866, %p1929;
$L__BB1_2092:
	mov.f64 	%fd8038, 0d0000000000000000;
	@%p1904 bra 	$L__BB1_2107;
	mov.f64 	%fd8038, 0d0000000000000000;
	mov.b64 	%rd6873, 0;
$L__BB1_2094:
	add.u64 	%rd5089, %SPL, 4096;
	shl.b64 	%rd5090, %rd6873, 3;
	add.s64 	%rd5091, %rd5089, %rd5090;
	ld.local.f64 	%fd1021, [%rd5091];
	neg.f64 	%fd1022, %fd1021;
	setp.lt.f64 	%p1931, %fd1021, 0dC049000000000000;
	mov.f64 	%fd8037, %fd1022;
	@%p1931 bra 	$L__BB1_2106;
	setp.gt.f64 	%p1932, %fd1021, 0d4049000000000000;
	mov.f64 	%fd8037, 0d0000000000000000;
	@%p1932 bra 	$L__BB1_2106;
	fma.rn.f64 	%fd5870, %fd1022, 0d3FF71547652B82FE, 0d4338000000000000;
	{
	.reg .b32 %temp; 
	mov.b64 	{%r1279, %temp}, %fd5870;
	}
	mov.f64 	%fd5871, 0dC338000000000000;
	add.rn.f64 	%fd5872, %fd5870, %fd5871;
	fma.rn.f64 	%fd5873, %fd5872, 0dBFE62E42FEFA39EF, %fd1022;
	fma.rn.f64 	%fd5874, %fd5872, 0dBC7ABC9E3B39803F, %fd5873;
	fma.rn.f64 	%fd5875, %fd5874, 0d3E5ADE1569CE2BDF, 0d3E928AF3FCA213EA;
	fma.rn.f64 	%fd5876, %fd5875, %fd5874, 0d3EC71DEE62401315;
	fma.rn.f64 	%fd5877, %fd5876, %fd5874, 0d3EFA01997C89EB71;
	fma.rn.f64 	%fd5878, %fd5877, %fd5874, 0d3F2A01A014761F65;
	fma.rn.f64 	%fd5879, %fd5878, %fd5874, 0d3F56C16C1852B7AF;
	fma.rn.f64 	%fd5880, %fd5879, %fd5874, 0d3F81111111122322;
	fma.rn.f64 	%fd5881, %fd5880, %fd5874, 0d3FA55555555502A1;
	fma.rn.f64 	%fd5882, %fd5881, %fd5874, 0d3FC5555555555511;
	fma.rn.f64 	%fd5883, %fd5882, %fd5874, 0d3FE000000000000B;
	fma.rn.f64 	%fd5884, %fd5883, %fd5874, 0d3FF0000000000000;
	fma.rn.f64 	%fd5885, %fd5884, %fd5874, 0d3FF0000000000000;
	{
	.reg .b32 %temp; 
	mov.b64 	{%r1280, %temp}, %fd5885;
	}
	{
	.reg .b32 %temp; 
	mov.b64 	{%temp, %r1281}, %fd5885;
	}
	shl.b32 	%r5586, %r1279, 20;
	add.s32 	%r5587, %r5586, %r1281;
	mov.b64 	%fd8034, {%r1280, %r5587};
	{
	.reg .b32 %temp; 
	mov.b64 	{%temp, %r5588}, %fd1022;
	}
	mov.b32 	%f194, %r5588;
	abs.f32 	%f80, %f194;
	setp.lt.f32 	%p1933, %f80, 0f4086232B;
	@%p1933 bra 	$L__BB1_2099;
	setp.gt.f64 	%p1934, %fd1021, 0d0000000000000000;
	mov.f64 	%fd5886, 0d7FF0000000000000;
	sub.f64 	%fd5887, %fd5886, %fd1021;
	selp.f64 	%fd8034, 0d0000000000000000, %fd5887, %p1934;
	setp.geu.f32 	%p1935, %f80, 0f40874800;
	@%p1935 bra 	$L__BB1_2099;
	shr.u32 	%r5589, %r1279, 31;
	add.s32 	%r5590, %r1279, %r5589;
	shr.s32 	%r5591, %r5590, 1;
	shl.b32 	%r5592, %r5591, 20;
	add.s32 	%r5593, %r1281, %r5592;
	mov.b64 	%fd5888, {%r1280, %r5593};
	sub.s32 	%r5594, %r1279, %r5591;
	shl.b32 	%r5595, %r5594, 20;
	add.s32 	%r5596, %r5595, 1072693248;
	mov.b32 	%r5597, 0;
	mov.b64 	%fd5889, {%r5597, %r5596};
	mul.f64 	%fd8034, %fd5889, %fd5888;
$L__BB1_2099:
	add.f64 	%fd8035, %fd8034, 0d3FF0000000000000;
	{
	.reg .b32 %temp; 
	mov.b64 	{%temp, %r7601}, %fd8035;
	}
	{
	.reg .b32 %temp; 
	mov.b64 	{%r7602, %temp}, %fd8035;
	}
	setp.gt.s32 	%p1936, %r7601, 1048575;
	mov.b32 	%r7603, -1023;
	@%p1936 bra 	$L__BB1_2101;
	mul.f64 	%fd8035, %fd8035, 0d4350000000000000;
	{
	.reg .b32 %temp; 
	mov.b64 	{%temp, %r7601}, %fd8035;
	}
	{
	.reg .b32 %temp; 
	mov.b64 	{%r7602, %temp}, %fd8035;
	}
	mov.b32 	%r7603, -1077;
$L__BB1_2101:
	add.s32 	%r5600, %r7601, -1;
	setp.gt.u32 	%p1937, %r5600, 2146435070;
	@%p1937 bra 	$L__BB1_2105;
	shr.u32 	%r5603, %r7601, 20;
	add.s32 	%r7604, %r7603, %r5603;
	and.b32  	%r5604, %r7601, 1048575;
	or.b32  	%r5605, %r5604, 1072693248;
	mov.b64 	%fd8036, {%r7602, %r5605};
	setp.lt.u32 	%p1939, %r5605, 1073127583;
	@%p1939 bra 	$L__BB1_2104;
	{
	.reg .b32 %temp; 
	mov.b64 	{%r5606, %temp}, %fd8036;
	}
	{
	.reg .b32 %temp; 
	mov.b64 	{%temp, %r5607}, %fd8036;
	}
	add.s32 	%r5608, %r5607, -1048576;
	mov.b64 	%fd8036, {%r5606, %r5608};
	add.s32 	%r7604, %r7604, 1;
$L__BB1_2104:
	add.f64 	%fd5891, %fd8036, 0dBFF0000000000000;
	add.f64 	%fd5892, %fd8036, 0d3FF0000000000000;
	rcp.approx.ftz.f64 	%fd5893, %fd5892;
	neg.f64 	%fd5894, %fd5892;
	fma.rn.f64 	%fd5895, %fd5894, %fd5893, 0d3FF0000000000000;
	fma.rn.f64 	%fd5896, %fd5895, %fd5895, %fd5895;
	fma.rn.f64 	%fd5897, %fd5896, %fd5893, %fd5893;
	mul.f64 	%fd5898, %fd5891, %fd5897;
	fma.rn.f64 	%fd5899, %fd5891, %fd5897, %fd5898;
	mul.f64 	%fd5900, %fd5899, %fd5899;
	fma.rn.f64 	%fd5901, %fd5900, 0d3EB1380B3AE80F1E, 0d3ED0EE258B7A8B04;
	fma.rn.f64 	%fd5902, %fd5901, %fd5900, 0d3EF3B2669F02676F;
	fma.rn.f64 	%fd5903, %fd5902, %fd5900, 0d3F1745CBA9AB0956;
	fma.rn.f64 	%fd5904, %fd5903, %fd5900, 0d3F3C71C72D1B5154;
	fma.rn.f64 	%fd5905, %fd5904, %fd5900, 0d3F624924923BE72D;
	fma.rn.f64 	%fd5906, %fd5905, %fd5900, 0d3F8999999999A3C4;
	fma.rn.f64 	%fd5907, %fd5906, %fd5900, 0d3FB5555555555554;
	sub.f64 	%fd5908, %fd5891, %fd5899;
	add.f64 	%fd5909, %fd5908, %fd5908;
	neg.f64 	%fd5910, %fd5899;
	fma.rn.f64 	%fd5911, %fd5910, %fd5891, %fd5909;
	mul.f64 	%fd5912, %fd5897, %fd5911;
	mul.f64 	%fd5913, %fd5900, %fd5907;
	fma.rn.f64 	%fd5914, %fd5913, %fd5899, %fd5912;
	xor.b32  	%r5609, %r7604, -2147483648;
	mov.b32 	%r5610, 1127219200;
	mov.b64 	%fd5915, {%r5609, %r5610};
	sub.f64 	%fd5916, %fd5915, %fd1;
	fma.rn.f64 	%fd5917, %fd5916, 0d3FE62E42FEFA39EF, %fd5899;
	fma.rn.f64 	%fd5918, %fd5916, 0dBFE62E42FEFA39EF, %fd5917;
	sub.f64 	%fd5919, %fd5918, %fd5899;
	sub.f64 	%fd5920, %fd5914, %fd5919;
	fma.rn.f64 	%fd5921, %fd5916, 0d3C7ABC9E3B39803F, %fd5920;
	add.f64 	%fd8037, %fd5917, %fd5921;
	bra.uni 	$L__BB1_2106;
$L__BB1_2105:
	fma.rn.f64 	%fd5890, %fd8035, 0d7FF0000000000000, 0d7FF0000000000000;
	{
	.reg .b32 %temp; 
	mov.b64 	{%temp, %r5601}, %fd8035;
	}
	and.b32  	%r5602, %r5601, 2147483647;
	setp.eq.s32 	%p1938, %r5602, 0;
	selp.f64 	%fd8037, 0dFFF0000000000000, %fd5890, %p1938;
$L__BB1_2106:
	add.f64 	%fd8038, %fd8038, %fd8037;
	add.s64 	%rd6873, %rd6873, 1;
	setp.ne.s64 	%p1940, %rd6873, %rd62;
	@%p1940 bra 	$L__BB1_2094;
$L__BB1_2107:
	add.u64 	%rd5092, %SP, 4096;
	add.u64 	%rd5093, %SP, 8192;
	{ // callseq 11, 0
	.param .b64 param0;
	st.param.b64 	[param0], %rd5092;
	.param .b64 param1;
	st.param.b64 	[param1], %rd5093;
	.param .b64 param2;
	st.param.b64 	[param2], %rd62;
	call.uni 
	_Z16QuickSort_devicePdPmm, 
	(
	param0, 
	param1, 
	param2
	);
	} // callseq 11
	ld.local.f64 	%fd5922, [%rd66+-8];
	add.u64 	%rd5094, %SPL, 4096;
	ld.local.f64 	%fd5923, [%rd5094];
	sub.f64 	%fd5924, %fd5922, %fd5923;
	div.rn.f64 	%fd5925, %fd5924, %fd2;
	div.rn.f64 	%fd5926, %fd5923, %fd5925;
	add.f64 	%fd5927, %fd5926, 0dBFF0000000000000;
	mov.f64 	%fd5928, 0d3FE0000000000000;
	copysign.f64 	%fd5929, %fd5927, %fd5928;
	add.rz.f64 	%fd5930, %fd5927, %fd5929;
	cvt.rzi.f64.f64 	%fd5931, %fd5930;
	cvt.rzi.s32.f64 	%r5611, %fd5931;
	max.s32 	%r1292, %r5611, 0;
	@%p1904 bra 	$L__BB1_2121;
	setp.lt.u64 	%p1942, %rd1037, 15;
	mov.b64 	%rd6876, 0;
	@%p1942 bra 	$L__BB1_2111;
	mov.b64 	%rd6874, 0;
$L__BB1_2110:
	.pragma "nounroll";
	add.u64 	%rd5098, %SPL, 8192;
	shl.b64 	%rd5099, %rd6874, 3;
	add.s64 	%rd5100, %rd5098, %rd5099;
	ld.local.v2.u64 	{%rd5101, %rd5102}, [%rd5100];
	add.s64 	%rd5103, %rd6, %rd5101;
	ld.local.u8 	%rs2805, [%rd5103];
	add.s64 	%rd5104, %rd7, %rd6874;
	ld.local.v4.b32 	{%r5612, %r5613, %r5614, %r5615}, [%rd5104];
	bfe.u32 	%r5616, %r5615, 24, 8;
	cvt.u16.u32 	%rs2806, %r5616;
	bfe.u32 	%r5617, %r5615, 16, 8;
	cvt.u16.u32 	%rs2807, %r5617;
	bfe.u32 	%r5618, %r5615, 8, 8;
	cvt.u16.u32 	%rs2808, %r5618;
	bfe.u32 	%r5619, %r5615, 0, 8;
	cvt.u16.u32 	%rs2809, %r5619;
	bfe.u32 	%r5620, %r5614, 24, 8;
	cvt.u16.u32 	%rs2810, %r5620;
	bfe.u32 	%r5621, %r5614, 16, 8;
	cvt.u16.u32 	%rs2811, %r5621;
	bfe.u32 	%r5622, %r5614, 8, 8;
	cvt.u16.u32 	%rs2812, %r5622;
	bfe.u32 	%r5623, %r5614, 0, 8;
	cvt.u16.u32 	%rs2813, %r5623;
	bfe.u32 	%r5624, %r5613, 24, 8;
	cvt.u16.u32 	%rs2814, %r5624;
	bfe.u32 	%r5625, %r5613, 16, 8;
	cvt.u16.u32 	%rs2815, %r5625;
	bfe.u32 	%r5626, %r5613, 8, 8;
	cvt.u16.u32 	%rs2816, %r5626;
	bfe.u32 	%r5627, %r5613, 0, 8;
	cvt.u16.u32 	%rs2817, %r5627;
	bfe.u32 	%r5628, %r5612, 24, 8;
	cvt.u16.u32 	%rs2818, %r5628;
	bfe.u32 	%r5629, %r5612, 16, 8;
	cvt.u16.u32 	%rs2819, %r5629;
	bfe.u32 	%r5630, %r5612, 8, 8;
	cvt.u16.u32 	%rs2820, %r5630;
	bfe.u32 	%r5631, %r5612, 0, 8;
	cvt.u16.u32 	%rs2821, %r5631;
	xor.b16  	%rs2822, %rs2821, %rs2805;
	add.s64 	%rd5105, %rd8, %rd5101;
	st.local.u8 	[%rd5105], %rs2822;
	add.s64 	%rd5106, %rd6, %rd5102;
	ld.local.u8 	%rs2823, [%rd5106];
	xor.b16  	%rs2824, %rs2820, %rs2823;
	add.s64 	%rd5107, %rd8, %rd5102;
	st.local.u8 	[%rd5107], %rs2824;
	ld.local.v2.u64 	{%rd5108, %rd5109}, [%rd5100+16];
	add.s64 	%rd5110, %rd6, %rd5108;
	ld.local.u8 	%rs2825, [%rd5110];
	xor.b16  	%rs2826, %rs2819, %rs2825;
	add.s64 	%rd5111, %rd8, %rd5108;
	st.local.u8 	[%rd5111], %rs2826;
	add.s64 	%rd5112, %rd6, %rd5109;
	ld.local.u8 	%rs2827, [%rd5112];
	xor.b16  	%rs2828, %rs2818, %rs2827;
	add.s64 	%rd5113, %rd8, %rd5109;
	st.local.u8 	[%rd5113], %rs2828;
	ld.local.v2.u64 	{%rd5114, %rd5115}, [%rd5100+32];
	add.s64 	%rd5116, %rd6, %rd5114;
	ld.local.u8 	%rs2829, [%rd5116];
	xor.b16  	%rs2830, %rs2817, %rs2829;
	add.s64 	%rd5117, %rd8, %rd5114;
	st.local.u8 	[%rd5117], %rs2830;
	add.s64 	%rd5118, %rd6, %rd5115;
	ld.local.u8 	%rs2831, [%rd5118];
	xor.b16  	%rs2832, %rs2816, %rs2831;
	add.s64 	%rd5119, %rd8, %rd5115;
	st.local.u8 	[%rd5119], %rs2832;
	ld.local.v2.u64 	{%rd5120, %rd5121}, [%rd5100+48];
	add.s64 	%rd5122, %rd6, %rd5120;
	ld.local.u8 	%rs2833, [%rd5122];
	xor.b16  	%rs2834, %rs2815, %rs2833;
	add.s64 	%rd5123, %rd8, %rd5120;
	st.local.u8 	[%rd5123], %rs2834;
	add.s64 	%rd5124, %rd6, %rd5121;
	ld.local.u8 	%rs2835, [%rd5124];
	xor.b16  	%rs2836, %rs2814, %rs2835;
	add.s64 	%rd5125, %rd8, %rd5121;
	st.local.u8 	[%rd5125], %rs2836;
	ld.local.v2.u64 	{%rd5126, %rd5127}, [%rd5100+64];
	add.s64 	%rd5128, %rd6, %rd5126;
	ld.local.u8 	%rs2837, [%rd5128];
	xor.b16  	%rs2838, %rs2813, %rs2837;
	add.s64 	%rd5129, %rd8, %rd5126;
	st.local.u8 	[%rd5129], %rs2838;
	add.s64 	%rd5130, %rd6, %rd5127;
	ld.local.u8 	%rs2839, [%rd5130];
	xor.b16  	%rs2840, %rs2812, %rs2839;
	add.s64 	%rd5131, %rd8, %rd5127;
	st.local.u8 	[%rd5131], %rs2840;
	ld.local.v2.u64 	{%rd5132, %rd5133}, [%rd5100+80];
	add.s64 	%rd5134, %rd6, %rd5132;
	ld.local.u8 	%rs2841, [%rd5134];
	xor.b16  	%rs2842, %rs2811, %rs2841;
	add.s64 	%rd5135, %rd8, %rd5132;
	st.local.u8 	[%rd5135], %rs2842;
	add.s64 	%rd5136, %rd6, %rd5133;
	ld.local.u8 	%rs2843, [%rd5136];
	xor.b16  	%rs2844, %rs2810, %rs2843;
	add.s64 	%rd5137, %rd8, %rd5133;
	st.local.u8 	[%rd5137], %rs2844;
	ld.local.v2.u64 	{%rd5138, %rd5139}, [%rd5100+96];
	add.s64 	%rd5140, %rd6, %rd5138;
	ld.local.u8 	%rs2845, [%rd5140];
	xor.b16  	%rs2846, %rs2809, %rs2845;
	add.s64 	%rd5141, %rd8, %rd5138;
	st.local.u8 	[%rd5141], %rs2846;
	add.s64 	%rd5142, %rd6, %rd5139;
	ld.local.u8 	%rs2847, [%rd5142];
	xor.b16  	%rs2848, %rs2808, %rs2847;
	add.s64 	%rd5143, %rd8, %rd5139;
	st.local.u8 	[%rd5143], %rs2848;
	ld.local.v2.u64 	{%rd5144, %rd5145}, [%rd5100+112];
	add.s64 	%rd5146, %rd6, %rd5144;
	ld.local.u8 	%rs2849, [%rd5146];
	xor.b16  	%rs2850, %rs2807, %rs2849;
	add.s64 	%rd5147, %rd8, %rd5144;
	st.local.u8 	[%rd5147], %rs2850;
	add.s64 	%rd5148, %rd6, %rd5145;
	ld.local.u8 	%rs2851, [%rd5148];
	xor.b16  	%rs2852, %rs2806, %rs2851;
	add.s64 	%rd5149, %rd8, %rd5145;
	st.local.u8 	[%rd5149], %rs2852;
	add.s64 	%rd6874, %rd6874, 16;
	setp.ne.s64 	%p1943, %rd6874, %rd71;
	mov.u64 	%rd6876, %rd71;
	@%p1943 bra 	$L__BB1_2110;
$L__BB1_2111:
	setp.eq.s32 	%p1944, %r17, 0;
	@%p1944 bra 	$L__BB1_2121;
	add.u64 	%rd1128, %SPL, 8192;
	setp.lt.u64 	%p1945, %rd68, 7;
	@%p1945 bra 	$L__BB1_2114;
	shl.b64 	%rd5151, %rd6876, 3;
	add.s64 	%rd5152, %rd1128, %rd5151;
	ld.local.u64 	%rd5153, [%rd5152];
	add.s64 	%rd5154, %rd6, %rd5153;
	ld.local.u8 	%rs2853, [%rd5154];
	add.s64 	%rd5155, %rd7, %rd6876;
	ld.local.u8 	%rs2854, [%rd5155];
	xor.b16  	%rs2855, %rs2854, %rs2853;
	add.s64 	%rd5156, %rd8, %rd5153;
	st.local.u8 	[%rd5156], %rs2855;
	ld.local.u64 	%rd5157, [%rd5152+8];
	add.s64 	%rd5158, %rd6, %rd5157;
	ld.local.u8 	%rs2856, [%rd5158];
	ld.local.u8 	%rs2857, [%rd5155+1];
	xor.b16  	%rs2858, %rs2857, %rs2856;
	add.s64 	%rd5159, %rd8, %rd5157;
	st.local.u8 	[%rd5159], %rs2858;
	ld.local.u64 	%rd5160, [%rd5152+16];
	add.s64 	%rd5161, %rd6, %rd5160;
	ld.local.u8 	%rs2859, [%rd5161];
	ld.local.u8 	%rs2860, [%rd5155+2];
	xor.b16  	%rs2861, %rs2860, %rs2859;
	add.s64 	%rd5162, %rd8, %rd5160;
	st.local.u8 	[%rd5162], %rs2861;
	ld.local.u64 	%rd5163, [%rd5152+24];
	add.s64 	%rd5164, %rd6, %rd5163;
	ld.local.u8 	%rs2862, [%rd5164];
	ld.local.u8 	%rs2863, [%rd5155+3];
	xor.b16  	%rs2864, %rs2863, %rs2862;
	add.s64 	%rd5165, %rd8, %rd5163;
	st.local.u8 	[%rd5165], %rs2864;
	ld.local.u64 	%rd5166, [%rd5152+32];
	add.s64 	%rd5167, %rd6, %rd5166;
	ld.local.u8 	%rs2865, [%rd5167];
	ld.local.u8 	%rs2866, [%rd5155+4];
	xor.b16  	%rs2867, %rs2866, %rs2865;
	add.s64 	%rd5168, %rd8, %rd5166;
	st.local.u8 	[%rd5168], %rs2867;
	ld.local.u64 	%rd5169, [%rd5152+40];
	add.s64 	%rd5170, %rd6, %rd5169;
	ld.local.u8 	%rs2868, [%rd5170];
	ld.local.u8 	%rs2869, [%rd5155+5];
	xor.b16  	%rs2870, %rs2869, %rs2868;
	add.s64 	%rd5171, %rd8, %rd5169;
	st.local.u8 	[%rd5171], %rs2870;
	ld.local.u64 	%rd5172, [%rd5152+48];
	add.s64 	%rd5173, %rd6, %rd5172;
	ld.local.u8 	%rs2871, [%rd5173];
	ld.local.u8 	%rs2872, [%rd5155+6];
	xor.b16  	%rs2873, %rs2872, %rs2871;
	add.s64 	%rd5174, %rd8, %rd5172;
	st.local.u8 	[%rd5174], %rs2873;
	ld.local.u64 	%rd5175, [%rd5152+56];
	add.s64 	%rd5176, %rd6, %rd5175;
	ld.local.u8 	%rs2874, [%rd5176];
	ld.local.u8 	%rs2875, [%rd5155+7];
	xor.b16  	%rs2876, %rs2875, %rs2874;
	add.s64 	%rd5177, %rd8, %rd5175;
	st.local.u8 	[%rd5177], %rs2876;
	add.s64 	%rd6876, %rd6876, 8;
$L__BB1_2114:
	setp.eq.s64 	%p1946, %rd1035, 0;
	@%p1946 bra 	$L__BB1_2121;
	setp.lt.u64 	%p1947, %rd1036, 3;
	@%p1947 bra 	$L__BB1_2117;
	shl.b64 	%rd5178, %rd6876, 3;
	add.s64 	%rd5179, %rd1128, %rd5178;
	ld.local.u64 	%rd5180, [%rd5179];
	add.s64 	%rd5181, %rd6, %rd5180;
	ld.local.u8 	%rs2877, [%rd5181];
	add.s64 	%rd5182, %rd7, %rd6876;
	ld.local.u8 	%rs2878, [%rd5182];
	xor.b16  	%rs2879, %rs2878, %rs2877;
	add.s64 	%rd5183, %rd8, %rd5180;
	st.local.u8 	[%rd5183], %rs2879;
	ld.local.u64 	%rd5184, [%rd5179+8];
	add.s64 	%rd5185, %rd6, %rd5184;
	ld.local.u8 	%rs2880, [%rd5185];
	ld.local.u8 	%rs2881, [%rd5182+1];
	xor.b16  	%rs2882, %rs2881, %rs2880;
	add.s64 	%rd5186, %rd8, %rd5184;
	st.local.u8 	[%rd5186], %rs2882;
	ld.local.u64 	%rd5187, [%rd5179+16];
	add.s64 	%rd5188, %rd6, %rd5187;
	ld.local.u8 	%rs2883, [%rd5188];
	ld.local.u8 	%rs2884, [%rd5182+2];
	xor.b16  	%rs2885, %rs2884, %rs2883;
	add.s64 	%rd5189, %rd8, %rd5187;
	st.local.u8 	[%rd5189], %rs2885;
	ld.local.u64 	%rd5190, [%rd5179+24];
	add.s64 	%rd5191, %rd6, %rd5190;
	ld.local.u8 	%rs2886, [%rd5191];
	ld.local.u8 	%rs2887, [%rd5182+3];
	xor.b16  	%rs2888, %rs2887, %rs2886;
	add.s64 	%rd5192, %rd8, %rd5190;
	st.local.u8 	[%rd5192], %rs2888;
	add.s64 	%rd6876, %rd6876, 4;
$L__BB1_2117:
	setp.eq.s64 	%p1948, %rd72, 0;
	@%p1948 bra 	$L__BB1_2121;
	setp.eq.s64 	%p1949, %rd72, 1;
	shl.b64 	%rd5193, %rd6876, 3;
	add.s64 	%rd1133, %rd1128, %rd5193;
	ld.local.u64 	%rd5194, [%rd1133];
	add.s64 	%rd5195, %rd6, %rd5194;
	ld.local.u8 	%rs2889, [%rd5195];
	add.s64 	%rd1134, %rd7, %rd6876;
	ld.local.u8 	%rs2890, [%rd1134];
	xor.b16  	%rs2891, %rs2890, %rs2889;
	add.s64 	%rd5196, %rd8, %rd5194;
	st.local.u8 	[%rd5196], %rs2891;
	@%p1949 bra 	$L__BB1_2121;
	setp.eq.s64 	%p1950, %rd72, 2;
	ld.local.u64 	%rd5197, [%rd1133+8];
	add.s64 	%rd5198, %rd6, %rd5197;
	ld.local.u8 	%rs2892, [%rd5198];
	ld.local.u8 	%rs2893, [%rd1134+1];
	xor.b16  	%rs2894, %rs2893, %rs2892;
	add.s64 	%rd5199, %rd8, %rd5197;
	st.local.u8 	[%rd5199], %rs2894;
	@%p1950 bra 	$L__BB1_2121;
	ld.local.u64 	%rd5200, [%rd1133+16];
	add.s64 	%rd5201, %rd6, %rd5200;
	ld.local.u8 	%rs2895, [%rd5201];
	ld.local.u8 	%rs2896, [%rd1134+2];
	xor.b16  	%rs2897, %rs2896, %rs2895;
	add.s64 	%rd5202, %rd8, %rd5200;
	st.local.u8 	[%rd5202], %rs2897;
$L__BB1_2121:
	ld.param.u32 	%r7167, [_Z33unified_sogrand_iterations_kernelPKdPdS1_S1_PiS2_S1_iiimdiii_param_12];
	setp.ne.s32 	%p1951, %r7167, 0;
	and.b32  	%r1293, %r1269, 255;
	setp.ne.s32 	%p1952, %r1293, 0;
	and.pred  	%p1953, %p1951, %p1952;
	@%p1953 bra 	$L__BB1_2154;
	setp.eq.s32 	%p1954, %r1826, 0;
	mov.f64 	%fd8048, %fd8038;
	@%p1954 bra 	$L__BB1_2150;
	mov.b64 	%rd6878, 0;
	mov.f64 	%fd8048, %fd8038;
$L__BB1_2124:
	add.s64 	%rd5204, %rd7, %rd6878;
	ld.local.u8 	%rs2898, [%rd5204];
	setp.ne.s16 	%p1955, %rs2898, 1;
	@%p1955 bra 	$L__BB1_2149;
	add.u64 	%rd5206, %SPL, 4096;
	shl.b64 	%rd5207, %rd6878, 3;
	add.s64 	%rd5208, %rd5206, %rd5207;
	ld.local.f64 	%fd1039, [%rd5208];
	setp.gt.f64 	%p1956, %fd1039, 0d4049000000000000;
	mov.f64 	%fd8043, %fd1039;
	@%p1956 bra 	$L__BB1_2137;
	setp.lt.f64 	%p1957, %fd1039, 0dC049000000000000;
	mov.f64 	%fd8043, 0d0000000000000000;
	@%p1957 bra 	$L__BB1_2137;
	fma.rn.f64 	%fd5933, %fd1039, 0d3FF71547652B82FE, 0d4338000000000000;
	{
	.reg .b32 %temp; 
	mov.b64 	{%r1294, %temp}, %fd5933;
	}
	mov.f64 	%fd5934, 0dC338000000000000;
	add.rn.f64 	%fd5935, %fd5933, %fd5934;
	fma.rn.f64 	%fd5936, %fd5935, 0dBFE62E42FEFA39EF, %fd1039;
	fma.rn.f64 	%fd5937, %fd5935, 0dBC7ABC9E3B39803F, %fd5936;
	fma.rn.f64 	%fd5938, %fd5937, 0d3E5ADE1569CE2BDF, 0d3E928AF3FCA213EA;
	fma.rn.f64 	%fd5939, %fd5938, %fd5937, 0d3EC71DEE62401315;
	fma.rn.f64 	%fd5940, %fd5939, %fd5937, 0d3EFA01997C89EB71;
	fma.rn.f64 	%fd5941, %fd5940, %fd5937, 0d3F2A01A014761F65;
	fma.rn.f64 	%fd5942, %fd5941, %fd5937, 0d3F56C16C1852B7AF;
	fma.rn.f64 	%fd5943, %fd5942, %fd5937, 0d3F81111111122322;
	fma.rn.f64 	%fd5944, %fd5943, %fd5937, 0d3FA55555555502A1;
	fma.rn.f64 	%fd5945, %fd5944, %fd5937, 0d3FC5555555555511;
	fma.rn.f64 	%fd5946, %fd5945, %fd5937, 0d3FE000000000000B;
	fma.rn.f64 	%fd5947, %fd5946, %fd5937, 0d3FF0000000000000;
	fma.rn.f64 	%fd5948, %fd5947, %fd5937, 0d3FF0000000000000;
	{
	.reg .b32 %temp; 
	mov.b64 	{%r1295, %temp}, %fd5948;
	}
	{
	.reg .b32 %temp; 
	mov.b64 	{%temp, %r1296}, %fd5948;
	}
	shl.b32 	%r5632, %r1294, 20;
	add.s32 	%r5633, %r5632, %r1296;
	mov.b64 	%fd8040, {%r1295, %r5633};
	{
	.reg .b32 %temp; 
	mov.b64 	{%temp, %r5634}, %fd1039;
	}
	mov.b32 	%f195, %r5634;
	abs.f32 	%f81, %f195;
	setp.lt.f32 	%p1958, %f81, 0f4086232B;
	@%p1958 bra 	$L__BB1_2130;
	setp.lt.f64 	%p1959, %fd1039, 0d0000000000000000;
	add.f64 	%fd5949, %fd1039, 0d7FF0000000000000;
	selp.f64 	%fd8040, 0d0000000000000000, %fd5949, %p1959;
	setp.geu.f32 	%p1960, %f81, 0f40874800;
	@%p1960 bra 	$L__BB1_2130;
	shr.u32 	%r5635, %r1294, 31;
	add.s32 	%r5636, %r1294, %r5635;
	shr.s32 	%r5637, %r5636, 1;
	shl.b32 	%r5638, %r5637, 20;
	add.s32 	%r5639, %r1296, %r5638;
	mov.b64 	%fd5950, {%r1295, %r5639};
	sub.s32 	%r5640, %r1294, %r5637;
	shl.b32 	%r5641, %r5640, 20;
	add.s32 	%r5642, %r5641, 1072693248;
	mov.b32 	%r5643, 0;
	mov.b64 	%fd5951, {%r5643, %r5642};
	mul.f64 	%fd8040, %fd5951, %fd5950;
$L__BB1_2130:
	add.f64 	%fd8041, %fd8040, 0d3FF0000000000000;
	{
	.reg .b32 %temp; 
	mov.b64 	{%temp, %r7605}, %fd8041;
	}
	{
	.reg .b32 %temp; 
	mov.b64 	{%r7606, %temp}, %fd8041;
	}
	setp.gt.s32 	%p1961, %r7605, 1048575;
	mov.b32 	%r7607, -1023;
	@%p1961 bra 	$L__BB1_2132;
	mul.f64 	%fd8041, %fd8041, 0d4350000000000000;
	{
	.reg .b32 %temp; 
	mov.b64 	{%temp, %r7605}, %fd8041;
	}
	{
	.reg .b32 %temp; 
	mov.b64 	{%r7606, %temp}, %fd8041;
	}
	mov.b32 	%r7607, -1077;
$L__BB1_2132:
	add.s32 	%r5646, %r7605, -1;
	setp.gt.u32 	%p1962, %r5646, 2146435070;
	@%p1962 bra 	$L__BB1_2136;
	shr.u32 	%r5649, %r7605, 20;
	add.s32 	%r7608, %r7607, %r5649;
	and.b32  	%r5650, %r7605, 1048575;
	or.b32  	%r5651, %r5650, 1072693248;
	mov.b64 	%fd8042, {%r7606, %r5651};
	setp.lt.u32 	%p1964, %r5651, 1073127583;
	@%p1964 bra 	$L__BB1_2135;
	{
	.reg .b32 %temp; 
	mov.b64 	{%r5652, %temp}, %fd8042;
	}
	{
	.reg .b32 %temp; 
	mov.b64 	{%temp, %r5653}, %fd8042;
	}
	add.s32 	%r5654, %r5653, -1048576;
	mov.b64 	%fd8042, {%r5652, %r5654};
	add.s32 	%r7608, %r7608, 1;
$L__BB1_2135:
	add.f64 	%fd5953, %fd8042, 0dBFF0000000000000;
	add.f64 	%fd5954, %fd8042, 0d3FF0000000000000;
	rcp.approx.ftz.f64 	%fd5955, %fd5954;
	neg.f64 	%fd5956, %fd5954;
	fma.rn.f64 	%fd5957, %fd5956, %fd5955, 0d3FF0000000000000;
	fma.rn.f64 	%fd5958, %fd5957, %fd5957, %fd5957;
	fma.rn.f64 	%fd5959, %fd5958, %fd5955, %fd5955;
	mul.f64 	%fd5960, %fd5953, %fd5959;
	fma.rn.f64 	%fd5961, %fd5953, %fd5959, %fd5960;
	mul.f64 	%fd5962, %fd5961, %fd5961;
	fma.rn.f64 	%fd5963, %fd5962, 0d3EB1380B3AE80F1E, 0d3ED0EE258B7A8B04;
	fma.rn.f64 	%fd5964, %fd5963, %fd5962, 0d3EF3B2669F02676F;
	fma.rn.f64 	%fd5965, %fd5964, %fd5962, 0d3F1745CBA9AB0956;
	fma.rn.f64 	%fd5966, %fd5965, %fd5962, 0d3F3C71C72D1B5154;
	fma.rn.f64 	%fd5967, %fd5966, %fd5962, 0d3F624924923BE72D;
	fma.rn.f64 	%fd5968, %fd5967, %fd5962, 0d3F8999999999A3C4;
	fma.rn.f64 	%fd5969, %fd5968, %fd5962, 0d3FB5555555555554;
	sub.f64 	%fd5970, %fd5953, %fd5961;
	add.f64 	%fd5971, %fd5970, %fd5970;
	neg.f64 	%fd5972, %fd5961;
	fma.rn.f64 	%fd5973, %fd5972, %fd5953, %fd5971;
	mul.f64 	%fd5974, %fd5959, %fd5973;
	mul.f64 	%fd5975, %fd5962, %fd5969;
	fma.rn.f64 	%fd5976, %fd5975, %fd5961, %fd5974;
	xor.b32  	%r5655, %r7608, -2147483648;
	mov.b32 	%r5656, 1127219200;
	mov.b64 	%fd5977, {%r5655, %r5656};
	sub.f64 	%fd5978, %fd5977, %fd1;
	fma.rn.f64 	%fd5979, %fd5978, 0d3FE62E42FEFA39EF, %fd5961;
	fma.rn.f64 	%fd5980, %fd5978, 0dBFE62E42FEFA39EF, %fd5979;
	sub.f64 	%fd5981, %fd5980, %fd5961;
	sub.f64 	%fd5982, %fd5976, %fd5981;
	fma.rn.f64 	%fd5983, %fd5978, 0d3C7ABC9E3B39803F, %fd5982;
	add.f64 	%fd8043, %fd5979, %fd5983;
	bra.uni 	$L__BB1_2137;
$L__BB1_2136:
	fma.rn.f64 	%fd5952, %fd8041, 0d7FF0000000000000, 0d7FF0000000000000;
	{
	.reg .b32 %temp; 
	mov.b64 	{%temp, %r5647}, %fd8041;
	}
	and.b32  	%r5648, %r5647, 2147483647;
	setp.eq.s32 	%p1963, %r5648, 0;
	selp.f64 	%fd8043, 0dFFF0000000000000, %fd5952, %p1963;
$L__BB1_2137:
	setp.gt.f64 	%p1965, %fd1039, 0d4049000000000000;
	neg.f64 	%fd1053, %fd1039;
	setp.lt.f64 	%p1966, %fd1039, 0dC049000000000000;
	or.pred  	%p1967, %p1966, %p1965;
	selp.f64 	%fd8047, %fd1053, 0d0000000000000000, %p1966;
	@%p1967 bra 	$L__BB1_2148;
	fma.rn.f64 	%fd5984, %fd1053, 0d3FF71547652B82FE, 0d4338000000000000;
	{
	.reg .b32 %temp; 
	mov.b64 	{%r1307, %temp}, %fd5984;
	}
	mov.f64 	%fd5985, 0dC338000000000000;
	add.rn.f64 	%fd5986, %fd5984, %fd5985;
	fma.rn.f64 	%fd5987, %fd5986, 0dBFE62E42FEFA39EF, %fd1053;
	fma.rn.f64 	%fd5988, %fd5986, 0dBC7ABC9E3B39803F, %fd5987;
	fma.rn.f64 	%fd5989, %fd5988, 0d3E5ADE1569CE2BDF, 0d3E928AF3FCA213EA;
	fma.rn.f64 	%fd5990, %fd5989, %fd5988, 0d3EC71DEE62401315;
	fma.rn.f64 	%fd5991, %fd5990, %fd5988, 0d3EFA01997C89EB71;
	fma.rn.f64 	%fd5992, %fd5991, %fd5988, 0d3F2A01A014761F65;
	fma.rn.f64 	%fd5993, %fd5992, %fd5988, 0d3F56C16C1852B7AF;
	fma.rn.f64 	%fd5994, %fd5993, %fd5988, 0d3F81111111122322;
	fma.rn.f64 	%fd5995, %fd5994, %fd5988, 0d3FA55555555502A1;
	fma.rn.f64 	%fd5996, %fd5995, %fd5988, 0d3FC5555555555511;
	fma.rn.f64 	%fd5997, %fd5996, %fd5988, 0d3FE000000000000B;
	fma.rn.f64 	%fd5998, %fd5997, %fd5988, 0d3FF0000000000000;
	fma.rn.f64 	%fd5999, %fd5998, %fd5988, 0d3FF0000000000000;
	{
	.reg .b32 %temp; 
	mov.b64 	{%r1308, %temp}, %fd5999;
	}
	{
	.reg .b32 %temp; 
	mov.b64 	{%temp, %r1309}, %fd5999;
	}
	shl.b32 	%r5657, %r1307, 20;
	add.s32 	%r5658, %r5657, %r1309;
	mov.b64 	%fd8044, {%r1308, %r5658};
	{
	.reg .b32 %temp; 
	mov.b64 	{%temp, %r5659}, %fd1053;
	}
	mov.b32 	%f196, %r5659;
	abs.f32 	%f82, %f196;
	setp.lt.f32 	%p1968, %f82, 0f4086232B;
	@%p1968 bra 	$L__BB1_2141;
	setp.gt.f64 	%p1969, %fd1039, 0d0000000000000000;
	mov.f64 	%fd6000, 0d7FF0000000000000;
	sub.f64 	%fd6001, %fd6000, %fd1039;
	selp.f64 	%fd8044, 0d0000000000000000, %fd6001, %p1969;
	setp.geu.f32 	%p1970, %f82, 0f40874800;
	@%p1970 bra 	$L__BB1_2141;
	shr.u32 	%r5660, %r1307, 31;
	add.s32 	%r5661, %r1307, %r5660;
	shr.s32 	%r5662, %r5661, 1;
	shl.b32 	%r5663, %r5662, 20;
	add.s32 	%r5664, %r1309, %r5663;
	mov.b64 	%fd6002, {%r1308, %r5664};
	sub.s32 	%r5665, %r1307, %r5662;
	shl.b32 	%r5666, %r5665, 20;
	add.s32 	%r5667, %r5666, 1072693248;
	mov.b32 	%r5668, 0;
	mov.b64 	%fd6003, {%r5668, %r5667};
	mul.f64 	%fd8044, %fd6003, %fd6002;
$L__BB1_2141:
	add.f64 	%fd8045, %fd8044, 0d3FF0000000000000;
	{
	.reg .b32 %temp; 
	mov.b64 	{%temp, %r7609}, %fd8045;
	}
	{
	.reg .b32 %temp; 
	mov.b64 	{%r7610, %temp}, %fd8045;
	}
	setp.gt.s32 	%p1971, %r7609, 1048575;
	mov.b32 	%r7611, -1023;
	@%p1971 bra 	$L__BB1_2143;
	mul.f64 	%fd8045, %fd8045, 0d4350000000000000;
	{
	.reg .b32 %temp; 
	mov.b64 	{%temp, %r7609}, %fd8045;
	}
	{
	.reg .b32 %temp; 
	mov.b64 	{%r7610, %temp}, %fd8045;
	}
	mov.b32 	%r7611, -1077;
$L__BB1_2143:
	add.s32 	%r5671, %r7609, -1;
	setp.gt.u32 	%p1972, %r5671, 2146435070;
	@%p1972 bra 	$L__BB1_2147;
	shr.u32 	%r5674, %r7609, 20;
	add.s32 	%r7612, %r7611, %r5674;
	and.b32  	%r5675, %r7609, 1048575;
	or.b32  	%r5676, %r5675, 1072693248;
	mov.b64 	%fd8046, {%r7610, %r5676};
	setp.lt.u32 	%p1974, %r5676, 1073127583;
	@%p1974 bra 	$L__BB1_2146;
	{
	.reg .b32 %temp; 
	mov.b64 	{%r5677, %temp}, %fd8046;
	}
	{
	.reg .b32 %temp; 
	mov.b64 	{%temp, %r5678}, %fd8046;
	}
	add.s32 	%r5679, %r5678, -1048576;
	mov.b64 	%fd8046, {%r5677, %r5679};
	add.s32 	%r7612, %r7612, 1;
$L__BB1_2146:
	add.f64 	%fd6005, %fd8046, 0dBFF0000000000000;
	add.f64 	%fd6006, %fd8046, 0d3FF0000000000000;
	rcp.approx.ftz.f64 	%fd6007, %fd6006;
	neg.f64 	%fd6008, %fd6006;
	fma.rn.f64 	%fd6009, %fd6008, %fd6007, 0d3FF0000000000000;
	fma.rn.f64 	%fd6010, %fd6009, %fd6009, %fd6009;
	fma.rn.f64 	%fd6011, %fd6010, %fd6007, %fd6007;
	mul.f64 	%fd6012, %fd6005, %fd6011;
	fma.rn.f64 	%fd6013, %fd6005, %fd6011, %fd6012;
	mul.f64 	%fd6014, %fd6013, %fd6013;
	fma.rn.f64 	%fd6015, %fd6014, 0d3EB1380B3AE80F1E, 0d3ED0EE258B7A8B04;
	fma.rn.f64 	%fd6016, %fd6015, %fd6014, 0d3EF3B2669F02676F;
	fma.rn.f64 	%fd6017, %fd6016, %fd6014, 0d3F1745CBA9AB0956;
	fma.rn.f64 	%fd6018, %fd6017, %fd6014, 0d3F3C71C72D1B5154;
	fma.rn.f64 	%fd6019, %fd6018, %fd6014, 0d3F624924923BE72D;
	fma.rn.f64 	%fd6020, %fd6019, %fd6014, 0d3F8999999999A3C4;
	fma.rn.f64 	%fd6021, %fd6020, %fd6014, 0d3FB5555555555554;
	sub.f64 	%fd6022, %fd6005, %fd6013;
	add.f64 	%fd6023, %fd6022, %fd6022;
	neg.f64 	%fd6024, %fd6013;
	fma.rn.f64 	%fd6025, %fd6024, %fd6005, %fd6023;
	mul.f64 	%fd6026, %fd6011, %fd6025;
	mul.f64 	%fd6027, %fd6014, %fd6021;
	fma.rn.f64 	%fd6028, %fd6027, %fd6013, %fd6026;
	xor.b32  	%r5680, %r7612, -2147483648;
	mov.b32 	%r5681, 1127219200;
	mov.b64 	%fd6029, {%r5680, %r5681};
	sub.f64 	%fd6030, %fd6029, %fd1;
	fma.rn.f64 	%fd6031, %fd6030, 0d3FE62E42FEFA39EF, %fd6013;
	fma.rn.f64 	%fd6032, %fd6030, 0dBFE62E42FEFA39EF, %fd6031;
	sub.f64 	%fd6033, %fd6032, %fd6013;
	sub.f64 	%fd6034, %fd6028, %fd6033;
	fma.rn.f64 	%fd6035, %fd6030, 0d3C7ABC9E3B39803F, %fd6034;
	add.f64 	%fd8047, %fd6031, %fd6035;
	bra.uni 	$L__BB1_2148;
$L__BB1_2147:
	fma.rn.f64 	%fd6004, %fd8045, 0d7FF0000000000000, 0d7FF0000000000000;
	{
	.reg .b32 %temp; 
	mov.b64 	{%temp, %r5672}, %fd8045;
	}
	and.b32  	%r5673, %r5672, 2147483647;
	setp.eq.s32 	%p1973, %r5673, 0;
	selp.f64 	%fd8047, 0dFFF0000000000000, %fd6004, %p1973;
$L__BB1_2148:
	sub.f64 	%fd6036, %fd8043, %fd8047;
	add.f64 	%fd8048, %fd8048, %fd6036;
$L__BB1_2149:
	add.s64 	%rd6878, %rd6878, 1;
	setp.ne.s64 	%p1975, %rd6878, %rd62;
	@%p1975 bra 	$L__BB1_2124;
$L__BB1_2150:
	neg.f64 	%fd6037, %fd8048;
	fma.rn.f64 	%fd6038, %fd8048, 0dBFF71547652B82FE, 0d4338000000000000;
	{
	.reg .b32 %temp; 
	mov.b64 	{%r1320, %temp}, %fd6038;
	}
	mov.f64 	%fd6039, 0dC338000000000000;
	add.rn.f64 	%fd6040, %fd6038, %fd6039;
	fma.rn.f64 	%fd6041, %fd6040, 0dBFE62E42FEFA39EF, %fd6037;
	fma.rn.f64 	%fd6042, %fd6040, 0dBC7ABC9E3B39803F, %fd6041;
	fma.rn.f64 	%fd6043, %fd6042, 0d3E5ADE1569CE2BDF, 0d3E928AF3FCA213EA;
	fma.rn.f64 	%fd6044, %fd6043, %fd6042, 0d3EC71DEE62401315;
	fma.rn.f64 	%fd6045, %fd6044, %fd6042, 0d3EFA01997C89EB71;
	fma.rn.f64 	%fd6046, %fd6045, %fd6042, 0d3F2A01A014761F65;
	fma.rn.f64 	%fd6047, %fd6046, %fd6042, 0d3F56C16C1852B7AF;
	fma.rn.f64 	%fd6048, %fd6047, %fd6042, 0d3F81111111122322;
	fma.rn.f64 	%fd6049, %fd6048, %fd6042, 0d3FA55555555502A1;
	fma.rn.f64 	%fd6050, %fd6049, %fd6042, 0d3FC5555555555511;
	fma.rn.f64 	%fd6051, %fd6050, %fd6042, 0d3FE000000000000B;
	fma.rn.f64 	%fd6052, %fd6051, %fd6042, 0d3FF0000000000000;
	fma.rn.f64 	%fd6053, %fd6052, %fd6042, 0d3FF0000000000000;
	{
	.reg .b32 %temp; 
	mov.b64 	{%r1321, %temp}, %fd6053;
	}
	{
	.reg .b32 %temp; 
	mov.b64 	{%temp, %r1322}, %fd6053;
	}
	shl.b32 	%r5682, %r1320, 20;
	add.s32 	%r5683, %r5682, %r1322;
	mov.b64 	%fd8050, {%r1321, %r5683};
	{
	.reg .b32 %temp; 
	mov.b64 	{%temp, %r5684}, %fd6037;
	}
	mov.b32 	%f197, %r5684;
	abs.f32 	%f83, %f197;
	setp.lt.f32 	%p1976, %f83, 0f4086232B;
	@%p1976 bra 	$L__BB1_2153;
	setp.gt.f64 	%p1977, %fd8048, 0d0000000000000000;
	mov.f64 	%fd6054, 0d7FF0000000000000;
	sub.f64 	%fd6055, %fd6054, %fd8048;
	selp.f64 	%fd8050, 0d0000000000000000, %fd6055, %p1977;
	setp.geu.f32 	%p1978, %f83, 0f40874800;
	@%p1978 bra 	$L__BB1_2153;
	shr.u32 	%r5685, %r1320, 31;
	add.s32 	%r5686, %r1320, %r5685;
	shr.s32 	%r5687, %r5686, 1;
	shl.b32 	%r5688, %r5687, 20;
	add.s32 	%r5689, %r1322, %r5688;
	mov.b64 	%fd6056, {%r1321, %r5689};
	sub.s32 	%r5690, %r1320, %r5687;
	shl.b32 	%r5691, %r5690, 20;
	add.s32 	%r5692, %r5691, 1072693248;
	mov.b32 	%r5693, 0;
	mov.b64 	%fd6057, {%r5693, %r5692};
	mul.f64 	%fd8050, %fd6057, %fd6056;
$L__BB1_2153:
	sub.f64 	%fd8149, %fd8149, %fd8050;
$L__BB1_2154:
	setp.eq.s32 	%p1979, %r1091, 0;
	@%p1979 bra 	$L__BB1_2180;
	mov.b64 	%rd6879, 0;
	bra.uni 	$L__BB1_2157;
$L__BB1_2156:
	add.s64 	%rd6879, %rd6879, 1;
	setp.eq.s64 	%p1997, %rd6879, %rd67;
	@%p1997 bra 	$L__BB1_2180;
$L__BB1_2157:
	mov.b64 	%rd6882, 0;
	mov.b16 	%rs4119, 0;
	@%p1888 bra 	$L__BB1_2165;
	add.s64 	%rd5213, %rd62, -4;
	setp.lt.u64 	%p1981, %rd5213, 12;
	mul.lo.s64 	%rd1139, %rd6879, %rd62;
	mov.b16 	%rs4119, 0;
	mov.b64 	%rd6883, 0;
	@%p1981 bra 	$L__BB1_2161;
	mov.b16 	%rs4119, 0;
	mov.b64 	%rd6883, 0;
	mov.u64 	%rd6884, %rd6883;
$L__BB1_2160:
	add.s64 	%rd5215, %rd8, %rd6883;
	ld.local.v4.b32 	{%r5694, %r5695, %r5696, %r5697}, [%rd5215];
	bfe.u32 	%r5698, %r5697, 24, 8;
	cvt.u16.u32 	%rs2903, %r5698;
	bfe.u32 	%r5699, %r5697, 16, 8;
	cvt.u16.u32 	%rs2904, %r5699;
	bfe.u32 	%r5700, %r5697, 8, 8;
	cvt.u16.u32 	%rs2905, %r5700;
	bfe.u32 	%r5701, %r5697, 0, 8;
	cvt.u16.u32 	%rs2906, %r5701;
	bfe.u32 	%r5702, %r5696, 24, 8;
	cvt.u16.u32 	%rs2907, %r5702;
	bfe.u32 	%r5703, %r5696, 16, 8;
	cvt.u16.u32 	%rs2908, %r5703;
	bfe.u32 	%r5704, %r5696, 8, 8;
	cvt.u16.u32 	%rs2909, %r5704;
	bfe.u32 	%r5705, %r5696, 0, 8;
	cvt.u16.u32 	%rs2910, %r5705;
	bfe.u32 	%r5706, %r5695, 24, 8;
	cvt.u16.u32 	%rs2911, %r5706;
	bfe.u32 	%r5707, %r5695, 16, 8;
	cvt.u16.u32 	%rs2912, %r5707;
	bfe.u32 	%r5708, %r5695, 8, 8;
	cvt.u16.u32 	%rs2913, %r5708;
	bfe.u32 	%r5709, %r5695, 0, 8;
	cvt.u16.u32 	%rs2914, %r5709;
	bfe.u32 	%r5710, %r5694, 24, 8;
	cvt.u16.u32 	%rs2915, %r5710;
	bfe.u32 	%r5711, %r5694, 16, 8;
	cvt.u16.u32 	%rs2916, %r5711;
	bfe.u32 	%r5712, %r5694, 8, 8;
	cvt.u16.u32 	%rs2917, %r5712;
	bfe.u32 	%r5713, %r5694, 0, 8;
	cvt.u16.u32 	%rs2918, %r5713;
	add.s64 	%rd5216, %rd6883, %rd1139;
	mov.u64 	%rd5217, d_H_const;
	add.s64 	%rd5218, %rd5217, %rd5216;
	ld.const.u8 	%rs2919, [%rd5218];
	ld.const.u8 	%rs2920, [%rd5218+1];
	ld.const.u8 	%rs2921, [%rd5218+2];
	ld.const.u8 	%rs2922, [%rd5218+3];
	mul.lo.s16 	%rs2923, %rs2919, %rs2918;
	mul.lo.s16 	%rs2924, %rs2920, %rs2917;
	mul.lo.s16 	%rs2925, %rs2921, %rs2916;
	mul.lo.s16 	%rs2926, %rs2922, %rs2915;
	xor.b16  	%rs2927, %rs2923, %rs4119;
	xor.b16  	%rs2928, %rs2927, %rs2924;
	xor.b16  	%rs2929, %rs2928, %rs2925;
	xor.b16  	%rs2930, %rs2929, %rs2926;
	ld.const.u8 	%rs2931, [%rd5218+4];
	ld.const.u8 	%rs2932, [%rd5218+5];
	ld.const.u8 	%rs2933, [%rd5218+6];
	ld.const.u8 	%rs2934, [%rd5218+7];
	mul.lo.s16 	%rs2935, %rs2931, %rs2914;
	mul.lo.s16 	%rs2936, %rs2932, %rs2913;
	mul.lo.s16 	%rs2937, %rs2933, %rs2912;
	mul.lo.s16 	%rs2938, %rs2934, %rs2911;
	xor.b16  	%rs2939, %rs2935, %rs2930;
	xor.b16  	%rs2940, %rs2939, %rs2936;
	xor.b16  	%rs2941, %rs2940, %rs2937;
	xor.b16  	%rs2942, %rs2941, %rs2938;
	ld.const.u8 	%rs2943, [%rd5218+8];
	ld.const.u8 	%rs2944, [%rd5218+9];
	ld.const.u8 	%rs2945, [%rd5218+10];
	ld.const.u8 	%rs2946, [%rd5218+11];
	mul.lo.s16 	%rs2947, %rs2943, %rs2910;
	mul.lo.s16 	%rs2948, %rs2944, %rs2909;
	mul.lo.s16 	%rs2949, %rs2945, %rs2908;
	mul.lo.s16 	%rs2950, %rs2946, %rs2907;
	xor.b16  	%rs2951, %rs2947, %rs2942;
	xor.b16  	%rs2952, %rs2951, %rs2948;
	xor.b16  	%rs2953, %rs2952, %rs2949;
	xor.b16  	%rs2954, %rs2953, %rs2950;
	ld.const.u8 	%rs2955, [%rd5218+12];
	ld.const.u8 	%rs2956, [%rd5218+13];
	ld.const.u8 	%rs2957, [%rd5218+14];
	ld.const.u8 	%rs2958, [%rd5218+15];
	mul.lo.s16 	%rs2959, %rs2955, %rs2906;
	mul.lo.s16 	%rs2960, %rs2956, %rs2905;
	mul.lo.s16 	%rs2961, %rs2957, %rs2904;
	mul.lo.s16 	%rs2962, %rs2958, %rs2903;
	xor.b16  	%rs2963, %rs2959, %rs2954;
	xor.b16  	%rs2964, %rs2963, %rs2960;
	xor.b16  	%rs2965, %rs2964, %rs2961;
	xor.b16  	%rs4119, %rs2965, %rs2962;
	add.s64 	%rd6883, %rd6883, 16;
	add.s64 	%rd6884, %rd6884, 4;
	setp.eq.s64 	%p1982, %rd6884, %rd76;
	@%p1982 bra 	$L__BB1_2161;
	bra.uni 	$L__BB1_2160;
$L__BB1_2161:
	setp.eq.s64 	%p1983, %rd75, 0;
	mov.u64 	%rd6882, %rd6883;
	@%p1983 bra 	$L__BB1_2165;
	setp.eq.s64 	%p1984, %rd75, 1;
	add.s64 	%rd1142, %rd8, %rd6883;
	ld.local.u8 	%rs2966, [%rd1142];
	ld.local.u8 	%rs2967, [%rd1142+1];
	ld.local.u8 	%rs2968, [%rd1142+2];
	ld.local.u8 	%rs2969, [%rd1142+3];
	add.s64 	%rd5219, %rd6883, %rd1139;
	mov.u64 	%rd5220, d_H_const;
	add.s64 	%rd1143, %rd5220, %rd5219;
	ld.const.u8 	%rs2970, [%rd1143];
	ld.const.u8 	%rs2971, [%rd1143+1];
	ld.const.u8 	%rs2972, [%rd1143+2];
	ld.const.u8 	%rs2973, [%rd1143+3];
	mul.lo.s16 	%rs2974, %rs2970, %rs2966;
	mul.lo.s16 	%rs2975, %rs2971, %rs2967;
	mul.lo.s16 	%rs2976, %rs2972, %rs2968;
	mul.lo.s16 	%rs2977, %rs2973, %rs2969;
	xor.b16  	%rs2978, %rs2974, %rs4119;
	xor.b16  	%rs2979, %rs2978, %rs2975;
	xor.b16  	%rs2980, %rs2979, %rs2976;
	xor.b16  	%rs4119, %rs2980, %rs2977;
	add.s64 	%rd6882, %rd6883, 4;
	@%p1984 bra 	$L__BB1_2165;
	setp.eq.s64 	%p1985, %rd75, 2;
	ld.local.u8 	%rs2981, [%rd1142+4];
	ld.local.u8 	%rs2982, [%rd1142+5];
	ld.local.u8 	%rs2983, [%rd1142+6];
	ld.local.u8 	%rs2984, [%rd1142+7];
	ld.const.u8 	%rs2985, [%rd1143+4];
	ld.const.u8 	%rs2986, [%rd1143+5];
	ld.const.u8 	%rs2987, [%rd1143+6];
	ld.const.u8 	%rs2988, [%rd1143+7];
	mul.lo.s16 	%rs2989, %rs2985, %rs2981;
	mul.lo.s16 	%rs2990, %rs2986, %rs2982;
	mul.lo.s16 	%rs2991, %rs2987, %rs2983;
	mul.lo.s16 	%rs2992, %rs2988, %rs2984;
	xor.b16  	%rs2993, %rs2989, %rs2990;
	xor.b16  	%rs2994, %rs2993, %rs2991;
	xor.b16  	%rs2995, %rs2994, %rs2992;
	xor.b16  	%rs4119, %rs2995, %rs4119;
	add.s64 	%rd6882, %rd6883, 8;
	@%p1985 bra 	$L__BB1_2165;
	ld.local.u8 	%rs2996, [%rd1142+8];
	ld.local.u8 	%rs2997, [%rd1142+9];
	ld.local.u8 	%rs2998, [%rd1142+10];
	ld.local.u8 	%rs2999, [%rd1142+11];
	ld.const.u8 	%rs3000, [%rd1143+8];
	ld.const.u8 	%rs3001, [%rd1143+9];
	ld.const.u8 	%rs3002, [%rd1143+10];
	ld.const.u8 	%rs3003, [%rd1143+11];
	mul.lo.s16 	%rs3004, %rs3000, %rs2996;
	mul.lo.s16 	%rs3005, %rs3001, %rs2997;
	mul.lo.s16 	%rs3006, %rs3002, %rs2998;
	mul.lo.s16 	%rs3007, %rs3003, %rs2999;
	xor.b16  	%rs3008, %rs3004, %rs3005;
	xor.b16  	%rs3009, %rs3008, %rs3006;
	xor.b16  	%rs3010, %rs3009, %rs3007;
	xor.b16  	%rs4119, %rs3010, %rs4119;
	add.s64 	%rd6882, %rd6883, 12;
$L__BB1_2165:
	setp.ge.u64 	%p1986, %rd6882, %rd62;
	@%p1986 bra 	$L__BB1_2179;
	mul.lo.s64 	%rd1148, %rd6879, %rd62;
	sub.s64 	%rd1149, %rd62, %rd6882;
	and.b64  	%rd1150, %rd1149, 15;
	sub.s64 	%rd5221, %rd6882, %rd62;
	setp.gt.u64 	%p1987, %rd5221, -16;
	@%p1987 bra 	$L__BB1_2169;
	and.b64  	%rd1151, %rd1149, -16;
	mov.b64 	%rd6886, 0;
$L__BB1_2168:
	.pragma "nounroll";
	add.s64 	%rd5223, %rd8, %rd6882;
	ld.local.u8 	%rs3012, [%rd5223];
	add.s64 	%rd5224, %rd6882, %rd1148;
	mov.u64 	%rd5225, d_H_const;
	add.s64 	%rd5226, %rd5225, %rd5224;
	ld.const.u8 	%rs3013, [%rd5226];
	mul.lo.s16 	%rs3014, %rs3013, %rs3012;
	xor.b16  	%rs3015, %rs3014, %rs4119;
	ld.local.u8 	%rs3016, [%rd5223+1];
	ld.const.u8 	%rs3017, [%rd5226+1];
	mul.lo.s16 	%rs3018, %rs3017, %rs3016;
	xor.b16  	%rs3019, %rs3018, %rs3015;
	ld.local.u8 	%rs3020, [%rd5223+2];
	ld.const.u8 	%rs3021, [%rd5226+2];
	mul.lo.s16 	%rs3022, %rs3021, %rs3020;
	xor.b16  	%rs3023, %rs3022, %rs3019;
	ld.local.u8 	%rs3024, [%rd5223+3];
	ld.const.u8 	%rs3025, [%rd5226+3];
	mul.lo.s16 	%rs3026, %rs3025, %rs3024;
	xor.b16  	%rs3027, %rs3026, %rs3023;
	ld.local.u8 	%rs3028, [%rd5223+4];
	ld.const.u8 	%rs3029, [%rd5226+4];
	mul.lo.s16 	%rs3030, %rs3029, %rs3028;
	xor.b16  	%rs3031, %rs3030, %rs3027;
	ld.local.u8 	%rs3032, [%rd5223+5];
	ld.const.u8 	%rs3033, [%rd5226+5];
	mul.lo.s16 	%rs3034, %rs3033, %rs3032;
	xor.b16  	%rs3035, %rs3034, %rs3031;
	ld.local.u8 	%rs3036, [%rd5223+6];
	ld.const.u8 	%rs3037, [%rd5226+6];
	mul.lo.s16 	%rs3038, %rs3037, %rs3036;
	xor.b16  	%rs3039, %rs3038, %rs3035;
	ld.local.u8 	%rs3040, [%rd5223+7];
	ld.const.u8 	%rs3041, [%rd5226+7];
	mul.lo.s16 	%rs3042, %rs3041, %rs3040;
	xor.b16  	%rs3043, %rs3042, %rs3039;
	ld.local.u8 	%rs3044, [%rd5223+8];
	ld.const.u8 	%rs3045, [%rd5226+8];
	mul.lo.s16 	%rs3046, %rs3045, %rs3044;
	xor.b16  	%rs3047, %rs3046, %rs3043;
	ld.local.u8 	%rs3048, [%rd5223+9];
	ld.const.u8 	%rs3049, [%rd5226+9];
	mul.lo.s16 	%rs3050, %rs3049, %rs3048;
	xor.b16  	%rs3051, %rs3050, %rs3047;
	ld.local.u8 	%rs3052, [%rd5223+10];
	ld.const.u8 	%rs3053, [%rd5226+10];
	mul.lo.s16 	%rs3054, %rs3053, %rs3052;
	xor.b16  	%rs3055, %rs3054, %rs3051;
	ld.local.u8 	%rs3056, [%rd5223+11];
	ld.const.u8 	%rs3057, [%rd5226+11];
	mul.lo.s16 	%rs3058, %rs3057, %rs3056;
	xor.b16  	%rs3059, %rs3058, %rs3055;
	ld.local.u8 	%rs3060, [%rd5223+12];
	ld.const.u8 	%rs3061, [%rd5226+12];
	mul.lo.s16 	%rs3062, %rs3061, %rs3060;
	xor.b16  	%rs3063, %rs3062, %rs3059;
	ld.local.u8 	%rs3064, [%rd5223+13];
	ld.const.u8 	%rs3065, [%rd5226+13];
	mul.lo.s16 	%rs3066, %rs3065, %rs3064;
	xor.b16  	%rs3067, %rs3066, %rs3063;
	ld.local.u8 	%rs3068, [%rd5223+14];
	ld.const.u8 	%rs3069, [%rd5226+14];
	mul.lo.s16 	%rs3070, %rs3069, %rs3068;
	xor.b16  	%rs3071, %rs3070, %rs3067;
	ld.local.u8 	%rs3072, [%rd5223+15];
	ld.const.u8 	%rs3073, [%rd5226+15];
	mul.lo.s16 	%rs3074, %rs3073, %rs3072;
	xor.b16  	%rs4119, %rs3074, %rs3071;
	add.s64 	%rd6882, %rd6882, 16;
	add.s64 	%rd6886, %rd6886, 16;
	setp.ne.s64 	%p1988, %rd6886, %rd1151;
	@%p1988 bra 	$L__BB1_2168;
$L__BB1_2169:
	setp.eq.s64 	%p1989, %rd1150, 0;
	@%p1989 bra 	$L__BB1_2179;
	and.b64  	%rd1161, %rd1149, 7;
	setp.lt.u64 	%p1990, %rd1150, 8;
	@%p1990 bra 	$L__BB1_2172;
	add.s64 	%rd5227, %rd8, %rd6882;
	ld.local.u8 	%rs3076, [%rd5227];
	add.s64 	%rd5228, %rd6882, %rd1148;
	mov.u64 	%rd5229, d_H_const;
	add.s64 	%rd5230, %rd5229, %rd5228;
	ld.const.u8 	%rs3077, [%rd5230];
	mul.lo.s16 	%rs3078, %rs3077, %rs3076;
	ld.local.u8 	%rs3079, [%rd5227+1];
	ld.const.u8 	%rs3080, [%rd5230+1];
	mul.lo.s16 	%rs3081, %rs3080, %rs3079;
	xor.b16  	%rs3082, %rs3078, %rs3081;
	ld.local.u8 	%rs3083, [%rd5227+2];
	ld.const.u8 	%rs3084, [%rd5230+2];
	mul.lo.s16 	%rs3085, %rs3084, %rs3083;
	xor.b16  	%rs3086, %rs3082, %rs3085;
	ld.local.u8 	%rs3087, [%rd5227+3];
	ld.const.u8 	%rs3088, [%rd5230+3];
	mul.lo.s16 	%rs3089, %rs3088, %rs3087;
	xor.b16  	%rs3090, %rs3086, %rs3089;
	ld.local.u8 	%rs3091, [%rd5227+4];
	ld.const.u8 	%rs3092, [%rd5230+4];
	mul.lo.s16 	%rs3093, %rs3092, %rs3091;
	xor.b16  	%rs3094, %rs3090, %rs3093;
	ld.local.u8 	%rs3095, [%rd5227+5];
	ld.const.u8 	%rs3096, [%rd5230+5];
	mul.lo.s16 	%rs3097, %rs3096, %rs3095;
	xor.b16  	%rs3098, %rs3094, %rs3097;
	ld.local.u8 	%rs3099, [%rd5227+6];
	ld.const.u8 	%rs3100, [%rd5230+6];
	mul.lo.s16 	%rs3101, %rs3100, %rs3099;
	xor.b16  	%rs3102, %rs3098, %rs3101;
	ld.local.u8 	%rs3103, [%rd5227+7];
	ld.const.u8 	%rs3104, [%rd5230+7];
	mul.lo.s16 	%rs3105, %rs3104, %rs3103;
	xor.b16  	%rs3106, %rs3102, %rs3105;
	xor.b16  	%rs4119, %rs3106, %rs4119;
	add.s64 	%rd6882, %rd6882, 8;
$L__BB1_2172:
	setp.eq.s64 	%p1991, %rd1161, 0;
	@%p1991 bra 	$L__BB1_2179;
	and.b64  	%rd1164, %rd1149, 3;
	setp.lt.u64 	%p1992, %rd1161, 4;
	@%p1992 bra 	$L__BB1_2175;
	add.s64 	%rd5231, %rd8, %rd6882;
	ld.local.u8 	%rs3108, [%rd5231];
	add.s64 	%rd5232, %rd6882, %rd1148;
	mov.u64 	%rd5233, d_H_const;
	add.s64 	%rd5234, %rd5233, %rd5232;
	ld.const.u8 	%rs3109, [%rd5234];
	mul.lo.s16 	%rs3110, %rs3109, %rs3108;
	ld.local.u8 	%rs3111, [%rd5231+1];
	ld.const.u8 	%rs3112, [%rd5234+1];
	mul.lo.s16 	%rs3113, %rs3112, %rs3111;
	xor.b16  	%rs3114, %rs3110, %rs3113;
	ld.local.u8 	%rs3115, [%rd5231+2];
	ld.const.u8 	%rs3116, [%rd5234+2];
	mul.lo.s16 	%rs3117, %rs3116, %rs3115;
	xor.b16  	%rs3118, %rs3114, %rs3117;
	ld.local.u8 	%rs3119, [%rd5231+3];
	ld.const.u8 	%rs3120, [%rd5234+3];
	mul.lo.s16 	%rs3121, %rs3120, %rs3119;
	xor.b16  	%rs3122, %rs3118, %rs3121;
	xor.b16  	%rs4119, %rs3122, %rs4119;
	add.s64 	%rd6882, %rd6882, 4;
$L__BB1_2175:
	setp.eq.s64 	%p1993, %rd1164, 0;
	@%p1993 bra 	$L__BB1_2179;
	add.s64 	%rd1167, %rd8, %rd6882;
	ld.local.u8 	%rs3123, [%rd1167];
	add.s64 	%rd5235, %rd6882, %rd1148;
	mov.u64 	%rd5236, d_H_const;
	add.s64 	%rd1168, %rd5236, %rd5235;
	ld.const.u8 	%rs3124, [%rd1168];
	mul.lo.s16 	%rs3125, %rs3124, %rs3123;
	xor.b16  	%rs4119, %rs3125, %rs4119;
	setp.eq.s64 	%p1994, %rd1164, 1;
	@%p1994 bra 	$L__BB1_2179;
	ld.local.u8 	%rs3126, [%rd1167+1];
	ld.const.u8 	%rs3127, [%rd1168+1];
	mul.lo.s16 	%rs3128, %rs3127, %rs3126;
	xor.b16  	%rs4119, %rs3128, %rs4119;
	setp.eq.s64 	%p1995, %rd1164, 2;
	@%p1995 bra 	$L__BB1_2179;
	ld.local.u8 	%rs3129, [%rd1167+2];
	ld.const.u8 	%rs3130, [%rd1168+2];
	mul.lo.s16 	%rs3131, %rs3130, %rs3129;
	xor.b16  	%rs4119, %rs3131, %rs4119;
$L__BB1_2179:
	and.b16  	%rs3132, %rs4119, 255;
	setp.eq.s16 	%p1996, %rs3132, 1;
	mov.b64 	%rd6952, 0;
	mov.f64 	%fd8109, 0d0000000000000000;
	@%p1996 bra 	$L__BB1_2226;
	bra.uni 	$L__BB1_2156;
$L__BB1_2180:
	mov.b64 	%rd5238, 0;
	st.local.u64 	[%rd13], %rd5238;
	mov.f64 	%fd8061, %fd8038;
	@%p1904 bra 	$L__BB1_2208;
	mov.b64 	%rd6890, 0;
	mov.f64 	%fd8061, %fd8038;
$L__BB1_2182:
	add.s64 	%rd5240, %rd7, %rd6890;
	ld.local.u8 	%rs3133, [%rd5240];
	setp.ne.s16 	%p1999, %rs3133, 1;
	@%p1999 bra 	$L__BB1_2207;
	add.u64 	%rd5242, %SPL, 4096;
	shl.b64 	%rd5243, %rd6890, 3;
	add.s64 	%rd5244, %rd5242, %rd5243;
	ld.local.f64 	%fd1078, [%rd5244];
	setp.gt.f64 	%p2000, %fd1078, 0d4049000000000000;
	mov.f64 	%fd8056, %fd1078;
	@%p2000 bra 	$L__BB1_2195;
	setp.lt.f64 	%p2001, %fd1078, 0dC049000000000000;
	mov.f64 	%fd8056, 0d0000000000000000;
	@%p2001 bra 	$L__BB1_2195;
	fma.rn.f64 	%fd6060, %fd1078, 0d3FF71547652B82FE, 0d4338000000000000;
	{
	.reg .b32 %temp; 
	mov.b64 	{%r1323, %temp}, %fd6060;
	}
	mov.f64 	%fd6061, 0dC338000000000000;
	add.rn.f64 	%fd6062, %fd6060, %fd6061;
	fma.rn.f64 	%fd6063, %fd6062, 0dBFE62E42FEFA39EF, %fd1078;
	fma.rn.f64 	%fd6064, %fd6062, 0dBC7ABC9E3B39803F, %fd6063;
	fma.rn.f64 	%fd6065, %fd6064, 0d3E5ADE1569CE2BDF, 0d3E928AF3FCA213EA;
	fma.rn.f64 	%fd6066, %fd6065, %fd6064, 0d3EC71DEE62401315;
	fma.rn.f64 	%fd6067, %fd6066, %fd6064, 0d3EFA01997C89EB71;
	fma.rn.f64 	%fd6068, %fd6067, %fd6064, 0d3F2A01A014761F65;
	fma.rn.f64 	%fd6069, %fd6068, %fd6064, 0d3F56C16C1852B7AF;
	fma.rn.f64 	%fd6070, %fd6069, %fd6064, 0d3F81111111122322;
	fma.rn.f64 	%fd6071, %fd6070, %fd6064, 0d3FA55555555502A1;
	fma.rn.f64 	%fd6072, %fd6071, %fd6064, 0d3FC5555555555511;
	fma.rn.f64 	%fd6073, %fd6072, %fd6064, 0d3FE000000000000B;
	fma.rn.f64 	%fd6074, %fd6073, %fd6064, 0d3FF0000000000000;
	fma.rn.f64 	%fd6075, %fd6074, %fd6064, 0d3FF0000000000000;
	{
	.reg .b32 %temp; 
	mov.b64 	{%r1324, %temp}, %fd6075;
	}
	{
	.reg .b32 %temp; 
	mov.b64 	{%temp, %r1325}, %fd6075;
	}
	shl.b32 	%r5714, %r1323, 20;
	add.s32 	%r5715, %r5714, %r1325;
	mov.b64 	%fd8053, {%r1324, %r5715};
	{
	.reg .b32 %temp; 
	mov.b64 	{%temp, %r5716}, %fd1078;
	}
	mov.b32 	%f198, %r5716;
	abs.f32 	%f84, %f198;
	setp.lt.f32 	%p2002, %f84, 0f4086232B;
	@%p2002 bra 	$L__BB1_2188;
	setp.lt.f64 	%p2003, %fd1078, 0d0000000000000000;
	add.f64 	%fd6076, %fd1078, 0d7FF0000000000000;
	selp.f64 	%fd8053, 0d0000000000000000, %fd6076, %p2003;
	setp.geu.f32 	%p2004, %f84, 0f40874800;
	@%p2004 bra 	$L__BB1_2188;
	shr.u32 	%r5717, %r1323, 31;
	add.s32 	%r5718, %r1323, %r5717;
	shr.s32 	%r5719, %r5718, 1;
	shl.b32 	%r5720, %r5719, 20;
	add.s32 	%r5721, %r1325, %r5720;
	mov.b64 	%fd6077, {%r1324, %r5721};
	sub.s32 	%r5722, %r1323, %r5719;
	shl.b32 	%r5723, %r5722, 20;
	add.s32 	%r5724, %r5723, 1072693248;
	mov.b32 	%r5725, 0;
	mov.b64 	%fd6078, {%r5725, %r5724};
	mul.f64 	%fd8053, %fd6078, %fd6077;
$L__BB1_2188:
	add.f64 	%fd8054, %fd8053, 0d3FF0000000000000;
	{
	.reg .b32 %temp; 
	mov.b64 	{%temp, %r7613}, %fd8054;
	}
	{
	.reg .b32 %temp; 
	mov.b64 	{%r7614, %temp}, %fd8054;
	}
	setp.gt.s32 	%p2005, %r7613, 1048575;
	mov.b32 	%r7615, -1023;
	@%p2005 bra 	$L__BB1_2190;
	mul.f64 	%fd8054, %fd8054, 0d4350000000000000;
	{
	.reg .b32 %temp; 
	mov.b64 	{%temp, %r7613}, %fd8054;
	}
	{
	.reg .b32 %temp; 
	mov.b64 	{%r7614, %temp}, %fd8054;
	}
	mov.b32 	%r7615, -1077;
$L__BB1_2190:
	add.s32 	%r5728, %r7613, -1;
	setp.gt.u32 	%p2006, %r5728, 2146435070;
	@%p2006 bra 	$L__BB1_2194;
	shr.u32 	%r5731, %r7613, 20;
	add.s32 	%r7616, %r7615, %r5731;
	and.b32  	%r5732, %r7613, 1048575;
	or.b32  	%r5733, %r5732, 1072693248;
	mov.b64 	%fd8055, {%r7614, %r5733};
	setp.lt.u32 	%p2008, %r5733, 1073127583;
	@%p2008 bra 	$L__BB1_2193;
	{
	.reg .b32 %temp; 
	mov.b64 	{%r5734, %temp}, %fd8055;
	}
	{
	.reg .b32 %temp; 
	mov.b64 	{%temp, %r5735}, %fd8055;
	}
	add.s32 	%r5736, %r5735, -1048576;
	mov.b64 	%fd8055, {%r5734, %r5736};
	add.s32 	%r7616, %r7616, 1;
$L__BB1_2193:
	add.f64 	%fd6080, %fd8055, 0dBFF0000000000000;
	add.f64 	%fd6081, %fd8055, 0d3FF0000000000000;
	rcp.approx.ftz.f64 	%fd6082, %fd6081;
	neg.f64 	%fd6083, %fd6081;
	fma.rn.f64 	%fd6084, %fd6083, %fd6082, 0d3FF0000000000000;
	fma.rn.f64 	%fd6085, %fd6084, %fd6084, %fd6084;
	fma.rn.f64 	%fd6086, %fd6085, %fd6082, %fd6082;
	mul.f64 	%fd6087, %fd6080, %fd6086;
	fma.rn.f64 	%fd6088, %fd6080, %fd6086, %fd6087;
	mul.f64 	%fd6089, %fd6088, %fd6088;
	fma.rn.f64 	%fd6090, %fd6089, 0d3EB1380B3AE80F1E, 0d3ED0EE258B7A8B04;
	fma.rn.f64 	%fd6091, %fd6090, %fd6089, 0d3EF3B2669F02676F;
	fma.rn.f64 	%fd6092, %fd6091, %fd6089, 0d3F1745CBA9AB0956;
	fma.rn.f64 	%fd6093, %fd6092, %fd6089, 0d3F3C71C72D1B5154;
	fma.rn.f64 	%fd6094, %fd6093, %fd6089, 0d3F624924923BE72D;
	fma.rn.f64 	%fd6095, %fd6094, %fd6089, 0d3F8999999999A3C4;
	fma.rn.f64 	%fd6096, %fd6095, %fd6089, 0d3FB5555555555554;
	sub.f64 	%fd6097, %fd6080, %fd6088;
	add.f64 	%fd6098, %fd6097, %fd6097;
	neg.f64 	%fd6099, %fd6088;
	fma.rn.f64 	%fd6100, %fd6099, %fd6080, %fd6098;
	mul.f64 	%fd6101, %fd6086, %fd6100;
	mul.f64 	%fd6102, %fd6089, %fd6096;
	fma.rn.f64 	%fd6103, %fd6102, %fd6088, %fd6101;
	xor.b32  	%r5737, %r7616, -2147483648;
	mov.b32 	%r5738, 1127219200;
	mov.b64 	%fd6104, {%r5737, %r5738};
	sub.f64 	%fd6105, %fd6104, %fd1;
	fma.rn.f64 	%fd6106, %fd6105, 0d3FE62E42FEFA39EF, %fd6088;
	fma.rn.f64 	%fd6107, %fd6105, 0dBFE62E42FEFA39EF, %fd6106;
	sub.f64 	%fd6108, %fd6107, %fd6088;
	sub.f64 	%fd6109, %fd6103, %fd6108;
	fma.rn.f64 	%fd6110, %fd6105, 0d3C7ABC9E3B39803F, %fd6109;
	add.f64 	%fd8056, %fd6106, %fd6110;
	bra.uni 	$L__BB1_2195;
$L__BB1_2194:
	fma.rn.f64 	%fd6079, %fd8054, 0d7FF0000000000000, 0d7FF0000000000000;
	{
	.reg .b32 %temp; 
	mov.b64 	{%temp, %r5729}, %fd8054;
	}
	and.b32  	%r5730, %r5729, 2147483647;
	setp.eq.s32 	%p2007, %r5730, 0;
	selp.f64 	%fd8056, 0dFFF0000000000000, %fd6079, %p2007;
$L__BB1_2195:
	neg.f64 	%fd1092, %fd1078;
	setp.lt.f64 	%p2010, %fd1078, 0dC049000000000000;
	or.pred  	%p2011, %p2010, %p2000;
	selp.f64 	%fd8060, %fd1092, 0d0000000000000000, %p2010;
	@%p2011 bra 	$L__BB1_2206;
	fma.rn.f64 	%fd6111, %fd1092, 0d3FF71547652B82FE, 0d4338000000000000;
	{
	.reg .b32 %temp; 
	mov.b64 	{%r1336, %temp}, %fd6111;
	}
	mov.f64 	%fd6112, 0dC338000000000000;
	add.rn.f64 	%fd6113, %fd6111, %fd6112;
	fma.rn.f64 	%fd6114, %fd6113, 0dBFE62E42FEFA39EF, %fd1092;
	fma.rn.f64 	%fd6115, %fd6113, 0dBC7ABC9E3B39803F, %fd6114;
	fma.rn.f64 	%fd6116, %fd6115, 0d3E5ADE1569CE2BDF, 0d3E928AF3FCA213EA;
	fma.rn.f64 	%fd6117, %fd6116, %fd6115, 0d3EC71DEE62401315;
	fma.rn.f64 	%fd6118, %fd6117, %fd6115, 0d3EFA01997C89EB71;
	fma.rn.f64 	%fd6119, %fd6118, %fd6115, 0d3F2A01A014761F65;
	fma.rn.f64 	%fd6120, %fd6119, %fd6115, 0d3F56C16C1852B7AF;
	fma.rn.f64 	%fd6121, %fd6120, %fd6115, 0d3F81111111122322;
	fma.rn.f64 	%fd6122, %fd6121, %fd6115, 0d3FA55555555502A1;
	fma.rn.f64 	%fd6123, %fd6122, %fd6115, 0d3FC5555555555511;
	fma.rn.f64 	%fd6124, %fd6123, %fd6115, 0d3FE000000000000B;
	fma.rn.f64 	%fd6125, %fd6124, %fd6115, 0d3FF0000000000000;
	fma.rn.f64 	%fd6126, %fd6125, %fd6115, 0d3FF0000000000000;
	{
	.reg .b32 %temp; 
	mov.b64 	{%r1337, %temp}, %fd6126;
	}
	{
	.reg .b32 %temp; 
	mov.b64 	{%temp, %r1338}, %fd6126;
	}
	shl.b32 	%r5739, %r1336, 20;
	add.s32 	%r5740, %r5739, %r1338;
	mov.b64 	%fd8057, {%r1337, %r5740};
	{
	.reg .b32 %temp; 
	mov.b64 	{%temp, %r5741}, %fd1092;
	}
	mov.b32 	%f199, %r5741;
	abs.f32 	%f85, %f199;
	setp.lt.f32 	%p2012, %f85, 0f4086232B;
	@%p2012 bra 	$L__BB1_2199;
	setp.gt.f64 	%p2013, %fd1078, 0d0000000000000000;
	mov.f64 	%fd6127, 0d7FF0000000000000;
	sub.f64 	%fd6128, %fd6127, %fd1078;
	selp.f64 	%fd8057, 0d0000000000000000, %fd6128, %p2013;
	setp.geu.f32 	%p2014, %f85, 0f40874800;
	@%p2014 bra 	$L__BB1_2199;
	shr.u32 	%r5742, %r1336, 31;
	add.s32 	%r5743, %r1336, %r5742;
	shr.s32 	%r5744, %r5743, 1;
	shl.b32 	%r5745, %r5744, 20;
	add.s32 	%r5746, %r1338, %r5745;
	mov.b64 	%fd6129, {%r1337, %r5746};
	sub.s32 	%r5747, %r1336, %r5744;
	shl.b32 	%r5748, %r5747, 20;
	add.s32 	%r5749, %r5748, 1072693248;
	mov.b32 	%r5750, 0;
	mov.b64 	%fd6130, {%r5750, %r5749};
	mul.f64 	%fd8057, %fd6130, %fd6129;
$L__BB1_2199:
	add.f64 	%fd8058, %fd8057, 0d3FF0000000000000;
	{
	.reg .b32 %temp; 
	mov.b64 	{%temp, %r7617}, %fd8058;
	}
	{
	.reg .b32 %temp; 
	mov.b64 	{%r7618, %temp}, %fd8058;
	}
	setp.gt.s32 	%p2015, %r7617, 1048575;
	mov.b32 	%r7619, -1023;
	@%p2015 bra 	$L__BB1_2201;
	mul.f64 	%fd8058, %fd8058, 0d4350000000000000;
	{
	.reg .b32 %temp; 
	mov.b64 	{%temp, %r7617}, %fd8058;
	}
	{
	.reg .b32 %temp; 
	mov.b64 	{%r7618, %temp}, %fd8058;
	}
	mov.b32 	%r7619, -1077;
$L__BB1_2201:
	add.s32 	%r5753, %r7617, -1;
	setp.gt.u32 	%p2016, %r5753, 2146435070;
	@%p2016 bra 	$L__BB1_2205;
	shr.u32 	%r5756, %r7617, 20;
	add.s32 	%r7620, %r7619, %r5756;
	and.b32  	%r5757, %r7617, 1048575;
	or.b32  	%r5758, %r5757, 1072693248;
	mov.b64 	%fd8059, {%r7618, %r5758};
	setp.lt.u32 	%p2018, %r5758, 1073127583;
	@%p2018 bra 	$L__BB1_2204;
	{
	.reg .b32 %temp; 
	mov.b64 	{%r5759, %temp}, %fd8059;
	}
	{
	.reg .b32 %temp; 
	mov.b64 	{%temp, %r5760}, %fd8059;
	}
	add.s32 	%r5761, %r5760, -1048576;
	mov.b64 	%fd8059, {%r5759, %r5761};
	add.s32 	%r7620, %r7620, 1;
$L__BB1_2204:
	add.f64 	%fd6132, %fd8059, 0dBFF0000000000000;
	add.f64 	%fd6133, %fd8059, 0d3FF0000000000000;
	rcp.approx.ftz.f64 	%fd6134, %fd6133;
	neg.f64 	%fd6135, %fd6133;
	fma.rn.f64 	%fd6136, %fd6135, %fd6134, 0d3FF0000000000000;
	fma.rn.f64 	%fd6137, %fd6136, %fd6136, %fd6136;
	fma.rn.f64 	%fd6138, %fd6137, %fd6134, %fd6134;
	mul.f64 	%fd6139, %fd6132, %fd6138;
	fma.rn.f64 	%fd6140, %fd6132, %fd6138, %fd6139;
	mul.f64 	%fd6141, %fd6140, %fd6140;
	fma.rn.f64 	%fd6142, %fd6141, 0d3EB1380B3AE80F1E, 0d3ED0EE258B7A8B04;
	fma.rn.f64 	%fd6143, %fd6142, %fd6141, 0d3EF3B2669F02676F;
	fma.rn.f64 	%fd6144, %fd6143, %fd6141, 0d3F1745CBA9AB0956;
	fma.rn.f64 	%fd6145, %fd6144, %fd6141, 0d3F3C71C72D1B5154;
	fma.rn.f64 	%fd6146, %fd6145, %fd6141, 0d3F624924923BE72D;
	fma.rn.f64 	%fd6147, %fd6146, %fd6141, 0d3F8999999999A3C4;
	fma.rn.f64 	%fd6148, %fd6147, %fd6141, 0d3FB5555555555554;
	sub.f64 	%fd6149, %fd6132, %fd6140;
	add.f64 	%fd6150, %fd6149, %fd6149;
	neg.f64 	%fd6151, %fd6140;
	fma.rn.f64 	%fd6152, %fd6151, %fd6132, %fd6150;
	mul.f64 	%fd6153, %fd6138, %fd6152;
	mul.f64 	%fd6154, %fd6141, %fd6148;
	fma.rn.f64 	%fd6155, %fd6154, %fd6140, %fd6153;
	xor.b32  	%r5762, %r7620, -2147483648;
	mov.b32 	%r5763, 1127219200;
	mov.b64 	%fd6156, {%r5762, %r5763};
	sub.f64 	%fd6157, %fd6156, %fd1;
	fma.rn.f64 	%fd6158, %fd6157, 0d3FE62E42FEFA39EF, %fd6140;
	fma.rn.f64 	%fd6159, %fd6157, 0dBFE62E42FEFA39EF, %fd6158;
	sub.f64 	%fd6160, %fd6159, %fd6140;
	sub.f64 	%fd6161, %fd6155, %fd6160;
	fma.rn.f64 	%fd6162, %fd6157, 0d3C7ABC9E3B39803F, %fd6161;
	add.f64 	%fd8060, %fd6158, %fd6162;
	bra.uni 	$L__BB1_2206;
$L__BB1_2205:
	fma.rn.f64 	%fd6131, %fd8058, 0d7FF0000000000000, 0d7FF0000000000000;
	{
	.reg .b32 %temp; 
	mov.b64 	{%temp, %r5754}, %fd8058;
	}
	and.b32  	%r5755, %r5754, 2147483647;
	setp.eq.s32 	%p2017, %r5755, 0;
	selp.f64 	%fd8060, 0dFFF0000000000000, %fd6131, %p2017;
$L__BB1_2206:
	sub.f64 	%fd6163, %fd8056, %fd8060;
	add.f64 	%fd8061, %fd8061, %fd6163;
$L__BB1_2207:
	add.s64 	%rd6890, %rd6890, 1;
	setp.ne.s64 	%p2019, %rd6890, %rd62;
	@%p2019 bra 	$L__BB1_2182;
$L__BB1_2208:
	setp.eq.s32 	%p2020, %r1826, 0;
	st.local.f64 	[%rd13+8], %fd8061;
	@%p2020 bra 	$L__BB1_2222;
	add.s64 	%rd5246, %rd62, -1;
	setp.lt.u64 	%p2021, %rd5246, 15;
	mov.b64 	%rd6893, 0;
	@%p2021 bra 	$L__BB1_2212;
	mov.b64 	%rd6891, 0;
$L__BB1_2211:
	.pragma "nounroll";
	add.s64 	%rd5248, %rd8, %rd6891;
	ld.local.v4.b32 	{%r5764, %r5765, %r5766, %r5767}, [%rd5248];
	bfe.u32 	%r5768, %r5767, 24, 8;
	cvt.u16.u32 	%rs3134, %r5768;
	bfe.u32 	%r5769, %r5767, 16, 8;
	cvt.u16.u32 	%rs3135, %r5769;
	bfe.u32 	%r5770, %r5767, 8, 8;
	cvt.u16.u32 	%rs3136, %r5770;
	bfe.u32 	%r5771, %r5767, 0, 8;
	cvt.u16.u32 	%rs3137, %r5771;
	bfe.u32 	%r5772, %r5766, 24, 8;
	cvt.u16.u32 	%rs3138, %r5772;
	bfe.u32 	%r5773, %r5766, 16, 8;
	cvt.u16.u32 	%rs3139, %r5773;
	bfe.u32 	%r5774, %r5766, 8, 8;
	cvt.u16.u32 	%rs3140, %r5774;
	bfe.u32 	%r5775, %r5766, 0, 8;
	cvt.u16.u32 	%rs3141, %r5775;
	bfe.u32 	%r5776, %r5765, 24, 8;
	cvt.u16.u32 	%rs3142, %r5776;
	bfe.u32 	%r5777, %r5765, 16, 8;
	cvt.u16.u32 	%rs3143, %r5777;
	bfe.u32 	%r5778, %r5765, 8, 8;
	cvt.u16.u32 	%rs3144, %r5778;
	bfe.u32 	%r5779, %r5765, 0, 8;
	cvt.u16.u32 	%rs3145, %r5779;
	bfe.u32 	%r5780, %r5764, 24, 8;
	cvt.u16.u32 	%rs3146, %r5780;
	bfe.u32 	%r5781, %r5764, 16, 8;
	cvt.u16.u32 	%rs3147, %r5781;
	bfe.u32 	%r5782, %r5764, 8, 8;
	cvt.u16.u32 	%rs3148, %r5782;
	bfe.u32 	%r5783, %r5764, 0, 8;
	cvt.u16.u32 	%rs3149, %r5783;
	and.b16  	%rs3150, %rs3149, 255;
	and.b16  	%rs3151, %rs3148, 255;
	and.b16  	%rs3152, %rs3147, 255;
	and.b16  	%rs3153, %rs3146, 255;
	and.b16  	%rs3154, %rs3145, 255;
	and.b16  	%rs3155, %rs3144, 255;
	and.b16  	%rs3156, %rs3143, 255;
	and.b16  	%rs3157, %rs3142, 255;
	and.b16  	%rs3158, %rs3141, 255;
	and.b16  	%rs3159, %rs3140, 255;
	and.b16  	%rs3160, %rs3139, 255;
	and.b16  	%rs3161, %rs3138, 255;
	and.b16  	%rs3162, %rs3137, 255;
	and.b16  	%rs3163, %rs3136, 255;
	and.b16  	%rs3164, %rs3135, 255;
	and.b16  	%rs3165, %rs3134, 255;
	cvt.rn.f64.u16 	%fd6164, %rs3150;
	shl.b64 	%rd5249, %rd6891, 3;
	add.s64 	%rd5250, %rd12, %rd5249;
	cvt.rn.f64.u16 	%fd6165, %rs3151;
	st.local.v2.f64 	[%rd5250], {%fd6164, %fd6165};
	cvt.rn.f64.u16 	%fd6166, %rs3152;
	cvt.rn.f64.u16 	%fd6167, %rs3153;
	st.local.v2.f64 	[%rd5250+16], {%fd6166, %fd6167};
	cvt.rn.f64.u16 	%fd6168, %rs3154;
	cvt.rn.f64.u16 	%fd6169, %rs3155;
	st.local.v2.f64 	[%rd5250+32], {%fd6168, %fd6169};
	cvt.rn.f64.u16 	%fd6170, %rs3156;
	cvt.rn.f64.u16 	%fd6171, %rs3157;
	st.local.v2.f64 	[%rd5250+48], {%fd6170, %fd6171};
	cvt.rn.f64.u16 	%fd6172, %rs3158;
	cvt.rn.f64.u16 	%fd6173, %rs3159;
	st.local.v2.f64 	[%rd5250+64], {%fd6172, %fd6173};
	cvt.rn.f64.u16 	%fd6174, %rs3160;
	cvt.rn.f64.u16 	%fd6175, %rs3161;
	st.local.v2.f64 	[%rd5250+80], {%fd6174, %fd6175};
	cvt.rn.f64.u16 	%fd6176, %rs3162;
	cvt.rn.f64.u16 	%fd6177, %rs3163;
	st.local.v2.f64 	[%rd5250+96], {%fd6176, %fd6177};
	cvt.rn.f64.u16 	%fd6178, %rs3164;
	cvt.rn.f64.u16 	%fd6179, %rs3165;
	st.local.v2.f64 	[%rd5250+112], {%fd6178, %fd6179};
	add.s64 	%rd6891, %rd6891, 16;
	setp.ne.s64 	%p2022, %rd6891, %rd71;
	mov.u64 	%rd6893, %rd71;
	@%p2022 bra 	$L__BB1_2211;
$L__BB1_2212:
	setp.eq.s32 	%p2023, %r17, 0;
	@%p2023 bra 	$L__BB1_2222;
	setp.lt.u64 	%p2024, %rd68, 7;
	@%p2024 bra 	$L__BB1_2215;
	add.s64 	%rd5251, %rd8, %rd6893;
	ld.local.u8 	%rs3166, [%rd5251];
	cvt.rn.f64.u16 	%fd6180, %rs3166;
	shl.b64 	%rd5252, %rd6893, 3;
	add.s64 	%rd5253, %rd12, %rd5252;
	st.local.f64 	[%rd5253], %fd6180;
	ld.local.u8 	%rs3167, [%rd5251+1];
	cvt.rn.f64.u16 	%fd6181, %rs3167;
	st.local.f64 	[%rd5253+8], %fd6181;
	ld.local.u8 	%rs3168, [%rd5251+2];
	cvt.rn.f64.u16 	%fd6182, %rs3168;
	st.local.f64 	[%rd5253+16], %fd6182;
	ld.local.u8 	%rs3169, [%rd5251+3];
	cvt.rn.f64.u16 	%fd6183, %rs3169;
	st.local.f64 	[%rd5253+24], %fd6183;
	ld.local.u8 	%rs3170, [%rd5251+4];
	cvt.rn.f64.u16 	%fd6184, %rs3170;
	st.local.f64 	[%rd5253+32], %fd6184;
	ld.local.u8 	%rs3171, [%rd5251+5];
	cvt.rn.f64.u16 	%fd6185, %rs3171;
	st.local.f64 	[%rd5253+40], %fd6185;
	ld.local.u8 	%rs3172, [%rd5251+6];
	cvt.rn.f64.u16 	%fd6186, %rs3172;
	st.local.f64 	[%rd5253+48], %fd6186;
	ld.local.u8 	%rs3173, [%rd5251+7];
	cvt.rn.f64.u16 	%fd6187, %rs3173;
	st.local.f64 	[%rd5253+56], %fd6187;
	add.s64 	%rd6893, %rd6893, 8;
$L__BB1_2215:
	setp.eq.s64 	%p2025, %rd1035, 0;
	@%p2025 bra 	$L__BB1_2222;
	and.b32  	%r5784, %r1826, 7;
	cvt.u64.u32 	%rd5254, %r5784;
	add.s64 	%rd5255, %rd5254, -1;
	setp.lt.u64 	%p2026, %rd5255, 3;
	@%p2026 bra 	$L__BB1_2218;
	add.s64 	%rd5256, %rd8, %rd6893;
	ld.local.u8 	%rs3174, [%rd5256];
	cvt.rn.f64.u16 	%fd6188, %rs3174;
	shl.b64 	%rd5257, %rd6893, 3;
	add.s64 	%rd5258, %rd12, %rd5257;
	st.local.f64 	[%rd5258], %fd6188;
	ld.local.u8 	%rs3175, [%rd5256+1];
	cvt.rn.f64.u16 	%fd6189, %rs3175;
	st.local.f64 	[%rd5258+8], %fd6189;
	ld.local.u8 	%rs3176, [%rd5256+2];
	cvt.rn.f64.u16 	%fd6190, %rs3176;
	st.local.f64 	[%rd5258+16], %fd6190;
	ld.local.u8 	%rs3177, [%rd5256+3];
	cvt.rn.f64.u16 	%fd6191, %rs3177;
	st.local.f64 	[%rd5258+24], %fd6191;
	add.s64 	%rd6893, %rd6893, 4;
$L__BB1_2218:
	setp.eq.s64 	%p2027, %rd72, 0;
	@%p2027 bra 	$L__BB1_2222;
	setp.eq.s64 	%p2028, %rd72, 1;
	add.s64 	%rd1178, %rd8, %rd6893;
	ld.local.u8 	%rs3178, [%rd1178];
	cvt.rn.f64.u16 	%fd6192, %rs3178;
	shl.b64 	%rd5259, %rd6893, 3;
	add.s64 	%rd1179, %rd12, %rd5259;
	st.local.f64 	[%rd1179], %fd6192;
	@%p2028 bra 	$L__BB1_2222;
	setp.eq.s64 	%p2029, %rd72, 2;
	ld.local.u8 	%rs3179, [%rd1178+1];
	cvt.rn.f64.u16 	%fd6193, %rs3179;
	st.local.f64 	[%rd1179+8], %fd6193;
	@%p2029 bra 	$L__BB1_2222;
	ld.local.u8 	%rs3180, [%rd1178+2];
	cvt.rn.f64.u16 	%fd6194, %rs3180;
	st.local.f64 	[%rd1179+16], %fd6194;
$L__BB1_2222:
	mov.b64 	%rd5260, 4607182418800017408;
	st.local.u64 	[%rd13+16], %rd5260;
	neg.f64 	%fd6195, %fd8061;
	fma.rn.f64 	%fd6196, %fd8061, 0dBFF71547652B82FE, 0d4338000000000000;
	{
	.reg .b32 %temp; 
	mov.b64 	{%r1349, %temp}, %fd6196;
	}
	mov.f64 	%fd6197, 0dC338000000000000;
	add.rn.f64 	%fd6198, %fd6196, %fd6197;
	fma.rn.f64 	%fd6199, %fd6198, 0dBFE62E42FEFA39EF, %fd6195;
	fma.rn.f64 	%fd6200, %fd6198, 0dBC7ABC9E3B39803F, %fd6199;
	fma.rn.f64 	%fd6201, %fd6200, 0d3E5ADE1569CE2BDF, 0d3E928AF3FCA213EA;
	fma.rn.f64 	%fd6202, %fd6201, %fd6200, 0d3EC71DEE62401315;
	fma.rn.f64 	%fd6203, %fd6202, %fd6200, 0d3EFA01997C89EB71;
	fma.rn.f64 	%fd6204, %fd6203, %fd6200, 0d3F2A01A014761F65;
	fma.rn.f64 	%fd6205, %fd6204, %fd6200, 0d3F56C16C1852B7AF;
	fma.rn.f64 	%fd6206, %fd6205, %fd6200, 0d3F81111111122322;
	fma.rn.f64 	%fd6207, %fd6206, %fd6200, 0d3FA55555555502A1;
	fma.rn.f64 	%fd6208, %fd6207, %fd6200, 0d3FC5555555555511;
	fma.rn.f64 	%fd6209, %fd6208, %fd6200, 0d3FE000000000000B;
	fma.rn.f64 	%fd6210, %fd6209, %fd6200, 0d3FF0000000000000;
	fma.rn.f64 	%fd6211, %fd6210, %fd6200, 0d3FF0000000000000;
	{
	.reg .b32 %temp; 
	mov.b64 	{%r1350, %temp}, %fd6211;
	}
	{
	.reg .b32 %temp; 
	mov.b64 	{%temp, %r1351}, %fd6211;
	}
	shl.b32 	%r5785, %r1349, 20;
	add.s32 	%r5786, %r5785, %r1351;
	mov.b64 	%fd8063, {%r1350, %r5786};
	{
	.reg .b32 %temp; 
	mov.b64 	{%temp, %r5787}, %fd6195;
	}
	mov.b32 	%f200, %r5787;
	abs.f32 	%f86, %f200;
	setp.lt.f32 	%p2030, %f86, 0f4086232B;
	@%p2030 bra 	$L__BB1_2225;
	setp.gt.f64 	%p2031, %fd8061, 0d0000000000000000;
	mov.f64 	%fd6212, 0d7FF0000000000000;
	sub.f64 	%fd6213, %fd6212, %fd8061;
	selp.f64 	%fd8063, 0d0000000000000000, %fd6213, %p2031;
	setp.geu.f32 	%p2032, %f86, 0f40874800;
	@%p2032 bra 	$L__BB1_2225;
	shr.u32 	%r5788, %r1349, 31;
	add.s32 	%r5789, %r1349, %r5788;
	shr.s32 	%r5790, %r5789, 1;
	shl.b32 	%r5791, %r5790, 20;
	add.s32 	%r5792, %r1351, %r5791;
	mov.b64 	%fd6214, {%r1350, %r5792};
	sub.s32 	%r5793, %r1349, %r5790;
	shl.b32 	%r5794, %r5793, 20;
	add.s32 	%r5795, %r5794, 1072693248;
	mov.b32 	%r5796, 0;
	mov.b64 	%fd6215, {%r5796, %r5795};
	mul.f64 	%fd8063, %fd6215, %fd6214;
$L__BB1_2225:
	ld.param.u32 	%r7168, [_Z33unified_sogrand_iterations_kernelPKdPdS1_S1_PiS2_S1_iiimdiii_param_12];
	ld.param.f64 	%fd7668, [_Z33unified_sogrand_iterations_kernelPKdPdS1_S1_PiS2_S1_iiimdiii_param_11];
	ld.param.u32 	%r7146, [_Z33unified_sogrand_iterations_kernelPKdPdS1_S1_PiS2_S1_iiimdiii_param_9];
	setp.eq.s32 	%p2033, %r7146, 1;
	and.b32  	%r5797, %r7168, 255;
	setp.eq.s32 	%p2034, %r5797, 1;
	selp.s64 	%rd5262, -1, 0, %p2034;
	sub.s32 	%r5798, %r1826, %r1827;
	cvt.s64.s32 	%rd5263, %r5798;
	add.s64 	%rd5264, %rd5262, %rd5263;
	setp.eq.s64 	%p2035, %rd5264, 0;
	add.f64 	%fd6217, %fd8063, 0d0000000000000000;
	{ // callseq 12, 0
	.param .b64 param0;
	st.param.f64 	[param0], 0d4000000000000000;
	.param .b64 param1;
	st.param.f64 	[param1], %fd1510;
	.param .b64 retval0;
	call.uni (retval0), 
	__internal_accurate_pow, 
	(
	param0, 
	param1
	);
	ld.param.f64 	%fd6218, [retval0];
	} // callseq 12
	neg.f64 	%fd6220, %fd6218;
	selp.f64 	%fd6221, %fd6220, %fd6218, %p1;
	selp.f64 	%fd6222, 0dFFF8000000000000, %fd6221, %p2;
	selp.f64 	%fd6223, 0d3FF0000000000000, %fd6222, %p2035;
	mul.f64 	%fd8109, %fd8149, %fd6223;
	add.f64 	%fd6224, %fd6217, %fd8109;
	setp.gt.f64 	%p2036, %fd6224, 0d37A16C262777579C;
	div.rn.f64 	%fd6225, %fd6217, %fd6224;
	selp.f64 	%fd6226, %fd6225, 0d3FF0000000000000, %p2036;
	st.local.f64 	[%rd13+24], %fd6226;
	setp.gt.f64 	%p2037, %fd6226, %fd7668;
	or.pred  	%p2038, %p2033, %p2037;
	mov.b64 	%rd6952, 1;
	mov.f64 	%fd8108, 0d3FF0000000000000;
	mov.f64 	%fd8152, %fd8108;
	@%p2038 bra 	$L__BB1_2660;
$L__BB1_2226:
	ld.param.u64 	%rd6490, [_Z33unified_sogrand_iterations_kernelPKdPdS1_S1_PiS2_S1_iiimdiii_param_10];
	ld.param.u32 	%r7147, [_Z33unified_sogrand_iterations_kernelPKdPdS1_S1_PiS2_S1_iiimdiii_param_9];
	setp.eq.s64 	%p2039, %rd6490, 0;
	selp.b64 	%rd5265, 2147483647, %rd6490, %p2039;
	setp.lt.u64 	%p2040, %rd5265, 2;
	mad.lo.s32 	%r5800, %r1292, %r1826, %r16;
	cvt.rn.f64.u32 	%fd6228, %r1292;
	cvt.rn.f64.s32 	%fd6229, %r1826;
	add.f64 	%fd6230, %fd6229, %fd6228;
	fma.rn.f64 	%fd1117, %fd6230, 0d4000000000000000, 0d3FF0000000000000;
	cvt.s64.s32 	%rd5266, %r7147;
	setp.ge.u64 	%p2041, %rd6952, %rd5266;
	or.pred  	%p2042, %p2041, %p2040;
	setp.ge.s32 	%p2043, %r1292, %r5800;
	mov.f64 	%fd8152, 0d3FF0000000000000;
	or.pred  	%p2044, %p2042, %p2043;
	@%p2044 bra 	$L__BB1_2660;
	and.b32  	%r5802, %r15, 2146435072;
	setp.eq.s32 	%p2045, %r5802, 1062207488;
	setp.lt.s32 	%p2046, %r15, 0;
	{
	.reg .b32 %temp; 
	mov.b64 	{%temp, %r5803}, %fd1117;
	}
	abs.f64 	%fd6232, %fd1117;
	{ // callseq 13, 0
	.param .b64 param0;
	st.param.f64 	[param0], %fd6232;
	.param .b64 param1;
	st.param.f64 	[param1], 0d4000000000000000;
	.param .b64 retval0;
	call.uni (retval0), 
	__internal_accurate_pow, 
	(
	param0, 
	param1
	);
	ld.param.f64 	%fd6234, [retval0];
	} // callseq 13
	setp.lt.s32 	%p2047, %r5803, 0;
	neg.f64 	%fd6236, %fd6234;
	selp.f64 	%fd6237, %fd6236, %fd6234, %p2045;
	selp.f64 	%fd6238, %fd6237, %fd6234, %p2047;
	setp.eq.f64 	%p2048, %fd1117, 0d0000000000000000;
	selp.b32 	%r5804, %r5803, 0, %p2045;
	or.b32  	%r5805, %r5804, 2146435072;
	selp.b32 	%r5806, %r5805, %r5804, %p2046;
	mov.b32 	%r5807, 0;
	mov.b64 	%fd6239, {%r5807, %r5806};
	add.f64 	%fd6240, %fd1117, 0d4000000000000000;
	{
	.reg .b32 %temp; 
	mov.b64 	{%temp, %r5808}, %fd6240;
	}
	and.b32  	%r5809, %r5808, 2146435072;
	setp.eq.s32 	%p2049, %r5809, 2146435072;
	setp.eq.f64 	%p2050, %fd6232, 0d7FF0000000000000;
	and.b32  	%r5810, %r15, 2147483647;
	setp.ne.s32 	%p2051, %r5810, 1071644672;
	selp.b32 	%r5811, 0, 2146435072, %p2046;
	or.b32  	%r5812, %r5811, -2147483648;
	selp.b32 	%r5813, %r5812, %r5811, %p2051;
	selp.b32 	%r5814, %r5813, %r5811, %p2045;
	selp.b32 	%r5815, %r5814, %r5811, %p2047;
	mov.b64 	%fd6241, {%r5807, %r5815};
	setp.eq.f64 	%p2052, %fd1117, 0d3FF0000000000000;
	selp.f64 	%fd6242, %fd6239, %fd6238, %p2048;
	selp.f64 	%fd6243, %fd6241, %fd6242, %p2050;
	selp.f64 	%fd6244, %fd6243, %fd6242, %p2049;
	selp.f64 	%fd1118, 0d3FF0000000000000, %fd6244, %p2052;
	mov.f64 	%fd8152, 0d3FF0000000000000;
	mov.u32 	%r7621, %r1292;
$L__BB1_2228:
	ld.param.u32 	%r7169, [_Z33unified_sogrand_iterations_kernelPKdPdS1_S1_PiS2_S1_iiimdiii_param_12];
	setp.eq.s32 	%p2053, %r7169, 1;
	add.s32 	%r7621, %r7621, 1;
	shl.b32 	%r5816, %r7621, 3;
	cvt.rn.f64.u32 	%fd6245, %r5816;
	sub.f64 	%fd6246, %fd1118, %fd6245;
	sqrt.rn.f64 	%fd6247, %fd6246;
	sub.f64 	%fd6248, %fd1117, %fd6247;
	mul.f64 	%fd6249, %fd6248, 0d3FE0000000000000;
	cvt.rpi.f64.f64 	%fd6250, %fd6249;
	cvt.rzi.s32.f64 	%r5817, %fd6250;
	max.s32 	%r5818, %r5817, 1;
	and.b32  	%r5819, %r5818, 1;
	setp.ne.s32 	%p2054, %r5819, %r1293;
	and.pred  	%p2055, %p2053, %p2054;
	selp.u32 	%r5820, 1, 0, %p2055;
	add.s32 	%r7622, %r5818, %r5820;
	setp.gt.s32 	%p2056, %r7622, %r1826;
	@%p2056 bra 	$L__BB1_2659;
$L__BB1_2229:
	mul.lo.s32 	%r5821, %r7622, %r1292;
	sub.s32 	%r1356, %r7621, %r5821;
	mad.lo.s32 	%r1357, %r7622, %r7622, %r7622;
	shr.u32 	%r5822, %r1357, 1;
	setp.lt.s32 	%p2057, %r1356, %r5822;
	@%p2057 bra 	$L__BB1_2659;
	shr.u32 	%r5823, %r1357, 31;
	add.s32 	%r5824, %r1357, %r5823;
	shr.s32 	%r5825, %r5824, 1;
	sub.s32 	%r1358, %r1356, %r5825;
	sub.s32 	%r1359, %r1826, %r7622;
	cvt.u64.u32 	%rd1183, %r7622;
	and.b64  	%rd1184, %rd1183, 15;
	setp.lt.u32 	%p2058, %r7622, 16;
	mov.b64 	%rd6898, 0;
	@%p2058 bra 	$L__BB1_2233;
	and.b64  	%rd6898, %rd1183, 2147483632;
	mov.b64 	%rd6901, 0;
$L__BB1_2232:
	.pragma "nounroll";
	shl.b64 	%rd5269, %rd6901, 2;
	add.s64 	%rd5270, %rd9, %rd5269;
	mov.b32 	%r5826, 0;
	st.local.v4.u32 	[%rd5270], {%r5826, %r5826, %r5826, %r5826};
	st.local.v4.u32 	[%rd5270+16], {%r5826, %r5826, %r5826, %r5826};
	st.local.v4.u32 	[%rd5270+32], {%r5826, %r5826, %r5826, %r5826};
	st.local.v4.u32 	[%rd5270+48], {%r5826, %r5826, %r5826, %r5826};
	add.s64 	%rd6901, %rd6901, 16;
	setp.eq.s64 	%p2059, %rd6901, %rd6898;
	@%p2059 bra 	$L__BB1_2233;
	bra.uni 	$L__BB1_2232;
$L__BB1_2233:
	and.b32  	%r5827, %r7622, 15;
	setp.eq.s32 	%p2060, %r5827, 0;
	@%p2060 bra 	$L__BB1_2243;
	add.s64 	%rd5271, %rd1184, -1;
	setp.lt.u64 	%p2061, %rd5271, 7;
	@%p2061 bra 	$L__BB1_2236;
	shl.b64 	%rd5272, %rd6898, 2;
	add.s64 	%rd5273, %rd9, %rd5272;
	mov.b32 	%r5828, 0;
	st.local.u32 	[%rd5273], %r5828;
	st.local.u32 	[%rd5273+4], %r5828;
	st.local.u32 	[%rd5273+8], %r5828;
	st.local.u32 	[%rd5273+12], %r5828;
	st.local.u32 	[%rd5273+16], %r5828;
	st.local.u32 	[%rd5273+20], %r5828;
	st.local.u32 	[%rd5273+24], %r5828;
	st.local.u32 	[%rd5273+28], %r5828;
	add.s64 	%rd6898, %rd6898, 8;
$L__BB1_2236:
	and.b32  	%r5829, %r7622, 7;
	setp.eq.s32 	%p2062, %r5829, 0;
	@%p2062 bra 	$L__BB1_2243;
	and.b64  	%rd5274, %rd1183, 7;
	add.s64 	%rd5275, %rd5274, -1;
	setp.lt.u64 	%p2063, %rd5275, 3;
	@%p2063 bra 	$L__BB1_2239;
	shl.b64 	%rd5276, %rd6898, 2;
	add.s64 	%rd5277, %rd9, %rd5276;
	mov.b32 	%r5830, 0;
	st.local.u32 	[%rd5277], %r5830;
	st.local.u32 	[%rd5277+4], %r5830;
	st.local.u32 	[%rd5277+8], %r5830;
	st.local.u32 	[%rd5277+12], %r5830;
	add.s64 	%rd6898, %rd6898, 4;
$L__BB1_2239:
	and.b32  	%r1360, %r7622, 3;
	setp.eq.s32 	%p2064, %r1360, 0;
	@%p2064 bra 	$L__BB1_2243;
	shl.b64 	%rd5278, %rd6898, 2;
	add.s64 	%rd1191, %rd9, %rd5278;
	mov.b32 	%r5831, 0;
	st.local.u32 	[%rd1191], %r5831;
	setp.eq.s32 	%p2065, %r1360, 1;
	@%p2065 bra 	$L__BB1_2243;
	mov.b32 	%r5832, 0;
	st.local.u32 	[%rd1191+4], %r5832;
	setp.eq.s32 	%p2066, %r1360, 2;
	@%p2066 bra 	$L__BB1_2243;
	mov.b32 	%r5833, 0;
	st.local.u32 	[%rd1191+8], %r5833;
$L__BB1_2243:
	setp.lt.u32 	%p2067, %r7622, 2;
	@%p2067 bra 	$L__BB1_2257;
	ld.local.u32 	%r1361, [%rd9];
	add.s64 	%rd1192, %rd1183, -1;
	and.b64  	%rd1193, %rd1192, 15;
	add.s32 	%r5834, %r7622, -2;
	setp.lt.u32 	%p2068, %r5834, 15;
	mov.b64 	%rd6904, 1;
	@%p2068 bra 	$L__BB1_2247;
	and.b64  	%rd1194, %rd1192, -16;
	mov.b64 	%rd6902, 1;
$L__BB1_2246:
	.pragma "nounroll";
	shl.b64 	%rd5281, %rd6902, 2;
	add.s64 	%rd5282, %rd9, %rd5281;
	st.local.u32 	[%rd5282], %r1361;
	st.local.v2.u32 	[%rd5282+4], {%r1361, %r1361};
	st.local.v4.u32 	[%rd5282+12], {%r1361, %r1361, %r1361, %r1361};
	st.local.v4.u32 	[%rd5282+28], {%r1361, %r1361, %r1361, %r1361};
	st.local.v4.u32 	[%rd5282+44], {%r1361, %r1361, %r1361, %r1361};
	st.local.u32 	[%rd5282+60], %r1361;
	add.s64 	%rd6904, %rd6902, 16;
	add.s64 	%rd5283, %rd6902, 15;
	setp.ne.s64 	%p2069, %rd5283, %rd1194;
	mov.u64 	%rd6902, %rd6904;
	@%p2069 bra 	$L__BB1_2246;
$L__BB1_2247:
	setp.eq.s64 	%p2070, %rd1193, 0;
	@%p2070 bra 	$L__BB1_2257;
	and.b64  	%rd1200, %rd1192, 7;
	setp.lt.u64 	%p2071, %rd1193, 8;
	@%p2071 bra 	$L__BB1_2250;
	shl.b64 	%rd5284, %rd6904, 2;
	add.s64 	%rd5285, %rd9, %rd5284;
	st.local.u32 	[%rd5285], %r1361;
	st.local.u32 	[%rd5285+4], %r1361;
	st.local.u32 	[%rd5285+8], %r1361;
	st.local.u32 	[%rd5285+12], %r1361;
	st.local.u32 	[%rd5285+16], %r1361;
	st.local.u32 	[%rd5285+20], %r1361;
	st.local.u32 	[%rd5285+24], %r1361;
	st.local.u32 	[%rd5285+28], %r1361;
	add.s64 	%rd6904, %rd6904, 8;
$L__BB1_2250:
	setp.eq.s64 	%p2072, %rd1200, 0;
	@%p2072 bra 	$L__BB1_2257;
	and.b64  	%rd1203, %rd1192, 3;
	setp.lt.u64 	%p2073, %rd1200, 4;
	@%p2073 bra 	$L__BB1_2253;
	shl.b64 	%rd5286, %rd6904, 2;
	add.s64 	%rd5287, %rd9, %rd5286;
	st.local.u32 	[%rd5287], %r1361;
	st.local.u32 	[%rd5287+4], %r1361;
	st.local.u32 	[%rd5287+8], %r1361;
	st.local.u32 	[%rd5287+12], %r1361;
	add.s64 	%rd6904, %rd6904, 4;
$L__BB1_2253:
	setp.eq.s64 	%p2074, %rd1203, 0;
	@%p2074 bra 	$L__BB1_2257;
	shl.b64 	%rd5288, %rd6904, 2;
	add.s64 	%rd1206, %rd9, %rd5288;
	st.local.u32 	[%rd1206], %r1361;
	setp.eq.s64 	%p2075, %rd1203, 1;
	@%p2075 bra 	$L__BB1_2257;
	st.local.u32 	[%rd1206+4], %r1361;
	setp.eq.s64 	%p2076, %rd1203, 2;
	@%p2076 bra 	$L__BB1_2257;
	st.local.u32 	[%rd1206+8], %r1361;
$L__BB1_2257:
	cvt.s64.s32 	%rd1207, %r1358;
	mov.b64 	%rd6912, 0;
	mov.u64 	%rd6917, %rd1207;
	@%p2058 bra 	$L__BB1_2260;
	and.b64  	%rd6912, %rd1183, 2147483632;
	mov.b64 	%rd6906, 0;
	mov.u64 	%rd6917, %rd1207;
$L__BB1_2259:
	.pragma "nounroll";
	shl.b64 	%rd5292, %rd6906, 2;
	add.s64 	%rd5293, %rd9, %rd5292;
	ld.local.v4.u32 	{%r5835, %r5836, %r5837, %r5838}, [%rd5293];
	cvt.s64.s32 	%rd5294, %r5835;
	cvt.s64.s32 	%rd5295, %r5836;
	add.s64 	%rd5296, %rd5294, %rd5295;
	cvt.s64.s32 	%rd5297, %r5837;
	add.s64 	%rd5298, %rd5296, %rd5297;
	cvt.s64.s32 	%rd5299, %r5838;
	add.s64 	%rd5300, %rd5298, %rd5299;
	ld.local.v4.u32 	{%r5839, %r5840, %r5841, %r5842}, [%rd5293+16];
	cvt.s64.s32 	%rd5301, %r5839;
	add.s64 	%rd5302, %rd5300, %rd5301;
	cvt.s64.s32 	%rd5303, %r5840;
	add.s64 	%rd5304, %rd5302, %rd5303;
	cvt.s64.s32 	%rd5305, %r5841;
	add.s64 	%rd5306, %rd5304, %rd5305;
	cvt.s64.s32 	%rd5307, %r5842;
	add.s64 	%rd5308, %rd5306, %rd5307;
	ld.local.v4.u32 	{%r5843, %r5844, %r5845, %r5846}, [%rd5293+32];
	cvt.s64.s32 	%rd5309, %r5843;
	add.s64 	%rd5310, %rd5308, %rd5309;
	cvt.s64.s32 	%rd5311, %r5844;
	add.s64 	%rd5312, %rd5310, %rd5311;
	cvt.s64.s32 	%rd5313, %r5845;
	add.s64 	%rd5314, %rd5312, %rd5313;
	cvt.s64.s32 	%rd5315, %r5846;
	add.s64 	%rd5316, %rd5314, %rd5315;
	ld.local.v4.u32 	{%r5847, %r5848, %r5849, %r5850}, [%rd5293+48];
	cvt.s64.s32 	%rd5317, %r5847;
	add.s64 	%rd5318, %rd5316, %rd5317;
	cvt.s64.s32 	%rd5319, %r5848;
	add.s64 	%rd5320, %rd5318, %rd5319;
	cvt.s64.s32 	%rd5321, %r5849;
	add.s64 	%rd5322, %rd5320, %rd5321;
	cvt.s64.s32 	%rd5323, %r5850;
	add.s64 	%rd5324, %rd5322, %rd5323;
	sub.s64 	%rd6917, %rd6917, %rd5324;
	add.s64 	%rd6906, %rd6906, 16;
	setp.ne.s64 	%p2078, %rd6906, %rd6912;
	@%p2078 bra 	$L__BB1_2259;
$L__BB1_2260:
	and.b32  	%r5851, %r7622, 15;
	setp.eq.s32 	%p2079, %r5851, 0;
	@%p2079 bra 	$L__BB1_2270;
	add.s64 	%rd5326, %rd1184, -1;
	setp.lt.u64 	%p2080, %rd5326, 7;
	@%p2080 bra 	$L__BB1_2263;
	shl.b64 	%rd5327, %rd6912, 2;
	add.s64 	%rd5328, %rd9, %rd5327;
	ld.local.s32 	%rd5329, [%rd5328];
	ld.local.s32 	%rd5330, [%rd5328+4];
	add.s64 	%rd5331, %rd5329, %rd5330;
	ld.local.s32 	%rd5332, [%rd5328+8];
	add.s64 	%rd5333, %rd5331, %rd5332;
	ld.local.s32 	%rd5334, [%rd5328+12];
	add.s64 	%rd5335, %rd5333, %rd5334;
	ld.local.s32 	%rd5336, [%rd5328+16];
	add.s64 	%rd5337, %rd5335, %rd5336;
	ld.local.s32 	%rd5338, [%rd5328+20];
	add.s64 	%rd5339, %rd5337, %rd5338;
	ld.local.s32 	%rd5340, [%rd5328+24];
	add.s64 	%rd5341, %rd5339, %rd5340;
	ld.local.s32 	%rd5342, [%rd5328+28];
	add.s64 	%rd5343, %rd5341, %rd5342;
	sub.s64 	%rd6917, %rd6917, %rd5343;
	add.s64 	%rd6912, %rd6912, 8;
$L__BB1_2263:
	and.b32  	%r5852, %r7622, 7;
	setp.eq.s32 	%p2081, %r5852, 0;
	@%p2081 bra 	$L__BB1_2270;
	and.b64  	%rd5345, %rd1183, 7;
	add.s64 	%rd5346, %rd5345, -1;
	setp.lt.u64 	%p2082, %rd5346, 3;
	@%p2082 bra 	$L__BB1_2266;
	shl.b64 	%rd5347, %rd6912, 2;
	add.s64 	%rd5348, %rd9, %rd5347;
	ld.local.s32 	%rd5349, [%rd5348];
	ld.local.s32 	%rd5350, [%rd5348+4];
	add.s64 	%rd5351, %rd5349, %rd5350;
	ld.local.s32 	%rd5352, [%rd5348+8];
	add.s64 	%rd5353, %rd5351, %rd5352;
	ld.local.s32 	%rd5354, [%rd5348+12];
	add.s64 	%rd5355, %rd5353, %rd5354;
	sub.s64 	%rd6917, %rd6917, %rd5355;
	add.s64 	%rd6912, %rd6912, 4;
$L__BB1_2266:
	and.b32  	%r1362, %r7622, 3;
	setp.eq.s32 	%p2083, %r1362, 0;
	@%p2083 bra 	$L__BB1_2270;
	shl.b64 	%rd5356, %rd6912, 2;
	add.s64 	%rd1226, %rd9, %rd5356;
	ld.local.s32 	%rd5357, [%rd1226];
	sub.s64 	%rd6917, %rd6917, %rd5357;
	setp.eq.s32 	%p2084, %r1362, 1;
	@%p2084 bra 	$L__BB1_2270;
	ld.local.s32 	%rd5358, [%rd1226+4];
	sub.s64 	%rd6917, %rd6917, %rd5358;
	setp.eq.s32 	%p2085, %r1362, 2;
	@%p2085 bra 	$L__BB1_2270;
	ld.local.s32 	%rd5359, [%rd1226+8];
	sub.s64 	%rd6917, %rd6917, %rd5359;
$L__BB1_2270:
	cvt.rn.f64.u64 	%fd6251, %rd6917;
	ld.local.u32 	%r5853, [%rd9];
	sub.s32 	%r5854, %r1359, %r5853;
	cvt.rn.f64.s32 	%fd6252, %r5854;
	div.rn.f64 	%fd6253, %fd6251, %fd6252;
	cvt.rmi.f64.f64 	%fd6254, %fd6253;
	cvt.rzi.u64.f64 	%rd1231, %fd6254;
	cvt.u64.u32 	%rd5360, %r5854;
	mul.lo.s64 	%rd5361, %rd1231, %rd5360;
	sub.s64 	%rd1232, %rd6917, %rd5361;
	sub.s64 	%rd6920, %rd1183, %rd1231;
	add.s64 	%rd5362, %rd1231, -1;
	setp.ge.u64 	%p2086, %rd5362, %rd1183;
	@%p2086 bra 	$L__BB1_2284;
	sub.s64 	%rd5363, %rd1183, %rd1231;
	add.s64 	%rd5364, %rd5363, 1;
	max.u64 	%rd5365, %rd5364, %rd1183;
	add.s64 	%rd5366, %rd1231, %rd5365;
	sub.s64 	%rd1234, %rd5366, %rd1183;
	and.b64  	%rd1235, %rd1234, 15;
	sub.s64 	%rd5367, %rd1183, %rd5366;
	setp.gt.u64 	%p2087, %rd5367, -16;
	@%p2087 bra 	$L__BB1_2274;
	and.b64  	%rd1236, %rd1234, -16;
	mov.b64 	%rd6919, 0;
$L__BB1_2273:
	.pragma "nounroll";
	shl.b64 	%rd5369, %rd6920, 2;
	add.s64 	%rd5370, %rd9, %rd5369;
	st.local.u32 	[%rd5370], %r1359;
	st.local.u32 	[%rd5370+4], %r1359;
	st.local.u32 	[%rd5370+8], %r1359;
	st.local.u32 	[%rd5370+12], %r1359;
	st.local.u32 	[%rd5370+16], %r1359;
	st.local.u32 	[%rd5370+20], %r1359;
	st.local.u32 	[%rd5370+24], %r1359;
	st.local.u32 	[%rd5370+28], %r1359;
	st.local.u32 	[%rd5370+32], %r1359;
	st.local.u32 	[%rd5370+36], %r1359;
	st.local.u32 	[%rd5370+40], %r1359;
	st.local.u32 	[%rd5370+44], %r1359;
	st.local.u32 	[%rd5370+48], %r1359;
	st.local.u32 	[%rd5370+52], %r1359;
	st.local.u32 	[%rd5370+56], %r1359;
	st.local.u32 	[%rd5370+60], %r1359;
	add.s64 	%rd6920, %rd6920, 16;
	add.s64 	%rd6919, %rd6919, 16;
	setp.ne.s64 	%p2088, %rd6919, %rd1236;
	@%p2088 bra 	$L__BB1_2273;
$L__BB1_2274:
	setp.eq.s64 	%p2089, %rd1235, 0;
	@%p2089 bra 	$L__BB1_2284;
	and.b64  	%rd1242, %rd1234, 7;
	setp.lt.u64 	%p2090, %rd1235, 8;
	@%p2090 bra 	$L__BB1_2277;
	shl.b64 	%rd5371, %rd6920, 2;
	add.s64 	%rd5372, %rd9, %rd5371;
	st.local.u32 	[%rd5372], %r1359;
	st.local.u32 	[%rd5372+4], %r1359;
	st.local.u32 	[%rd5372+8], %r1359;
	st.local.u32 	[%rd5372+12], %r1359;
	st.local.u32 	[%rd5372+16], %r1359;
	st.local.u32 	[%rd5372+20], %r1359;
	st.local.u32 	[%rd5372+24], %r1359;
	st.local.u32 	[%rd5372+28], %r1359;
	add.s64 	%rd6920, %rd6920, 8;
$L__BB1_2277:
	setp.eq.s64 	%p2091, %rd1242, 0;
	@%p2091 bra 	$L__BB1_2284;
	and.b64  	%rd1245, %rd1234, 3;
	setp.lt.u64 	%p2092, %rd1242, 4;
	@%p2092 bra 	$L__BB1_2280;
	shl.b64 	%rd5373, %rd6920, 2;
	add.s64 	%rd5374, %rd9, %rd5373;
	st.local.u32 	[%rd5374], %r1359;
	st.local.u32 	[%rd5374+4], %r1359;
	st.local.u32 	[%rd5374+8], %r1359;
	st.local.u32 	[%rd5374+12], %r1359;
	add.s64 	%rd6920, %rd6920, 4;
$L__BB1_2280:
	setp.eq.s64 	%p2093, %rd1245, 0;
	@%p2093 bra 	$L__BB1_2284;
	shl.b64 	%rd5375, %rd6920, 2;
	add.s64 	%rd1248, %rd9, %rd5375;
	st.local.u32 	[%rd1248], %r1359;
	setp.eq.s64 	%p2094, %rd1245, 1;
	@%p2094 bra 	$L__BB1_2284;
	st.local.u32 	[%rd1248+4], %r1359;
	setp.eq.s64 	%p2095, %rd1245, 2;
	@%p2095 bra 	$L__BB1_2284;
	st.local.u32 	[%rd1248+8], %r1359;
$L__BB1_2284:
	setp.le.u64 	%p2096, %rd1183, %rd1231;
	@%p2096 bra 	$L__BB1_2286;
	not.b64 	%rd5376, %rd1231;
	add.s64 	%rd5377, %rd5376, %rd1183;
	shl.b64 	%rd5378, %rd5377, 2;
	add.s64 	%rd5379, %rd9, %rd5378;
	ld.local.u32 	%r5855, [%rd5379];
	cvt.u32.u64 	%r5856, %rd1232;
	add.s32 	%r5857, %r5855, %r5856;
	st.local.u32 	[%rd5379], %r5857;
$L__BB1_2286:
	add.s64 	%rd1249, %rd62, -1;
	setp.eq.s32 	%p2097, %r1826, 0;
	@%p2097 bra 	$L__BB1_2300;
	setp.lt.u64 	%p2098, %rd1249, 15;
	mov.b64 	%rd6924, 0;
	@%p2098 bra 	$L__BB1_2290;
	mov.b64 	%rd6926, 0;
$L__BB1_2289:
	.pragma "nounroll";
	add.s64 	%rd5382, %rd7, %rd6926;
	mov.b32 	%r5858, 0;
	st.local.v4.b32 	[%rd5382], {%r5858, %r5858, %r5858, %r5858};
	add.s64 	%rd6926, %rd6926, 16;
	setp.eq.s64 	%p2099, %rd6926, %rd71;
	mov.u64 	%rd6924, %rd71;
	@%p2099 bra 	$L__BB1_2290;
	bra.uni 	$L__BB1_2289;
$L__BB1_2290:
	setp.eq.s32 	%p2100, %r17, 0;
	@%p2100 bra 	$L__BB1_2300;
	setp.lt.u64 	%p2101, %rd68, 7;
	@%p2101 bra 	$L__BB1_2293;
	add.s64 	%rd5383, %rd7, %rd6924;
	mov.b16 	%rs3181, 0;
	st.local.u8 	[%rd5383], %rs3181;
	st.local.u8 	[%rd5383+1], %rs3181;
	st.local.u8 	[%rd5383+2], %rs3181;
	st.local.u8 	[%rd5383+3], %rs3181;
	st.local.u8 	[%rd5383+4], %rs3181;
	st.local.u8 	[%rd5383+5], %rs3181;
	st.local.u8 	[%rd5383+6], %rs3181;
	st.local.u8 	[%rd5383+7], %rs3181;
	add.s64 	%rd6924, %rd6924, 8;
$L__BB1_2293:
	cvt.u64.u32 	%rd5384, %r17;
	and.b64  	%rd5385, %rd5384, 7;
	setp.eq.s64 	%p2102, %rd5385, 0;
	@%p2102 bra 	$L__BB1_2300;
	and.b32  	%r5859, %r1826, 7;
	cvt.u64.u32 	%rd5386, %r5859;
	add.s64 	%rd5387, %rd5386, -1;
	setp.lt.u64 	%p2103, %rd5387, 3;
	@%p2103 bra 	$L__BB1_2296;
	add.s64 	%rd5388, %rd7, %rd6924;
	mov.b16 	%rs3182, 0;
	st.local.u8 	[%rd5388], %rs3182;
	st.local.u8 	[%rd5388+1], %rs3182;
	st.local.u8 	[%rd5388+2], %rs3182;
	st.local.u8 	[%rd5388+3], %rs3182;
	add.s64 	%rd6924, %rd6924, 4;
$L__BB1_2296:
	setp.eq.s64 	%p2104, %rd72, 0;
	@%p2104 bra 	$L__BB1_2300;
	setp.eq.s64 	%p2105, %rd72, 1;
	add.s64 	%rd1255, %rd7, %rd6924;
	mov.b16 	%rs3183, 0;
	st.local.u8 	[%rd1255], %rs3183;
	@%p2105 bra 	$L__BB1_2300;
	setp.eq.s64 	%p2106, %rd72, 2;
	mov.b16 	%rs3184, 0;
	st.local.u8 	[%rd1255+1], %rs3184;
	@%p2106 bra 	$L__BB1_2300;
	mov.b16 	%rs3185, 0;
	st.local.u8 	[%rd1255+2], %rs3185;
$L__BB1_2300:
	setp.lt.u32 	%p2107, %r7622, 4;
	mov.b64 	%rd6927, 0;
	@%p2107 bra 	$L__BB1_2303;
	and.b64  	%rd6927, %rd1183, 2147483644;
	mov.b64 	%rd6928, 0;
$L__BB1_2302:
	shl.b64 	%rd5391, %rd6928, 2;
	add.s64 	%rd5392, %rd9, %rd5391;
	ld.local.v4.u32 	{%r5860, %r5861, %r5862, %r5863}, [%rd5392];
	cvt.s64.s32 	%rd5393, %r5860;
	add.s64 	%rd5394, %rd6928, %rd5393;
	add.s64 	%rd5395, %rd7, %rd5394;
	mov.b16 	%rs3186, 1;
	st.local.u8 	[%rd5395], %rs3186;
	cvt.s64.s32 	%rd5396, %r5861;
	add.s64 	%rd5397, %rd6928, %rd5396;
	add.s64 	%rd5398, %rd7, %rd5397;
	st.local.u8 	[%rd5398+1], %rs3186;
	cvt.s64.s32 	%rd5399, %r5862;
	add.s64 	%rd5400, %rd6928, %rd5399;
	add.s64 	%rd5401, %rd7, %rd5400;
	st.local.u8 	[%rd5401+2], %rs3186;
	cvt.s64.s32 	%rd5402, %r5863;
	add.s64 	%rd5403, %rd6928, %rd5402;
	add.s64 	%rd5404, %rd7, %rd5403;
	st.local.u8 	[%rd5404+3], %rs3186;
	add.s64 	%rd6928, %rd6928, 4;
	setp.eq.s64 	%p2108, %rd6928, %rd6927;
	@%p2108 bra 	$L__BB1_2303;
	bra.uni 	$L__BB1_2302;
$L__BB1_2303:
	and.b32  	%r1363, %r7622, 3;
	setp.eq.s32 	%p2109, %r1363, 0;
	@%p2109 bra 	$L__BB1_2307;
	shl.b64 	%rd5405, %rd6927, 2;
	add.s64 	%rd1260, %rd9, %rd5405;
	ld.local.s32 	%rd5406, [%rd1260];
	add.s64 	%rd5407, %rd6927, %rd5406;
	add.s64 	%rd5408, %rd7, %rd5407;
	mov.b16 	%rs3187, 1;
	st.local.u8 	[%rd5408], %rs3187;
	setp.eq.s32 	%p2110, %r1363, 1;
	@%p2110 bra 	$L__BB1_2307;
	ld.local.s32 	%rd5409, [%rd1260+4];
	add.s64 	%rd5410, %rd6927, %rd5409;
	add.s64 	%rd5411, %rd7, %rd5410;
	mov.b16 	%rs3188, 1;
	st.local.u8 	[%rd5411+1], %rs3188;
	setp.eq.s32 	%p2111, %r1363, 2;
	@%p2111 bra 	$L__BB1_2307;
	ld.local.s32 	%rd5412, [%rd1260+8];
	add.s64 	%rd5413, %rd6927, %rd5412;
	add.s64 	%rd5414, %rd7, %rd5413;
	mov.b16 	%rs3189, 1;
	st.local.u8 	[%rd5414+2], %rs3189;
$L__BB1_2307:
	@%p2097 bra 	$L__BB1_2321;
	setp.lt.u64 	%p2113, %rd1249, 15;
	mov.b64 	%rd6931, 0;
	@%p2113 bra 	$L__BB1_2311;
	mov.b64 	%rd6929, 0;
$L__BB1_2310:
	.pragma "nounroll";
	add.u64 	%rd5418, %SPL, 8192;
	shl.b64 	%rd5419, %rd6929, 3;
	add.s64 	%rd5420, %rd5418, %rd5419;
	ld.local.v2.u64 	{%rd5421, %rd5422}, [%rd5420];
	add.s64 	%rd5423, %rd6, %rd5421;
	ld.local.u8 	%rs3190, [%rd5423];
	add.s64 	%rd5424, %rd7, %rd6929;
	ld.local.v4.b32 	{%r5864, %r5865, %r5866, %r5867}, [%rd5424];
	bfe.u32 	%r5868, %r5867, 24, 8;
	cvt.u16.u32 	%rs3191, %r5868;
	bfe.u32 	%r5869, %r5867, 16, 8;
	cvt.u16.u32 	%rs3192, %r5869;
	bfe.u32 	%r5870, %r5867, 8, 8;
	cvt.u16.u32 	%rs3193, %r5870;
	bfe.u32 	%r5871, %r5867, 0, 8;
	cvt.u16.u32 	%rs3194, %r5871;
	bfe.u32 	%r5872, %r5866, 24, 8;
	cvt.u16.u32 	%rs3195, %r5872;
	bfe.u32 	%r5873, %r5866, 16, 8;
	cvt.u16.u32 	%rs3196, %r5873;
	bfe.u32 	%r5874, %r5866, 8, 8;
	cvt.u16.u32 	%rs3197, %r5874;
	bfe.u32 	%r5875, %r5866, 0, 8;
	cvt.u16.u32 	%rs3198, %r5875;
	bfe.u32 	%r5876, %r5865, 24, 8;
	cvt.u16.u32 	%rs3199, %r5876;
	bfe.u32 	%r5877, %r5865, 16, 8;
	cvt.u16.u32 	%rs3200, %r5877;
	bfe.u32 	%r5878, %r5865, 8, 8;
	cvt.u16.u32 	%rs3201, %r5878;
	bfe.u32 	%r5879, %r5865, 0, 8;
	cvt.u16.u32 	%rs3202, %r5879;
	bfe.u32 	%r5880, %r5864, 24, 8;
	cvt.u16.u32 	%rs3203, %r5880;
	bfe.u32 	%r5881, %r5864, 16, 8;
	cvt.u16.u32 	%rs3204, %r5881;
	bfe.u32 	%r5882, %r5864, 8, 8;
	cvt.u16.u32 	%rs3205, %r5882;
	bfe.u32 	%r5883, %r5864, 0, 8;
	cvt.u16.u32 	%rs3206, %r5883;
	xor.b16  	%rs3207, %rs3206, %rs3190;
	add.s64 	%rd5425, %rd8, %rd5421;
	st.local.u8 	[%rd5425], %rs3207;
	add.s64 	%rd5426, %rd6, %rd5422;
	ld.local.u8 	%rs3208, [%rd5426];
	xor.b16  	%rs3209, %rs3205, %rs3208;
	add.s64 	%rd5427, %rd8, %rd5422;
	st.local.u8 	[%rd5427], %rs3209;
	ld.local.v2.u64 	{%rd5428, %rd5429}, [%rd5420+16];
	add.s64 	%rd5430, %rd6, %rd5428;
	ld.local.u8 	%rs3210, [%rd5430];
	xor.b16  	%rs3211, %rs3204, %rs3210;
	add.s64 	%rd5431, %rd8, %rd5428;
	st.local.u8 	[%rd5431], %rs3211;
	add.s64 	%rd5432, %rd6, %rd5429;
	ld.local.u8 	%rs3212, [%rd5432];
	xor.b16  	%rs3213, %rs3203, %rs3212;
	add.s64 	%rd5433, %rd8, %rd5429;
	st.local.u8 	[%rd5433], %rs3213;
	ld.local.v2.u64 	{%rd5434, %rd5435}, [%rd5420+32];
	add.s64 	%rd5436, %rd6, %rd5434;
	ld.local.u8 	%rs3214, [%rd5436];
	xor.b16  	%rs3215, %rs3202, %rs3214;
	add.s64 	%rd5437, %rd8, %rd5434;
	st.local.u8 	[%rd5437], %rs3215;
	add.s64 	%rd5438, %rd6, %rd5435;
	ld.local.u8 	%rs3216, [%rd5438];
	xor.b16  	%rs3217, %rs3201, %rs3216;
	add.s64 	%rd5439, %rd8, %rd5435;
	st.local.u8 	[%rd5439], %rs3217;
	ld.local.v2.u64 	{%rd5440, %rd5441}, [%rd5420+48];
	add.s64 	%rd5442, %rd6, %rd5440;
	ld.local.u8 	%rs3218, [%rd5442];
	xor.b16  	%rs3219, %rs3200, %rs3218;
	add.s64 	%rd5443, %rd8, %rd5440;
	st.local.u8 	[%rd5443], %rs3219;
	add.s64 	%rd5444, %rd6, %rd5441;
	ld.local.u8 	%rs3220, [%rd5444];
	xor.b16  	%rs3221, %rs3199, %rs3220;
	add.s64 	%rd5445, %rd8, %rd5441;
	st.local.u8 	[%rd5445], %rs3221;
	ld.local.v2.u64 	{%rd5446, %rd5447}, [%rd5420+64];
	add.s64 	%rd5448, %rd6, %rd5446;
	ld.local.u8 	%rs3222, [%rd5448];
	xor.b16  	%rs3223, %rs3198, %rs3222;
	add.s64 	%rd5449, %rd8, %rd5446;
	st.local.u8 	[%rd5449], %rs3223;
	add.s64 	%rd5450, %rd6, %rd5447;
	ld.local.u8 	%rs3224, [%rd5450];
	xor.b16  	%rs3225, %rs3197, %rs3224;
	add.s64 	%rd5451, %rd8, %rd5447;
	st.local.u8 	[%rd5451], %rs3225;
	ld.local.v2.u64 	{%rd5452, %rd5453}, [%rd5420+80];
	add.s64 	%rd5454, %rd6, %rd5452;
	ld.local.u8 	%rs3226, [%rd5454];
	xor.b16  	%rs3227, %rs3196, %rs3226;
	add.s64 	%rd5455, %rd8, %rd5452;
	st.local.u8 	[%rd5455], %rs3227;
	add.s64 	%rd5456, %rd6, %rd5453;
	ld.local.u8 	%rs3228, [%rd5456];
	xor.b16  	%rs3229, %rs3195, %rs3228;
	add.s64 	%rd5457, %rd8, %rd5453;
	st.local.u8 	[%rd5457], %rs3229;
	ld.local.v2.u64 	{%rd5458, %rd5459}, [%rd5420+96];
	add.s64 	%rd5460, %rd6, %rd5458;
	ld.local.u8 	%rs3230, [%rd5460];
	xor.b16  	%rs3231, %rs3194, %rs3230;
	add.s64 	%rd5461, %rd8, %rd5458;
	st.local.u8 	[%rd5461], %rs3231;
	add.s64 	%rd5462, %rd6, %rd5459;
	ld.local.u8 	%rs3232, [%rd5462];
	xor.b16  	%rs3233, %rs3193, %rs3232;
	add.s64 	%rd5463, %rd8, %rd5459;
	st.local.u8 	[%rd5463], %rs3233;
	ld.local.v2.u64 	{%rd5464, %rd5465}, [%rd5420+112];
	add.s64 	%rd5466, %rd6, %rd5464;
	ld.local.u8 	%rs3234, [%rd5466];
	xor.b16  	%rs3235, %rs3192, %rs3234;
	add.s64 	%rd5467, %rd8, %rd5464;
	st.local.u8 	[%rd5467], %rs3235;
	add.s64 	%rd5468, %rd6, %rd5465;
	ld.local.u8 	%rs3236, [%rd5468];
	xor.b16  	%rs3237, %rs3191, %rs3236;
	add.s64 	%rd5469, %rd8, %rd5465;
	st.local.u8 	[%rd5469], %rs3237;
	add.s64 	%rd6929, %rd6929, 16;
	setp.ne.s64 	%p2114, %rd6929, %rd71;
	mov.u64 	%rd6931, %rd71;
	@%p2114 bra 	$L__BB1_2310;
$L__BB1_2311:
	setp.eq.s32 	%p2115, %r17, 0;
	@%p2115 bra 	$L__BB1_2321;
	setp.lt.u64 	%p2116, %rd68, 7;
	@%p2116 bra 	$L__BB1_2314;
	add.u64 	%rd5471, %SPL, 8192;
	shl.b64 	%rd5472, %rd6931, 3;
	add.s64 	%rd5473, %rd5471, %rd5472;
	ld.local.u64 	%rd5474, [%rd5473];
	add.s64 	%rd5475, %rd6, %rd5474;
	ld.local.u8 	%rs3238, [%rd5475];
	add.s64 	%rd5476, %rd7, %rd6931;
	ld.local.u8 	%rs3239, [%rd5476];
	xor.b16  	%rs3240, %rs3239, %rs3238;
	add.s64 	%rd5477, %rd8, %rd5474;
	st.local.u8 	[%rd5477], %rs3240;
	ld.local.u64 	%rd5478, [%rd5473+8];
	add.s64 	%rd5479, %rd6, %rd5478;
	ld.local.u8 	%rs3241, [%rd5479];
	ld.local.u8 	%rs3242, [%rd5476+1];
	xor.b16  	%rs3243, %rs3242, %rs3241;
	add.s64 	%rd5480, %rd8, %rd5478;
	st.local.u8 	[%rd5480], %rs3243;
	ld.local.u64 	%rd5481, [%rd5473+16];
	add.s64 	%rd5482, %rd6, %rd5481;
	ld.local.u8 	%rs3244, [%rd5482];
	ld.local.u8 	%rs3245, [%rd5476+2];
	xor.b16  	%rs3246, %rs3245, %rs3244;
	add.s64 	%rd5483, %rd8, %rd5481;
	st.local.u8 	[%rd5483], %rs3246;
	ld.local.u64 	%rd5484, [%rd5473+24];
	add.s64 	%rd5485, %rd6, %rd5484;
	ld.local.u8 	%rs3247, [%rd5485];
	ld.local.u8 	%rs3248, [%rd5476+3];
	xor.b16  	%rs3249, %rs3248, %rs3247;
	add.s64 	%rd5486, %rd8, %rd5484;
	st.local.u8 	[%rd5486], %rs3249;
	ld.local.u64 	%rd5487, [%rd5473+32];
	add.s64 	%rd5488, %rd6, %rd5487;
	ld.local.u8 	%rs3250, [%rd5488];
	ld.local.u8 	%rs3251, [%rd5476+4];
	xor.b16  	%rs3252, %rs3251, %rs3250;
	add.s64 	%rd5489, %rd8, %rd5487;
	st.local.u8 	[%rd5489], %rs3252;
	ld.local.u64 	%rd5490, [%rd5473+40];
	add.s64 	%rd5491, %rd6, %rd5490;
	ld.local.u8 	%rs3253, [%rd5491];
	ld.local.u8 	%rs3254, [%rd5476+5];
	xor.b16  	%rs3255, %rs3254, %rs3253;
	add.s64 	%rd5492, %rd8, %rd5490;
	st.local.u8 	[%rd5492], %rs3255;
	ld.local.u64 	%rd5493, [%rd5473+48];
	add.s64 	%rd5494, %rd6, %rd5493;
	ld.local.u8 	%rs3256, [%rd5494];
	ld.local.u8 	%rs3257, [%rd5476+6];
	xor.b16  	%rs3258, %rs3257, %rs3256;
	add.s64 	%rd5495, %rd8, %rd5493;
	st.local.u8 	[%rd5495], %rs3258;
	ld.local.u64 	%rd5496, [%rd5473+56];
	add.s64 	%rd5497, %rd6, %rd5496;
	ld.local.u8 	%rs3259, [%rd5497];
	ld.local.u8 	%rs3260, [%rd5476+7];
	xor.b16  	%rs3261, %rs3260, %rs3259;
	add.s64 	%rd5498, %rd8, %rd5496;
	st.local.u8 	[%rd5498], %rs3261;
	add.s64 	%rd6931, %rd6931, 8;
$L__BB1_2314:
	cvt.u64.u32 	%rd5499, %r17;
	and.b64  	%rd5500, %rd5499, 7;
	setp.eq.s64 	%p2117, %rd5500, 0;
	@%p2117 bra 	$L__BB1_2321;
	and.b32  	%r5884, %r1826, 7;
	cvt.u64.u32 	%rd5501, %r5884;
	add.s64 	%rd5502, %rd5501, -1;
	setp.lt.u64 	%p2118, %rd5502, 3;
	@%p2118 bra 	$L__BB1_2317;
	add.u64 	%rd5504, %SPL, 8192;
	shl.b64 	%rd5505, %rd6931, 3;
	add.s64 	%rd5506, %rd5504, %rd5505;
	ld.local.u64 	%rd5507, [%rd5506];
	add.s64 	%rd5508, %rd6, %rd5507;
	ld.local.u8 	%rs3262, [%rd5508];
	add.s64 	%rd5509, %rd7, %rd6931;
	ld.local.u8 	%rs3263, [%rd5509];
	xor.b16  	%rs3264, %rs3263, %rs3262;
	add.s64 	%rd5510, %rd8, %rd5507;
	st.local.u8 	[%rd5510], %rs3264;
	ld.local.u64 	%rd5511, [%rd5506+8];
	add.s64 	%rd5512, %rd6, %rd5511;
	ld.local.u8 	%rs3265, [%rd5512];
	ld.local.u8 	%rs3266, [%rd5509+1];
	xor.b16  	%rs3267, %rs3266, %rs3265;
	add.s64 	%rd5513, %rd8, %rd5511;
	st.local.u8 	[%rd5513], %rs3267;
	ld.local.u64 	%rd5514, [%rd5506+16];
	add.s64 	%rd5515, %rd6, %rd5514;
	ld.local.u8 	%rs3268, [%rd5515];
	ld.local.u8 	%rs3269, [%rd5509+2];
	xor.b16  	%rs3270, %rs3269, %rs3268;
	add.s64 	%rd5516, %rd8, %rd5514;
	st.local.u8 	[%rd5516], %rs3270;
	ld.local.u64 	%rd5517, [%rd5506+24];
	add.s64 	%rd5518, %rd6, %rd5517;
	ld.local.u8 	%rs3271, [%rd5518];
	ld.local.u8 	%rs3272, [%rd5509+3];
	xor.b16  	%rs3273, %rs3272, %rs3271;
	add.s64 	%rd5519, %rd8, %rd5517;
	st.local.u8 	[%rd5519], %rs3273;
	add.s64 	%rd6931, %rd6931, 4;
$L__BB1_2317:
	setp.eq.s64 	%p2119, %rd72, 0;
	@%p2119 bra 	$L__BB1_2321;
	setp.eq.s64 	%p2120, %rd72, 1;
	add.u64 	%rd5521, %SPL, 8192;
	shl.b64 	%rd5522, %rd6931, 3;
	add.s64 	%rd1270, %rd5521, %rd5522;
	ld.local.u64 	%rd5523, [%rd1270];
	add.s64 	%rd5524, %rd6, %rd5523;
	ld.local.u8 	%rs3274, [%rd5524];
	add.s64 	%rd1271, %rd7, %rd6931;
	ld.local.u8 	%rs3275, [%rd1271];
	xor.b16  	%rs3276, %rs3275, %rs3274;
	add.s64 	%rd5525, %rd8, %rd5523;
	st.local.u8 	[%rd5525], %rs3276;
	@%p2120 bra 	$L__BB1_2321;
	setp.eq.s64 	%p2121, %rd72, 2;
	ld.local.u64 	%rd5526, [%rd1270+8];
	add.s64 	%rd5527, %rd6, %rd5526;
	ld.local.u8 	%rs3277, [%rd5527];
	ld.local.u8 	%rs3278, [%rd1271+1];
	xor.b16  	%rs3279, %rs3278, %rs3277;
	add.s64 	%rd5528, %rd8, %rd5526;
	st.local.u8 	[%rd5528], %rs3279;
	@%p2121 bra 	$L__BB1_2321;
	ld.local.u64 	%rd5529, [%rd1270+16];
	add.s64 	%rd5530, %rd6, %rd5529;
	ld.local.u8 	%rs3280, [%rd5530];
	ld.local.u8 	%rs3281, [%rd1271+2];
	xor.b16  	%rs3282, %rs3281, %rs3280;
	add.s64 	%rd5531, %rd8, %rd5529;
	st.local.u8 	[%rd5531], %rs3282;
$L__BB1_2321:
	add.f64 	%fd8152, %fd8152, 0d3FF0000000000000;
	mov.f64 	%fd8083, %fd8038;
	@%p2097 bra 	$L__BB1_2349;
	mov.b64 	%rd6933, 0;
	mov.f64 	%fd8083, %fd8038;
$L__BB1_2323:
	add.s64 	%rd5533, %rd7, %rd6933;
	ld.local.u8 	%rs3283, [%rd5533];
	setp.ne.s16 	%p2123, %rs3283, 1;
	@%p2123 bra 	$L__BB1_2348;
	add.u64 	%rd5535, %SPL, 4096;
	shl.b64 	%rd5536, %rd6933, 3;
	add.s64 	%rd5537, %rd5535, %rd5536;
	ld.local.f64 	%fd1129, [%rd5537];
	setp.gt.f64 	%p2124, %fd1129, 0d4049000000000000;
	mov.f64 	%fd8078, %fd1129;
	@%p2124 bra 	$L__BB1_2336;
	setp.lt.f64 	%p2125, %fd1129, 0dC049000000000000;
	mov.f64 	%fd8078, 0d0000000000000000;
	@%p2125 bra 	$L__BB1_2336;
	fma.rn.f64 	%fd6256, %fd1129, 0d3FF71547652B82FE, 0d4338000000000000;
	{
	.reg .b32 %temp; 
	mov.b64 	{%r1364, %temp}, %fd6256;
	}
	mov.f64 	%fd6257, 0dC338000000000000;
	add.rn.f64 	%fd6258, %fd6256, %fd6257;
	fma.rn.f64 	%fd6259, %fd6258, 0dBFE62E42FEFA39EF, %fd1129;
	fma.rn.f64 	%fd6260, %fd6258, 0dBC7ABC9E3B39803F, %fd6259;
	fma.rn.f64 	%fd6261, %fd6260, 0d3E5ADE1569CE2BDF, 0d3E928AF3FCA213EA;
	fma.rn.f64 	%fd6262, %fd6261, %fd6260, 0d3EC71DEE62401315;
	fma.rn.f64 	%fd6263, %fd6262, %fd6260, 0d3EFA01997C89EB71;
	fma.rn.f64 	%fd6264, %fd6263, %fd6260, 0d3F2A01A014761F65;
	fma.rn.f64 	%fd6265, %fd6264, %fd6260, 0d3F56C16C1852B7AF;
	fma.rn.f64 	%fd6266, %fd6265, %fd6260, 0d3F81111111122322;
	fma.rn.f64 	%fd6267, %fd6266, %fd6260, 0d3FA55555555502A1;
	fma.rn.f64 	%fd6268, %fd6267, %fd6260, 0d3FC5555555555511;
	fma.rn.f64 	%fd6269, %fd6268, %fd6260, 0d3FE000000000000B;
	fma.rn.f64 	%fd6270, %fd6269, %fd6260, 0d3FF0000000000000;
	fma.rn.f64 	%fd6271, %fd6270, %fd6260, 0d3FF0000000000000;
	{
	.reg .b32 %temp; 
	mov.b64 	{%r1365, %temp}, %fd6271;
	}
	{
	.reg .b32 %temp; 
	mov.b64 	{%temp, %r1366}, %fd6271;
	}
	shl.b32 	%r5885, %r1364, 20;
	add.s32 	%r5886, %r5885, %r1366;
	mov.b64 	%fd8075, {%r1365, %r5886};
	{
	.reg .b32 %temp; 
	mov.b64 	{%temp, %r5887}, %fd1129;
	}
	mov.b32 	%f201, %r5887;
	abs.f32 	%f87, %f201;
	setp.lt.f32 	%p2126, %f87, 0f4086232B;
	@%p2126 bra 	$L__BB1_2329;
	setp.lt.f64 	%p2127, %fd1129, 0d0000000000000000;
	add.f64 	%fd6272, %fd1129, 0d7FF0000000000000;
	selp.f64 	%fd8075, 0d0000000000000000, %fd6272, %p2127;
	setp.geu.f32 	%p2128, %f87, 0f40874800;
	@%p2128 bra 	$L__BB1_2329;
	shr.u32 	%r5888, %r1364, 31;
	add.s32 	%r5889, %r1364, %r5888;
	shr.s32 	%r5890, %r5889, 1;
	shl.b32 	%r5891, %r5890, 20;
	add.s32 	%r5892, %r1366, %r5891;
	mov.b64 	%fd6273, {%r1365, %r5892};
	sub.s32 	%r5893, %r1364, %r5890;
	shl.b32 	%r5894, %r5893, 20;
	add.s32 	%r5895, %r5894, 1072693248;
	mov.b32 	%r5896, 0;
	mov.b64 	%fd6274, {%r5896, %r5895};
	mul.f64 	%fd8075, %fd6274, %fd6273;
$L__BB1_2329:
	add.f64 	%fd8076, %fd8075, 0d3FF0000000000000;
	{
	.reg .b32 %temp; 
	mov.b64 	{%temp, %r7623}, %fd8076;
	}
	{
	.reg .b32 %temp; 
	mov.b64 	{%r7624, %temp}, %fd8076;
	}
	setp.gt.s32 	%p2129, %r7623, 1048575;
	mov.b32 	%r7625, -1023;
	@%p2129 bra 	$L__BB1_2331;
	mul.f64 	%fd8076, %fd8076, 0d4350000000000000;
	{
	.reg .b32 %temp; 
	mov.b64 	{%temp, %r7623}, %fd8076;
	}
	{
	.reg .b32 %temp; 
	mov.b64 	{%r7624, %temp}, %fd8076;
	}
	mov.b32 	%r7625, -1077;
$L__BB1_2331:
	add.s32 	%r5899, %r7623, -1;
	setp.gt.u32 	%p2130, %r5899, 2146435070;
	@%p2130 bra 	$L__BB1_2335;
	shr.u32 	%r5902, %r7623, 20;
	add.s32 	%r7626, %r7625, %r5902;
	and.b32  	%r5903, %r7623, 1048575;
	or.b32  	%r5904, %r5903, 1072693248;
	mov.b64 	%fd8077, {%r7624, %r5904};
	setp.lt.u32 	%p2132, %r5904, 1073127583;
	@%p2132 bra 	$L__BB1_2334;
	{
	.reg .b32 %temp; 
	mov.b64 	{%r5905, %temp}, %fd8077;
	}
	{
	.reg .b32 %temp; 
	mov.b64 	{%temp, %r5906}, %fd8077;
	}
	add.s32 	%r5907, %r5906, -1048576;
	mov.b64 	%fd8077, {%r5905, %r5907};
	add.s32 	%r7626, %r7626, 1;
$L__BB1_2334:
	add.f64 	%fd6276, %fd8077, 0dBFF0000000000000;
	add.f64 	%fd6277, %fd8077, 0d3FF0000000000000;
	rcp.approx.ftz.f64 	%fd6278, %fd6277;
	neg.f64 	%fd6279, %fd6277;
	fma.rn.f64 	%fd6280, %fd6279, %fd6278, 0d3FF0000000000000;
	fma.rn.f64 	%fd6281, %fd6280, %fd6280, %fd6280;
	fma.rn.f64 	%fd6282, %fd6281, %fd6278, %fd6278;
	mul.f64 	%fd6283, %fd6276, %fd6282;
	fma.rn.f64 	%fd6284, %fd6276, %fd6282, %fd6283;
	mul.f64 	%fd6285, %fd6284, %fd6284;
	fma.rn.f64 	%fd6286, %fd6285, 0d3EB1380B3AE80F1E, 0d3ED0EE258B7A8B04;
	fma.rn.f64 	%fd6287, %fd6286, %fd6285, 0d3EF3B2669F02676F;
	fma.rn.f64 	%fd6288, %fd6287, %fd6285, 0d3F1745CBA9AB0956;
	fma.rn.f64 	%fd6289, %fd6288, %fd6285, 0d3F3C71C72D1B5154;
	fma.rn.f64 	%fd6290, %fd6289, %fd6285, 0d3F624924923BE72D;
	fma.rn.f64 	%fd6291, %fd6290, %fd6285, 0d3F8999999999A3C4;
	fma.rn.f64 	%fd6292, %fd6291, %fd6285, 0d3FB5555555555554;
	sub.f64 	%fd6293, %fd6276, %fd6284;
	add.f64 	%fd6294, %fd6293, %fd6293;
	neg.f64 	%fd6295, %fd6284;
	fma.rn.f64 	%fd6296, %fd6295, %fd6276, %fd6294;
	mul.f64 	%fd6297, %fd6282, %fd6296;
	mul.f64 	%fd6298, %fd6285, %fd6292;
	fma.rn.f64 	%fd6299, %fd6298, %fd6284, %fd6297;
	xor.b32  	%r5908, %r7626, -2147483648;
	mov.b32 	%r5909, 1127219200;
	mov.b64 	%fd6300, {%r5908, %r5909};
	sub.f64 	%fd6301, %fd6300, %fd1;
	fma.rn.f64 	%fd6302, %fd6301, 0d3FE62E42FEFA39EF, %fd6284;
	fma.rn.f64 	%fd6303, %fd6301, 0dBFE62E42FEFA39EF, %fd6302;
	sub.f64 	%fd6304, %fd6303, %fd6284;
	sub.f64 	%fd6305, %fd6299, %fd6304;
	fma.rn.f64 	%fd6306, %fd6301, 0d3C7ABC9E3B39803F, %fd6305;
	add.f64 	%fd8078, %fd6302, %fd6306;
	bra.uni 	$L__BB1_2336;
$L__BB1_2335:
	fma.rn.f64 	%fd6275, %fd8076, 0d7FF0000000000000, 0d7FF0000000000000;
	{
	.reg .b32 %temp; 
	mov.b64 	{%temp, %r5900}, %fd8076;
	}
	and.b32  	%r5901, %r5900, 2147483647;
	setp.eq.s32 	%p2131, %r5901, 0;
	selp.f64 	%fd8078, 0dFFF0000000000000, %fd6275, %p2131;
$L__BB1_2336:
	neg.f64 	%fd1143, %fd1129;
	setp.lt.f64 	%p2134, %fd1129, 0dC049000000000000;
	or.pred  	%p2135, %p2134, %p2124;
	selp.f64 	%fd8082, %fd1143, 0d0000000000000000, %p2134;
	@%p2135 bra 	$L__BB1_2347;
	fma.rn.f64 	%fd6307, %fd1143, 0d3FF71547652B82FE, 0d4338000000000000;
	{
	.reg .b32 %temp; 
	mov.b64 	{%r1377, %temp}, %fd6307;
	}
	mov.f64 	%fd6308, 0dC338000000000000;
	add.rn.f64 	%fd6309, %fd6307, %fd6308;
	fma.rn.f64 	%fd6310, %fd6309, 0dBFE62E42FEFA39EF, %fd1143;
	fma.rn.f64 	%fd6311, %fd6309, 0dBC7ABC9E3B39803F, %fd6310;
	fma.rn.f64 	%fd6312, %fd6311, 0d3E5ADE1569CE2BDF, 0d3E928AF3FCA213EA;
	fma.rn.f64 	%fd6313, %fd6312, %fd6311, 0d3EC71DEE62401315;
	fma.rn.f64 	%fd6314, %fd6313, %fd6311, 0d3EFA01997C89EB71;
	fma.rn.f64 	%fd6315, %fd6314, %fd6311, 0d3F2A01A014761F65;
	fma.rn.f64 	%fd6316, %fd6315, %fd6311, 0d3F56C16C1852B7AF;
	fma.rn.f64 	%fd6317, %fd6316, %fd6311, 0d3F81111111122322;
	fma.rn.f64 	%fd6318, %fd6317, %fd6311, 0d3FA55555555502A1;
	fma.rn.f64 	%fd6319, %fd6318, %fd6311, 0d3FC5555555555511;
	fma.rn.f64 	%fd6320, %fd6319, %fd6311, 0d3FE000000000000B;
	fma.rn.f64 	%fd6321, %fd6320, %fd6311, 0d3FF0000000000000;
	fma.rn.f64 	%fd6322, %fd6321, %fd6311, 0d3FF0000000000000;
	{
	.reg .b32 %temp; 
	mov.b64 	{%r1378, %temp}, %fd6322;
	}
	{
	.reg .b32 %temp; 
	mov.b64 	{%temp, %r1379}, %fd6322;
	}
	shl.b32 	%r5910, %r1377, 20;
	add.s32 	%r5911, %r5910, %r1379;
	mov.b64 	%fd8079, {%r1378, %r5911};
	{
	.reg .b32 %temp; 
	mov.b64 	{%temp, %r5912}, %fd1143;
	}
	mov.b32 	%f202, %r5912;
	abs.f32 	%f88, %f202;
	setp.lt.f32 	%p2136, %f88, 0f4086232B;
	@%p2136 bra 	$L__BB1_2340;
	setp.gt.f64 	%p2137, %fd1129, 0d0000000000000000;
	mov.f64 	%fd6323, 0d7FF0000000000000;
	sub.f64 	%fd6324, %fd6323, %fd1129;
	selp.f64 	%fd8079, 0d0000000000000000, %fd6324, %p2137;
	setp.geu.f32 	%p2138, %f88, 0f40874800;
	@%p2138 bra 	$L__BB1_2340;
	shr.u32 	%r5913, %r1377, 31;
	add.s32 	%r5914, %r1377, %r5913;
	shr.s32 	%r5915, %r5914, 1;
	shl.b32 	%r5916, %r5915, 20;
	add.s32 	%r5917, %r1379, %r5916;
	mov.b64 	%fd6325, {%r1378, %r5917};
	sub.s32 	%r5918, %r1377, %r5915;
	shl.b32 	%r5919, %r5918, 20;
	add.s32 	%r5920, %r5919, 1072693248;
	mov.b32 	%r5921, 0;
	mov.b64 	%fd6326, {%r5921, %r5920};
	mul.f64 	%fd8079, %fd6326, %fd6325;
$L__BB1_2340:
	add.f64 	%fd8080, %fd8079, 0d3FF0000000000000;
	{
	.reg .b32 %temp; 
	mov.b64 	{%temp, %r7627}, %fd8080;
	}
	{
	.reg .b32 %temp; 
	mov.b64 	{%r7628, %temp}, %fd8080;
	}
	setp.gt.s32 	%p2139, %r7627, 1048575;
	mov.b32 	%r7629, -1023;
	@%p2139 bra 	$L__BB1_2342;
	mul.f64 	%fd8080, %fd8080, 0d4350000000000000;
	{
	.reg .b32 %temp; 
	mov.b64 	{%temp, %r7627}, %fd8080;
	}
	{
	.reg .b32 %temp; 
	mov.b64 	{%r7628, %temp}, %fd8080;
	}
	mov.b32 	%r7629, -1077;
$L__BB1_2342:
	add.s32 	%r5924, %r7627, -1;
	setp.gt.u32 	%p2140, %r5924, 2146435070;
	@%p2140 bra 	$L__BB1_2346;
	shr.u32 	%r5927, %r7627, 20;
	add.s32 	%r7630, %r7629, %r5927;
	and.b32  	%r5928, %r7627, 1048575;
	or.b32  	%r5929, %r5928, 1072693248;
	mov.b64 	%fd8081, {%r7628, %r5929};
	setp.lt.u32 	%p2142, %r5929, 1073127583;
	@%p2142 bra 	$L__BB1_2345;
	{
	.reg .b32 %temp; 
	mov.b64 	{%r5930, %temp}, %fd8081;
	}
	{
	.reg .b32 %temp; 
	mov.b64 	{%temp, %r5931}, %fd8081;
	}
	add.s32 	%r5932, %r5931, -1048576;
	mov.b64 	%fd8081, {%r5930, %r5932};
	add.s32 	%r7630, %r7630, 1;
$L__BB1_2345:
	add.f64 	%fd6328, %fd8081, 0dBFF0000000000000;
	add.f64 	%fd6329, %fd8081, 0d3FF0000000000000;
	rcp.approx.ftz.f64 	%fd6330, %fd6329;
	neg.f64 	%fd6331, %fd6329;
	fma.rn.f64 	%fd6332, %fd6331, %fd6330, 0d3FF0000000000000;
	fma.rn.f64 	%fd6333, %fd6332, %fd6332, %fd6332;
	fma.rn.f64 	%fd6334, %fd6333, %fd6330, %fd6330;
	mul.f64 	%fd6335, %fd6328, %fd6334;
	fma.rn.f64 	%fd6336, %fd6328, %fd6334, %fd6335;
	mul.f64 	%fd6337, %fd6336, %fd6336;
	fma.rn.f64 	%fd6338, %fd6337, 0d3EB1380B3AE80F1E, 0d3ED0EE258B7A8B04;
	fma.rn.f64 	%fd6339, %fd6338, %fd6337, 0d3EF3B2669F02676F;
	fma.rn.f64 	%fd6340, %fd6339, %fd6337, 0d3F1745CBA9AB0956;
	fma.rn.f64 	%fd6341, %fd6340, %fd6337, 0d3F3C71C72D1B5154;
	fma.rn.f64 	%fd6342, %fd6341, %fd6337, 0d3F624924923BE72D;
	fma.rn.f64 	%fd6343, %fd6342, %fd6337, 0d3F8999999999A3C4;
	fma.rn.f64 	%fd6344, %fd6343, %fd6337, 0d3FB5555555555554;
	sub.f64 	%fd6345, %fd6328, %fd6336;
	add.f64 	%fd6346, %fd6345, %fd6345;
	neg.f64 	%fd6347, %fd6336;
	fma.rn.f64 	%fd6348, %fd6347, %fd6328, %fd6346;
	mul.f64 	%fd6349, %fd6334, %fd6348;
	mul.f64 	%fd6350, %fd6337, %fd6344;
	fma.rn.f64 	%fd6351, %fd6350, %fd6336, %fd6349;
	xor.b32  	%r5933, %r7630, -2147483648;
	mov.b32 	%r5934, 1127219200;
	mov.b64 	%fd6352, {%r5933, %r5934};
	sub.f64 	%fd6353, %fd6352, %fd1;
	fma.rn.f64 	%fd6354, %fd6353, 0d3FE62E42FEFA39EF, %fd6336;
	fma.rn.f64 	%fd6355, %fd6353, 0dBFE62E42FEFA39EF, %fd6354;
	sub.f64 	%fd6356, %fd6355, %fd6336;
	sub.f64 	%fd6357, %fd6351, %fd6356;
	fma.rn.f64 	%fd6358, %fd6353, 0d3C7ABC9E3B39803F, %fd6357;
	add.f64 	%fd8082, %fd6354, %fd6358;
	bra.uni 	$L__BB1_2347;
$L__BB1_2346:
	fma.rn.f64 	%fd6327, %fd8080, 0d7FF0000000000000, 0d7FF0000000000000;
	{
	.reg .b32 %temp; 
	mov.b64 	{%temp, %r5925}, %fd8080;
	}
	and.b32  	%r5926, %r5925, 2147483647;
	setp.eq.s32 	%p2141, %r5926, 0;
	selp.f64 	%fd8082, 0dFFF0000000000000, %fd6327, %p2141;
$L__BB1_2347:
	sub.f64 	%fd6359, %fd8078, %fd8082;
	add.f64 	%fd8083, %fd8083, %fd6359;
$L__BB1_2348:
	add.s64 	%rd6933, %rd6933, 1;
	setp.ne.s64 	%p2143, %rd6933, %rd62;
	@%p2143 bra 	$L__BB1_2323;
$L__BB1_2349:
	neg.f64 	%fd6360, %fd8083;
	fma.rn.f64 	%fd6361, %fd8083, 0dBFF71547652B82FE, 0d4338000000000000;
	{
	.reg .b32 %temp; 
	mov.b64 	{%r1390, %temp}, %fd6361;
	}
	mov.f64 	%fd6362, 0dC338000000000000;
	add.rn.f64 	%fd6363, %fd6361, %fd6362;
	fma.rn.f64 	%fd6364, %fd6363, 0dBFE62E42FEFA39EF, %fd6360;
	fma.rn.f64 	%fd6365, %fd6363, 0dBC7ABC9E3B39803F, %fd6364;
	fma.rn.f64 	%fd6366, %fd6365, 0d3E5ADE1569CE2BDF, 0d3E928AF3FCA213EA;
	fma.rn.f64 	%fd6367, %fd6366, %fd6365, 0d3EC71DEE62401315;
	fma.rn.f64 	%fd6368, %fd6367, %fd6365, 0d3EFA01997C89EB71;
	fma.rn.f64 	%fd6369, %fd6368, %fd6365, 0d3F2A01A014761F65;
	fma.rn.f64 	%fd6370, %fd6369, %fd6365, 0d3F56C16C1852B7AF;
	fma.rn.f64 	%fd6371, %fd6370, %fd6365, 0d3F81111111122322;
	fma.rn.f64 	%fd6372, %fd6371, %fd6365, 0d3FA55555555502A1;
	fma.rn.f64 	%fd6373, %fd6372, %fd6365, 0d3FC5555555555511;
	fma.rn.f64 	%fd6374, %fd6373, %fd6365, 0d3FE000000000000B;
	fma.rn.f64 	%fd6375, %fd6374, %fd6365, 0d3FF0000000000000;
	fma.rn.f64 	%fd6376, %fd6375, %fd6365, 0d3FF0000000000000;
	{
	.reg .b32 %temp; 
	mov.b64 	{%r1391, %temp}, %fd6376;
	}
	{
	.reg .b32 %temp; 
	mov.b64 	{%temp, %r1392}, %fd6376;
	}
	shl.b32 	%r5935, %r1390, 20;
	add.s32 	%r5936, %r5935, %r1392;
	mov.b64 	%fd8085, {%r1391, %r5936};
	{
	.reg .b32 %temp; 
	mov.b64 	{%temp, %r5937}, %fd6360;
	}
	mov.b32 	%f203, %r5937;
	abs.f32 	%f89, %f203;
	setp.lt.f32 	%p2144, %f89, 0f4086232B;
	@%p2144 bra 	$L__BB1_2352;
	setp.gt.f64 	%p2145, %fd8083, 0d0000000000000000;
	mov.f64 	%fd6377, 0d7FF0000000000000;
	sub.f64 	%fd6378, %fd6377, %fd8083;
	selp.f64 	%fd8085, 0d0000000000000000, %fd6378, %p2145;
	setp.geu.f32 	%p2146, %f89, 0f40874800;
	@%p2146 bra 	$L__BB1_2352;
	shr.u32 	%r5938, %r1390, 31;
	add.s32 	%r5939, %r1390, %r5938;
	shr.s32 	%r5940, %r5939, 1;
	shl.b32 	%r5941, %r5940, 20;
	add.s32 	%r5942, %r1392, %r5941;
	mov.b64 	%fd6379, {%r1391, %r5942};
	sub.s32 	%r5943, %r1390, %r5940;
	shl.b32 	%r5944, %r5943, 20;
	add.s32 	%r5945, %r5944, 1072693248;
	mov.b32 	%r5946, 0;
	mov.b64 	%fd6380, {%r5946, %r5945};
	mul.f64 	%fd8085, %fd6380, %fd6379;
$L__BB1_2352:
	sub.s32 	%r5947, %r1826, %r1827;
	setp.eq.s32 	%p2147, %r5947, 0;
	sub.f64 	%fd8149, %fd8149, %fd8085;
	@%p2147 bra 	$L__BB1_2378;
	mov.b64 	%rd6934, 0;
	bra.uni 	$L__BB1_2355;
$L__BB1_2354:
	add.s64 	%rd6934, %rd6934, 1;
	setp.eq.s64 	%p2165, %rd6934, %rd67;
	@%p2165 bra 	$L__BB1_2378;
$L__BB1_2355:
	setp.lt.u32 	%p2148, %r1826, 4;
	mov.b64 	%rd6937, 0;
	mov.b16 	%rs4131, 0;
	@%p2148 bra 	$L__BB1_2363;
	add.s64 	%rd5542, %rd62, -4;
	setp.lt.u64 	%p2149, %rd5542, 12;
	mul.lo.s64 	%rd1276, %rd6934, %rd62;
	mov.b16 	%rs4131, 0;
	mov.b64 	%rd6938, 0;
	@%p2149 bra 	$L__BB1_2359;
	mov.b16 	%rs4131, 0;
	mov.b64 	%rd6938, 0;
	mov.u64 	%rd6939, %rd6938;
$L__BB1_2358:
	add.s64 	%rd5544, %rd8, %rd6938;
	ld.local.v4.b32 	{%r5948, %r5949, %r5950, %r5951}, [%rd5544];
	bfe.u32 	%r5952, %r5951, 24, 8;
	cvt.u16.u32 	%rs3288, %r5952;
	bfe.u32 	%r5953, %r5951, 16, 8;
	cvt.u16.u32 	%rs3289, %r5953;
	bfe.u32 	%r5954, %r5951, 8, 8;
	cvt.u16.u32 	%rs3290, %r5954;
	bfe.u32 	%r5955, %r5951, 0, 8;
	cvt.u16.u32 	%rs3291, %r5955;
	bfe.u32 	%r5956, %r5950, 24, 8;
	cvt.u16.u32 	%rs3292, %r5956;
	bfe.u32 	%r5957, %r5950, 16, 8;
	cvt.u16.u32 	%rs3293, %r5957;
	bfe.u32 	%r5958, %r5950, 8, 8;
	cvt.u16.u32 	%rs3294, %r5958;
	bfe.u32 	%r5959, %r5950, 0, 8;
	cvt.u16.u32 	%rs3295, %r5959;
	bfe.u32 	%r5960, %r5949, 24, 8;
	cvt.u16.u32 	%rs3296, %r5960;
	bfe.u32 	%r5961, %r5949, 16, 8;
	cvt.u16.u32 	%rs3297, %r5961;
	bfe.u32 	%r5962, %r5949, 8, 8;
	cvt.u16.u32 	%rs3298, %r5962;
	bfe.u32 	%r5963, %r5949, 0, 8;
	cvt.u16.u32 	%rs3299, %r5963;
	bfe.u32 	%r5964, %r5948, 24, 8;
	cvt.u16.u32 	%rs3300, %r5964;
	bfe.u32 	%r5965, %r5948, 16, 8;
	cvt.u16.u32 	%rs3301, %r5965;
	bfe.u32 	%r5966, %r5948, 8, 8;
	cvt.u16.u32 	%rs3302, %r5966;
	bfe.u32 	%r5967, %r5948, 0, 8;
	cvt.u16.u32 	%rs3303, %r5967;
	add.s64 	%rd5545, %rd6938, %rd1276;
	mov.u64 	%rd5546, d_H_const;
	add.s64 	%rd5547, %rd5546, %rd5545;
	ld.const.u8 	%rs3304, [%rd5547];
	ld.const.u8 	%rs3305, [%rd5547+1];
	ld.const.u8 	%rs3306, [%rd5547+2];
	ld.const.u8 	%rs3307, [%rd5547+3];
	mul.lo.s16 	%rs3308, %rs3304, %rs3303;
	mul.lo.s16 	%rs3309, %rs3305, %rs3302;
	mul.lo.s16 	%rs3310, %rs3306, %rs3301;
	mul.lo.s16 	%rs3311, %rs3307, %rs3300;
	xor.b16  	%rs3312, %rs3308, %rs4131;
	xor.b16  	%rs3313, %rs3312, %rs3309;
	xor.b16  	%rs3314, %rs3313, %rs3310;
	xor.b16  	%rs3315, %rs3314, %rs3311;
	ld.const.u8 	%rs3316, [%rd5547+4];
	ld.const.u8 	%rs3317, [%rd5547+5];
	ld.const.u8 	%rs3318, [%rd5547+6];
	ld.const.u8 	%rs3319, [%rd5547+7];
	mul.lo.s16 	%rs3320, %rs3316, %rs3299;
	mul.lo.s16 	%rs3321, %rs3317, %rs3298;
	mul.lo.s16 	%rs3322, %rs3318, %rs3297;
	mul.lo.s16 	%rs3323, %rs3319, %rs3296;
	xor.b16  	%rs3324, %rs3320, %rs3315;
	xor.b16  	%rs3325, %rs3324, %rs3321;
	xor.b16  	%rs3326, %rs3325, %rs3322;
	xor.b16  	%rs3327, %rs3326, %rs3323;
	ld.const.u8 	%rs3328, [%rd5547+8];
	ld.const.u8 	%rs3329, [%rd5547+9];
	ld.const.u8 	%rs3330, [%rd5547+10];
	ld.const.u8 	%rs3331, [%rd5547+11];
	mul.lo.s16 	%rs3332, %rs3328, %rs3295;
	mul.lo.s16 	%rs3333, %rs3329, %rs3294;
	mul.lo.s16 	%rs3334, %rs3330, %rs3293;
	mul.lo.s16 	%rs3335, %rs3331, %rs3292;
	xor.b16  	%rs3336, %rs3332, %rs3327;
	xor.b16  	%rs3337, %rs3336, %rs3333;
	xor.b16  	%rs3338, %rs3337, %rs3334;
	xor.b16  	%rs3339, %rs3338, %rs3335;
	ld.const.u8 	%rs3340, [%rd5547+12];
	ld.const.u8 	%rs3341, [%rd5547+13];
	ld.const.u8 	%rs3342, [%rd5547+14];
	ld.const.u8 	%rs3343, [%rd5547+15];
	mul.lo.s16 	%rs3344, %rs3340, %rs3291;
	mul.lo.s16 	%rs3345, %rs3341, %rs3290;
	mul.lo.s16 	%rs3346, %rs3342, %rs3289;
	mul.lo.s16 	%rs3347, %rs3343, %rs3288;
	xor.b16  	%rs3348, %rs3344, %rs3339;
	xor.b16  	%rs3349, %rs3348, %rs3345;
	xor.b16  	%rs3350, %rs3349, %rs3346;
	xor.b16  	%rs4131, %rs3350, %rs3347;
	add.s64 	%rd6938, %rd6938, 16;
	add.s64 	%rd6939, %rd6939, 4;
	setp.eq.s64 	%p2150, %rd6939, %rd76;
	@%p2150 bra 	$L__BB1_2359;
	bra.uni 	$L__BB1_2358;
$L__BB1_2359:
	setp.eq.s64 	%p2151, %rd75, 0;
	mov.u64 	%rd6937, %rd6938;
	@%p2151 bra 	$L__BB1_2363;
	setp.eq.s64 	%p2152, %rd75, 1;
	add.s64 	%rd1279, %rd8, %rd6938;
	ld.local.u8 	%rs3351, [%rd1279];
	ld.local.u8 	%rs3352, [%rd1279+1];
	ld.local.u8 	%rs3353, [%rd1279+2];
	ld.local.u8 	%rs3354, [%rd1279+3];
	add.s64 	%rd5548, %rd6938, %rd1276;
	mov.u64 	%rd5549, d_H_const;
	add.s64 	%rd1280, %rd5549, %rd5548;
	ld.const.u8 	%rs3355, [%rd1280];
	ld.const.u8 	%rs3356, [%rd1280+1];
	ld.const.u8 	%rs3357, [%rd1280+2];
	ld.const.u8 	%rs3358, [%rd1280+3];
	mul.lo.s16 	%rs3359, %rs3355, %rs3351;
	mul.lo.s16 	%rs3360, %rs3356, %rs3352;
	mul.lo.s16 	%rs3361, %rs3357, %rs3353;
	mul.lo.s16 	%rs3362, %rs3358, %rs3354;
	xor.b16  	%rs3363, %rs3359, %rs4131;
	xor.b16  	%rs3364, %rs3363, %rs3360;
	xor.b16  	%rs3365, %rs3364, %rs3361;
	xor.b16  	%rs4131, %rs3365, %rs3362;
	add.s64 	%rd6937, %rd6938, 4;
	@%p2152 bra 	$L__BB1_2363;
	setp.eq.s64 	%p2153, %rd75, 2;
	ld.local.u8 	%rs3366, [%rd1279+4];
	ld.local.u8 	%rs3367, [%rd1279+5];
	ld.local.u8 	%rs3368, [%rd1279+6];
	ld.local.u8 	%rs3369, [%rd1279+7];
	ld.const.u8 	%rs3370, [%rd1280+4];
	ld.const.u8 	%rs3371, [%rd1280+5];
	ld.const.u8 	%rs3372, [%rd1280+6];
	ld.const.u8 	%rs3373, [%rd1280+7];
	mul.lo.s16 	%rs3374, %rs3370, %rs3366;
	mul.lo.s16 	%rs3375, %rs3371, %rs3367;
	mul.lo.s16 	%rs3376, %rs3372, %rs3368;
	mul.lo.s16 	%rs3377, %rs3373, %rs3369;
	xor.b16  	%rs3378, %rs3374, %rs3375;
	xor.b16  	%rs3379, %rs3378, %rs3376;
	xor.b16  	%rs3380, %rs3379, %rs3377;
	xor.b16  	%rs4131, %rs3380, %rs4131;
	add.s64 	%rd6937, %rd6938, 8;
	@%p2153 bra 	$L__BB1_2363;
	ld.local.u8 	%rs3381, [%rd1279+8];
	ld.local.u8 	%rs3382, [%rd1279+9];
	ld.local.u8 	%rs3383, [%rd1279+10];
	ld.local.u8 	%rs3384, [%rd1279+11];
	ld.const.u8 	%rs3385, [%rd1280+8];
	ld.const.u8 	%rs3386, [%rd1280+9];
	ld.const.u8 	%rs3387, [%rd1280+10];
	ld.const.u8 	%rs3388, [%rd1280+11];
	mul.lo.s16 	%rs3389, %rs3385, %rs3381;
	mul.lo.s16 	%rs3390, %rs3386, %rs3382;
	mul.lo.s16 	%rs3391, %rs3387, %rs3383;
	mul.lo.s16 	%rs3392, %rs3388, %rs3384;
	xor.b16  	%rs3393, %rs3389, %rs3390;
	xor.b16  	%rs3394, %rs3393, %rs3391;
	xor.b16  	%rs3395, %rs3394, %rs3392;
	xor.b16  	%rs4131, %rs3395, %rs4131;
	add.s64 	%rd6937, %rd6938, 12;
$L__BB1_2363:
	setp.ge.u64 	%p2154, %rd6937, %rd62;
	@%p2154 bra 	$L__BB1_2377;
	mul.lo.s64 	%rd1285, %rd6934, %rd62;
	sub.s64 	%rd1286, %rd62, %rd6937;
	and.b64  	%rd1287, %rd1286, 15;
	sub.s64 	%rd5550, %rd6937, %rd62;
	setp.gt.u64 	%p2155, %rd5550, -16;
	@%p2155 bra 	$L__BB1_2367;
	and.b64  	%rd1288, %rd1286, -16;
	mov.b64 	%rd6941, 0;
$L__BB1_2366:
	.pragma "nounroll";
	add.s64 	%rd5552, %rd8, %rd6937;
	ld.local.u8 	%rs3397, [%rd5552];
	add.s64 	%rd5553, %rd6937, %rd1285;
	mov.u64 	%rd5554, d_H_const;
	add.s64 	%rd5555, %rd5554, %rd5553;
	ld.const.u8 	%rs3398, [%rd5555];
	mul.lo.s16 	%rs3399, %rs3398, %rs3397;
	xor.b16  	%rs3400, %rs3399, %rs4131;
	ld.local.u8 	%rs3401, [%rd5552+1];
	ld.const.u8 	%rs3402, [%rd5555+1];
	mul.lo.s16 	%rs3403, %rs3402, %rs3401;
	xor.b16  	%rs3404, %rs3403, %rs3400;
	ld.local.u8 	%rs3405, [%rd5552+2];
	ld.const.u8 	%rs3406, [%rd5555+2];
	mul.lo.s16 	%rs3407, %rs3406, %rs3405;
	xor.b16  	%rs3408, %rs3407, %rs3404;
	ld.local.u8 	%rs3409, [%rd5552+3];
	ld.const.u8 	%rs3410, [%rd5555+3];
	mul.lo.s16 	%rs3411, %rs3410, %rs3409;
	xor.b16  	%rs3412, %rs3411, %rs3408;
	ld.local.u8 	%rs3413, [%rd5552+4];
	ld.const.u8 	%rs3414, [%rd5555+4];
	mul.lo.s16 	%rs3415, %rs3414, %rs3413;
	xor.b16  	%rs3416, %rs3415, %rs3412;
	ld.local.u8 	%rs3417, [%rd5552+5];
	ld.const.u8 	%rs3418, [%rd5555+5];
	mul.lo.s16 	%rs3419, %rs3418, %rs3417;
	xor.b16  	%rs3420, %rs3419, %rs3416;
	ld.local.u8 	%rs3421, [%rd5552+6];
	ld.const.u8 	%rs3422, [%rd5555+6];
	mul.lo.s16 	%rs3423, %rs3422, %rs3421;
	xor.b16  	%rs3424, %rs3423, %rs3420;
	ld.local.u8 	%rs3425, [%rd5552+7];
	ld.const.u8 	%rs3426, [%rd5555+7];
	mul.lo.s16 	%rs3427, %rs3426, %rs3425;
	xor.b16  	%rs3428, %rs3427, %rs3424;
	ld.local.u8 	%rs3429, [%rd5552+8];
	ld.const.u8 	%rs3430, [%rd5555+8];
	mul.lo.s16 	%rs3431, %rs3430, %rs3429;
	xor.b16  	%rs3432, %rs3431, %rs3428;
	ld.local.u8 	%rs3433, [%rd5552+9];
	ld.const.u8 	%rs3434, [%rd5555+9];
	mul.lo.s16 	%rs3435, %rs3434, %rs3433;
	xor.b16  	%rs3436, %rs3435, %rs3432;
	ld.local.u8 	%rs3437, [%rd5552+10];
	ld.const.u8 	%rs3438, [%rd5555+10];
	mul.lo.s16 	%rs3439, %rs3438, %rs3437;
	xor.b16  	%rs3440, %rs3439, %rs3436;
	ld.local.u8 	%rs3441, [%rd5552+11];
	ld.const.u8 	%rs3442, [%rd5555+11];
	mul.lo.s16 	%rs3443, %rs3442, %rs3441;
	xor.b16  	%rs3444, %rs3443, %rs3440;
	ld.local.u8 	%rs3445, [%rd5552+12];
	ld.const.u8 	%rs3446, [%rd5555+12];
	mul.lo.s16 	%rs3447, %rs3446, %rs3445;
	xor.b16  	%rs3448, %rs3447, %rs3444;
	ld.local.u8 	%rs3449, [%rd5552+13];
	ld.const.u8 	%rs3450, [%rd5555+13];
	mul.lo.s16 	%rs3451, %rs3450, %rs3449;
	xor.b16  	%rs3452, %rs3451, %rs3448;
	ld.local.u8 	%rs3453, [%rd5552+14];
	ld.const.u8 	%rs3454, [%rd5555+14];
	mul.lo.s16 	%rs3455, %rs3454, %rs3453;
	xor.b16  	%rs3456, %rs3455, %rs3452;
	ld.local.u8 	%rs3457, [%rd5552+15];
	ld.const.u8 	%rs3458, [%rd5555+15];
	mul.lo.s16 	%rs3459, %rs3458, %rs3457;
	xor.b16  	%rs4131, %rs3459, %rs3456;
	add.s64 	%rd6937, %rd6937, 16;
	add.s64 	%rd6941, %rd6941, 16;
	setp.ne.s64 	%p2156, %rd6941, %rd1288;
	@%p2156 bra 	$L__BB1_2366;
$L__BB1_2367:
	setp.eq.s64 	%p2157, %rd1287, 0;
	@%p2157 bra 	$L__BB1_2377;
	and.b64  	%rd1298, %rd1286, 7;
	setp.lt.u64 	%p2158, %rd1287, 8;
	@%p2158 bra 	$L__BB1_2370;
	add.s64 	%rd5556, %rd8, %rd6937;
	ld.local.u8 	%rs3461, [%rd5556];
	add.s64 	%rd5557, %rd6937, %rd1285;
	mov.u64 	%rd5558, d_H_const;
	add.s64 	%rd5559, %rd5558, %rd5557;
	ld.const.u8 	%rs3462, [%rd5559];
	mul.lo.s16 	%rs3463, %rs3462, %rs3461;
	ld.local.u8 	%rs3464, [%rd5556+1];
	ld.const.u8 	%rs3465, [%rd5559+1];
	mul.lo.s16 	%rs3466, %rs3465, %rs3464;
	xor.b16  	%rs3467, %rs3463, %rs3466;
	ld.local.u8 	%rs3468, [%rd5556+2];
	ld.const.u8 	%rs3469, [%rd5559+2];
	mul.lo.s16 	%rs3470, %rs3469, %rs3468;
	xor.b16  	%rs3471, %rs3467, %rs3470;
	ld.local.u8 	%rs3472, [%rd5556+3];
	ld.const.u8 	%rs3473, [%rd5559+3];
	mul.lo.s16 	%rs3474, %rs3473, %rs3472;
	xor.b16  	%rs3475, %rs3471, %rs3474;
	ld.local.u8 	%rs3476, [%rd5556+4];
	ld.const.u8 	%rs3477, [%rd5559+4];
	mul.lo.s16 	%rs3478, %rs3477, %rs3476;
	xor.b16  	%rs3479, %rs3475, %rs3478;
	ld.local.u8 	%rs3480, [%rd5556+5];
	ld.const.u8 	%rs3481, [%rd5559+5];
	mul.lo.s16 	%rs3482, %rs3481, %rs3480;
	xor.b16  	%rs3483, %rs3479, %rs3482;
	ld.local.u8 	%rs3484, [%rd5556+6];
	ld.const.u8 	%rs3485, [%rd5559+6];
	mul.lo.s16 	%rs3486, %rs3485, %rs3484;
	xor.b16  	%rs3487, %rs3483, %rs3486;
	ld.local.u8 	%rs3488, [%rd5556+7];
	ld.const.u8 	%rs3489, [%rd5559+7];
	mul.lo.s16 	%rs3490, %rs3489, %rs3488;
	xor.b16  	%rs3491, %rs3487, %rs3490;
	xor.b16  	%rs4131, %rs3491, %rs4131;
	add.s64 	%rd6937, %rd6937, 8;
$L__BB1_2370:
	setp.eq.s64 	%p2159, %rd1298, 0;
	@%p2159 bra 	$L__BB1_2377;
	and.b64  	%rd1301, %rd1286, 3;
	setp.lt.u64 	%p2160, %rd1298, 4;
	@%p2160 bra 	$L__BB1_2373;
	add.s64 	%rd5560, %rd8, %rd6937;
	ld.local.u8 	%rs3493, [%rd5560];
	add.s64 	%rd5561, %rd6937, %rd1285;
	mov.u64 	%rd5562, d_H_const;
	add.s64 	%rd5563, %rd5562, %rd5561;
	ld.const.u8 	%rs3494, [%rd5563];
	mul.lo.s16 	%rs3495, %rs3494, %rs3493;
	ld.local.u8 	%rs3496, [%rd5560+1];
	ld.const.u8 	%rs3497, [%rd5563+1];
	mul.lo.s16 	%rs3498, %rs3497, %rs3496;
	xor.b16  	%rs3499, %rs3495, %rs3498;
	ld.local.u8 	%rs3500, [%rd5560+2];
	ld.const.u8 	%rs3501, [%rd5563+2];
	mul.lo.s16 	%rs3502, %rs3501, %rs3500;
	xor.b16  	%rs3503, %rs3499, %rs3502;
	ld.local.u8 	%rs3504, [%rd5560+3];
	ld.const.u8 	%rs3505, [%rd5563+3];
	mul.lo.s16 	%rs3506, %rs3505, %rs3504;
	xor.b16  	%rs3507, %rs3503, %rs3506;
	xor.b16  	%rs4131, %rs3507, %rs4131;
	add.s64 	%rd6937, %rd6937, 4;
$L__BB1_2373:
	setp.eq.s64 	%p2161, %rd1301, 0;
	@%p2161 bra 	$L__BB1_2377;
	add.s64 	%rd1304, %rd8, %rd6937;
	ld.local.u8 	%rs3508, [%rd1304];
	add.s64 	%rd5564, %rd6937, %rd1285;
	mov.u64 	%rd5565, d_H_const;
	add.s64 	%rd1305, %rd5565, %rd5564;
	ld.const.u8 	%rs3509, [%rd1305];
	mul.lo.s16 	%rs3510, %rs3509, %rs3508;
	xor.b16  	%rs4131, %rs3510, %rs4131;
	setp.eq.s64 	%p2162, %rd1301, 1;
	@%p2162 bra 	$L__BB1_2377;
	ld.local.u8 	%rs3511, [%rd1304+1];
	ld.const.u8 	%rs3512, [%rd1305+1];
	mul.lo.s16 	%rs3513, %rs3512, %rs3511;
	xor.b16  	%rs4131, %rs3513, %rs4131;
	setp.eq.s64 	%p2163, %rd1301, 2;
	@%p2163 bra 	$L__BB1_2377;
	ld.local.u8 	%rs3514, [%rd1304+2];
	ld.const.u8 	%rs3515, [%rd1305+2];
	mul.lo.s16 	%rs3516, %rs3515, %rs3514;
	xor.b16  	%rs4131, %rs3516, %rs4131;
$L__BB1_2377:
	and.b16  	%rs3517, %rs4131, 255;
	setp.eq.s16 	%p2164, %rs3517, 1;
	@%p2164 bra 	$L__BB1_2436;
	bra.uni 	$L__BB1_2354;
$L__BB1_2378:
	setp.eq.s32 	%p2166, %r1826, 0;
	shl.b64 	%rd5566, %rd6952, 5;
	add.s64 	%rd1306, %rd13, %rd5566;
	cvt.rn.f64.u32 	%fd6381, %r7621;
	st.local.f64 	[%rd1306], %fd6381;
	mov.f64 	%fd8095, %fd8038;
	@%p2166 bra 	$L__BB1_2406;
	mov.b64 	%rd6945, 0;
	mov.f64 	%fd8095, %fd8038;
$L__BB1_2380:
	add.s64 	%rd5568, %rd7, %rd6945;
	ld.local.u8 	%rs3518, [%rd5568];
	setp.ne.s16 	%p2167, %rs3518, 1;
	@%p2167 bra 	$L__BB1_2405;
	add.u64 	%rd5570, %SPL, 4096;
	shl.b64 	%rd5571, %rd6945, 3;
	add.s64 	%rd5572, %rd5570, %rd5571;
	ld.local.f64 	%fd1167, [%rd5572];
	setp.gt.f64 	%p2168, %fd1167, 0d4049000000000000;
	mov.f64 	%fd8090, %fd1167;
	@%p2168 bra 	$L__BB1_2393;
	setp.lt.f64 	%p2169, %fd1167, 0dC049000000000000;
	mov.f64 	%fd8090, 0d0000000000000000;
	@%p2169 bra 	$L__BB1_2393;
	fma.rn.f64 	%fd6383, %fd1167, 0d3FF71547652B82FE, 0d4338000000000000;
	{
	.reg .b32 %temp; 
	mov.b64 	{%r1393, %temp}, %fd6383;
	}
	mov.f64 	%fd6384, 0dC338000000000000;
	add.rn.f64 	%fd6385, %fd6383, %fd6384;
	fma.rn.f64 	%fd6386, %fd6385, 0dBFE62E42FEFA39EF, %fd1167;
	fma.rn.f64 	%fd6387, %fd6385, 0dBC7ABC9E3B39803F, %fd6386;
	fma.rn.f64 	%fd6388, %fd6387, 0d3E5ADE1569CE2BDF, 0d3E928AF3FCA213EA;
	fma.rn.f64 	%fd6389, %fd6388, %fd6387, 0d3EC71DEE62401315;
	fma.rn.f64 	%fd6390, %fd6389, %fd6387, 0d3EFA01997C89EB71;
	fma.rn.f64 	%fd6391, %fd6390, %fd6387, 0d3F2A01A014761F65;
	fma.rn.f64 	%fd6392, %fd6391, %fd6387, 0d3F56C16C1852B7AF;
	fma.rn.f64 	%fd6393, %fd6392, %fd6387, 0d3F81111111122322;
	fma.rn.f64 	%fd6394, %fd6393, %fd6387, 0d3FA55555555502A1;
	fma.rn.f64 	%fd6395, %fd6394, %fd6387, 0d3FC5555555555511;
	fma.rn.f64 	%fd6396, %fd6395, %fd6387, 0d3FE000000000000B;
	fma.rn.f64 	%fd6397, %fd6396, %fd6387, 0d3FF0000000000000;
	fma.rn.f64 	%fd6398, %fd6397, %fd6387, 0d3FF0000000000000;
	{
	.reg .b32 %temp; 
	mov.b64 	{%r1394, %temp}, %fd6398;
	}
	{
	.reg .b32 %temp; 
	mov.b64 	{%temp, %r1395}, %fd6398;
	}
	shl.b32 	%r5968, %r1393, 20;
	add.s32 	%r5969, %r5968, %r1395;
	mov.b64 	%fd8087, {%r1394, %r5969};
	{
	.reg .b32 %temp; 
	mov.b64 	{%temp, %r5970}, %fd1167;
	}
	mov.b32 	%f204, %r5970;
	abs.f32 	%f90, %f204;
	setp.lt.f32 	%p2170, %f90, 0f4086232B;
	@%p2170 bra 	$L__BB1_2386;
	setp.lt.f64 	%p2171, %fd1167, 0d0000000000000000;
	add.f64 	%fd6399, %fd1167, 0d7FF0000000000000;
	selp.f64 	%fd8087, 0d0000000000000000, %fd6399, %p2171;
	setp.geu.f32 	%p2172, %f90, 0f40874800;
	@%p2172 bra 	$L__BB1_2386;
	shr.u32 	%r5971, %r1393, 31;
	add.s32 	%r5972, %r1393, %r5971;
	shr.s32 	%r5973, %r5972, 1;
	shl.b32 	%r5974, %r5973, 20;
	add.s32 	%r5975, %r1395, %r5974;
	mov.b64 	%fd6400, {%r1394, %r5975};
	sub.s32 	%r5976, %r1393, %r5973;
	shl.b32 	%r5977, %r5976, 20;
	add.s32 	%r5978, %r5977, 1072693248;
	mov.b32 	%r5979, 0;
	mov.b64 	%fd6401, {%r5979, %r5978};
	mul.f64 	%fd8087, %fd6401, %fd6400;
$L__BB1_2386:
	add.f64 	%fd8088, %fd8087, 0d3FF0000000000000;
	{
	.reg .b32 %temp; 
	mov.b64 	{%temp, %r7631}, %fd8088;
	}
	{
	.reg .b32 %temp; 
	mov.b64 	{%r7632, %temp}, %fd8088;
	}
	setp.gt.s32 	%p2173, %r7631, 1048575;
	mov.b32 	%r7633, -1023;
	@%p2173 bra 	$L__BB1_2388;
	mul.f64 	%fd8088, %fd8088, 0d4350000000000000;
	{
	.reg .b32 %temp; 
	mov.b64 	{%temp, %r7631}, %fd8088;
	}
	{
	.reg .b32 %temp; 
	mov.b64 	{%r7632, %temp}, %fd8088;
	}
	mov.b32 	%r7633, -1077;
$L__BB1_2388:
	add.s32 	%r5982, %r7631, -1;
	setp.gt.u32 	%p2174, %r5982, 2146435070;
	@%p2174 bra 	$L__BB1_2392;
	shr.u32 	%r5985, %r7631, 20;
	add.s32 	%r7634, %r7633, %r5985;
	and.b32  	%r5986, %r7631, 1048575;
	or.b32  	%r5987, %r5986, 1072693248;
	mov.b64 	%fd8089, {%r7632, %r5987};
	setp.lt.u32 	%p2176, %r5987, 1073127583;
	@%p2176 bra 	$L__BB1_2391;
	{
	.reg .b32 %temp; 
	mov.b64 	{%r5988, %temp}, %fd8089;
	}
	{
	.reg .b32 %temp; 
	mov.b64 	{%temp, %r5989}, %fd8089;
	}
	add.s32 	%r5990, %r5989, -1048576;
	mov.b64 	%fd8089, {%r5988, %r5990};
	add.s32 	%r7634, %r7634, 1;
$L__BB1_2391:
	add.f64 	%fd6403, %fd8089, 0dBFF0000000000000;
	add.f64 	%fd6404, %fd8089, 0d3FF0000000000000;
	rcp.approx.ftz.f64 	%fd6405, %fd6404;
	neg.f64 	%fd6406, %fd6404;
	fma.rn.f64 	%fd6407, %fd6406, %fd6405, 0d3FF0000000000000;
	fma.rn.f64 	%fd6408, %fd6407, %fd6407, %fd6407;
	fma.rn.f64 	%fd6409, %fd6408, %fd6405, %fd6405;
	mul.f64 	%fd6410, %fd6403, %fd6409;
	fma.rn.f64 	%fd6411, %fd6403, %fd6409, %fd6410;
	mul.f64 	%fd6412, %fd6411, %fd6411;
	fma.rn.f64 	%fd6413, %fd6412, 0d3EB1380B3AE80F1E, 0d3ED0EE258B7A8B04;
	fma.rn.f64 	%fd6414, %fd6413, %fd6412, 0d3EF3B2669F02676F;
	fma.rn.f64 	%fd6415, %fd6414, %fd6412, 0d3F1745CBA9AB0956;
	fma.rn.f64 	%fd6416, %fd6415, %fd6412, 0d3F3C71C72D1B5154;
	fma.rn.f64 	%fd6417, %fd6416, %fd6412, 0d3F624924923BE72D;
	fma.rn.f64 	%fd6418, %fd6417, %fd6412, 0d3F8999999999A3C4;
	fma.rn.f64 	%fd6419, %fd6418, %fd6412, 0d3FB5555555555554;
	sub.f64 	%fd6420, %fd6403, %fd6411;
	add.f64 	%fd6421, %fd6420, %fd6420;
	neg.f64 	%fd6422, %fd6411;
	fma.rn.f64 	%fd6423, %fd6422, %fd6403, %fd6421;
	mul.f64 	%fd6424, %fd6409, %fd6423;
	mul.f64 	%fd6425, %fd6412, %fd6419;
	fma.rn.f64 	%fd6426, %fd6425, %fd6411, %fd6424;
	xor.b32  	%r5991, %r7634, -2147483648;
	mov.b32 	%r5992, 1127219200;
	mov.b64 	%fd6427, {%r5991, %r5992};
	sub.f64 	%fd6428, %fd6427, %fd1;
	fma.rn.f64 	%fd6429, %fd6428, 0d3FE62E42FEFA39EF, %fd6411;
	fma.rn.f64 	%fd6430, %fd6428, 0dBFE62E42FEFA39EF, %fd6429;
	sub.f64 	%fd6431, %fd6430, %fd6411;
	sub.f64 	%fd6432, %fd6426, %fd6431;
	fma.rn.f64 	%fd6433, %fd6428, 0d3C7ABC9E3B39803F, %fd6432;
	add.f64 	%fd8090, %fd6429, %fd6433;
	bra.uni 	$L__BB1_2393;
$L__BB1_2392:
	fma.rn.f64 	%fd6402, %fd8088, 0d7FF0000000000000, 0d7FF0000000000000;
	{
	.reg .b32 %temp; 
	mov.b64 	{%temp, %r5983}, %fd8088;
	}
	and.b32  	%r5984, %r5983, 2147483647;
	setp.eq.s32 	%p2175, %r5984, 0;
	selp.f64 	%fd8090, 0dFFF0000000000000, %fd6402, %p2175;
$L__BB1_2393:
	neg.f64 	%fd1181, %fd1167;
	setp.lt.f64 	%p2178, %fd1167, 0dC049000000000000;
	or.pred  	%p2179, %p2178, %p2168;
	selp.f64 	%fd8094, %fd1181, 0d0000000000000000, %p2178;
	@%p2179 bra 	$L__BB1_2404;
	fma.rn.f64 	%fd6434, %fd1181, 0d3FF71547652B82FE, 0d4338000000000000;
	{
	.reg .b32 %temp; 
	mov.b64 	{%r1406, %temp}, %fd6434;
	}
	mov.f64 	%fd6435, 0dC338000000000000;
	add.rn.f64 	%fd6436, %fd6434, %fd6435;
	fma.rn.f64 	%fd6437, %fd6436, 0dBFE62E42FEFA39EF, %fd1181;
	fma.rn.f64 	%fd6438, %fd6436, 0dBC7ABC9E3B39803F, %fd6437;
	fma.rn.f64 	%fd6439, %fd6438, 0d3E5ADE1569CE2BDF, 0d3E928AF3FCA213EA;
	fma.rn.f64 	%fd6440, %fd6439, %fd6438, 0d3EC71DEE62401315;
	fma.rn.f64 	%fd6441, %fd6440, %fd6438, 0d3EFA01997C89EB71;
	fma.rn.f64 	%fd6442, %fd6441, %fd6438, 0d3F2A01A014761F65;
	fma.rn.f64 	%fd6443, %fd6442, %fd6438, 0d3F56C16C1852B7AF;
	fma.rn.f64 	%fd6444, %fd6443, %fd6438, 0d3F81111111122322;
	fma.rn.f64 	%fd6445, %fd6444, %fd6438, 0d3FA55555555502A1;
	fma.rn.f64 	%fd6446, %fd6445, %fd6438, 0d3FC5555555555511;
	fma.rn.f64 	%fd6447, %fd6446, %fd6438, 0d3FE000000000000B;
	fma.rn.f64 	%fd6448, %fd6447, %fd6438, 0d3FF0000000000000;
	fma.rn.f64 	%fd6449, %fd6448, %fd6438, 0d3FF0000000000000;
	{
	.reg .b32 %temp; 
	mov.b64 	{%r1407, %temp}, %fd6449;
	}
	{
	.reg .b32 %temp; 
	mov.b64 	{%temp, %r1408}, %fd6449;
	}
	shl.b32 	%r5993, %r1406, 20;
	add.s32 	%r5994, %r5993, %r1408;
	mov.b64 	%fd8091, {%r1407, %r5994};
	{
	.reg .b32 %temp; 
	mov.b64 	{%temp, %r5995}, %fd1181;
	}
	mov.b32 	%f205, %r5995;
	abs.f32 	%f91, %f205;
	setp.lt.f32 	%p2180, %f91, 0f4086232B;
	@%p2180 bra 	$L__BB1_2397;
	setp.gt.f64 	%p2181, %fd1167, 0d0000000000000000;
	mov.f64 	%fd6450, 0d7FF0000000000000;
	sub.f64 	%fd6451, %fd6450, %fd1167;
	selp.f64 	%fd8091, 0d0000000000000000, %fd6451, %p2181;
	setp.geu.f32 	%p2182, %f91, 0f40874800;
	@%p2182 bra 	$L__BB1_2397;
	shr.u32 	%r5996, %r1406, 31;
	add.s32 	%r5997, %r1406, %r5996;
	shr.s32 	%r5998, %r5997, 1;
	shl.b32 	%r5999, %r5998, 20;
	add.s32 	%r6000, %r1408, %r5999;
	mov.b64 	%fd6452, {%r1407, %r6000};
	sub.s32 	%r6001, %r1406, %r5998;
	shl.b32 	%r6002, %r6001, 20;
	add.s32 	%r6003, %r6002, 1072693248;
	mov.b32 	%r6004, 0;
	mov.b64 	%fd6453, {%r6004, %r6003};
	mul.f64 	%fd8091, %fd6453, %fd6452;
$L__BB1_2397:
	add.f64 	%fd8092, %fd8091, 0d3FF0000000000000;
	{
	.reg .b32 %temp; 
	mov.b64 	{%temp, %r7635}, %fd8092;
	}
	{
	.reg .b32 %temp; 
	mov.b64 	{%r7636, %temp}, %fd8092;
	}
	setp.gt.s32 	%p2183, %r7635, 1048575;
	mov.b32 	%r7637, -1023;
	@%p2183 bra 	$L__BB1_2399;
	mul.f64 	%fd8092, %fd8092, 0d4350000000000000;
	{
	.reg .b32 %temp; 
	mov.b64 	{%temp, %r7635}, %fd8092;
	}
	{
	.reg .b32 %temp; 
	mov.b64 	{%r7636, %temp}, %fd8092;
	}
	mov.b32 	%r7637, -1077;
$L__BB1_2399:
	add.s32 	%r6007, %r7635, -1;
	setp.gt.u32 	%p2184, %r6007, 2146435070;
	@%p2184 bra 	$L__BB1_2403;
	shr.u32 	%r6010, %r7635, 20;
	add.s32 	%r7638, %r7637, %r6010;
	and.b32  	%r6011, %r7635, 1048575;
	or.b32  	%r6012, %r6011, 1072693248;
	mov.b64 	%fd8093, {%r7636, %r6012};
	setp.lt.u32 	%p2186, %r6012, 1073127583;
	@%p2186 bra 	$L__BB1_2402;
	{
	.reg .b32 %temp; 
	mov.b64 	{%r6013, %temp}, %fd8093;
	}
	{
	.reg .b32 %temp; 
	mov.b64 	{%temp, %r6014}, %fd8093;
	}
	add.s32 	%r6015, %r6014, -1048576;
	mov.b64 	%fd8093, {%r6013, %r6015};
	add.s32 	%r7638, %r7638, 1;
$L__BB1_2402:
	add.f64 	%fd6455, %fd8093, 0dBFF0000000000000;
	add.f64 	%fd6456, %fd8093, 0d3FF0000000000000;
	rcp.approx.ftz.f64 	%fd6457, %fd6456;
	neg.f64 	%fd6458, %fd6456;
	fma.rn.f64 	%fd6459, %fd6458, %fd6457, 0d3FF0000000000000;
	fma.rn.f64 	%fd6460, %fd6459, %fd6459, %fd6459;
	fma.rn.f64 	%fd6461, %fd6460, %fd6457, %fd6457;
	mul.f64 	%fd6462, %fd6455, %fd6461;
	fma.rn.f64 	%fd6463, %fd6455, %fd6461, %fd6462;
	mul.f64 	%fd6464, %fd6463, %fd6463;
	fma.rn.f64 	%fd6465, %fd6464, 0d3EB1380B3AE80F1E, 0d3ED0EE258B7A8B04;
	fma.rn.f64 	%fd6466, %fd6465, %fd6464, 0d3EF3B2669F02676F;
	fma.rn.f64 	%fd6467, %fd6466, %fd6464, 0d3F1745CBA9AB0956;
	fma.rn.f64 	%fd6468, %fd6467, %fd6464, 0d3F3C71C72D1B5154;
	fma.rn.f64 	%fd6469, %fd6468, %fd6464, 0d3F624924923BE72D;
	fma.rn.f64 	%fd6470, %fd6469, %fd6464, 0d3F8999999999A3C4;
	fma.rn.f64 	%fd6471, %fd6470, %fd6464, 0d3FB5555555555554;
	sub.f64 	%fd6472, %fd6455, %fd6463;
	add.f64 	%fd6473, %fd6472, %fd6472;
	neg.f64 	%fd6474, %fd6463;
	fma.rn.f64 	%fd6475, %fd6474, %fd6455, %fd6473;
	mul.f64 	%fd6476, %fd6461, %fd6475;
	mul.f64 	%fd6477, %fd6464, %fd6471;
	fma.rn.f64 	%fd6478, %fd6477, %fd6463, %fd6476;
	xor.b32  	%r6016, %r7638, -2147483648;
	mov.b32 	%r6017, 1127219200;
	mov.b64 	%fd6479, {%r6016, %r6017};
	sub.f64 	%fd6480, %fd6479, %fd1;
	fma.rn.f64 	%fd6481, %fd6480, 0d3FE62E42FEFA39EF, %fd6463;
	fma.rn.f64 	%fd6482, %fd6480, 0dBFE62E42FEFA39EF, %fd6481;
	sub.f64 	%fd6483, %fd6482, %fd6463;
	sub.f64 	%fd6484, %fd6478, %fd6483;
	fma.rn.f64 	%fd6485, %fd6480, 0d3C7ABC9E3B39803F, %fd6484;
	add.f64 	%fd8094, %fd6481, %fd6485;
	bra.uni 	$L__BB1_2404;
$L__BB1_2403:
	fma.rn.f64 	%fd6454, %fd8092, 0d7FF0000000000000, 0d7FF0000000000000;
	{
	.reg .b32 %temp; 
	mov.b64 	{%temp, %r6008}, %fd8092;
	}
	and.b32  	%r6009, %r6008, 2147483647;
	setp.eq.s32 	%p2185, %r6009, 0;
	selp.f64 	%fd8094, 0dFFF0000000000000, %fd6454, %p2185;
$L__BB1_2404:
	sub.f64 	%fd6486, %fd8090, %fd8094;
	add.f64 	%fd8095, %fd8095, %fd6486;
$L__BB1_2405:
	add.s64 	%rd6945, %rd6945, 1;
	setp.ne.s64 	%p2187, %rd6945, %rd62;
	@%p2187 bra 	$L__BB1_2380;
$L__BB1_2406:
	setp.eq.s32 	%p2188, %r1826, 0;
	st.local.f64 	[%rd1306+8], %fd8095;
	@%p2188 bra 	$L__BB1_2420;
	add.s64 	%rd5574, %rd62, -1;
	setp.lt.u64 	%p2189, %rd5574, 15;
	mul.lo.s64 	%rd1309, %rd6952, %rd62;
	mov.b64 	%rd6948, 0;
	@%p2189 bra 	$L__BB1_2410;
	mov.b64 	%rd6946, 0;
$L__BB1_2409:
	.pragma "nounroll";
	add.s64 	%rd5576, %rd8, %rd6946;
	ld.local.v4.b32 	{%r6018, %r6019, %r6020, %r6021}, [%rd5576];
	bfe.u32 	%r6022, %r6021, 24, 8;
	cvt.u16.u32 	%rs3519, %r6022;
	bfe.u32 	%r6023, %r6021, 16, 8;
	cvt.u16.u32 	%rs3520, %r6023;
	bfe.u32 	%r6024, %r6021, 8, 8;
	cvt.u16.u32 	%rs3521, %r6024;
	bfe.u32 	%r6025, %r6021, 0, 8;
	cvt.u16.u32 	%rs3522, %r6025;
	bfe.u32 	%r6026, %r6020, 24, 8;
	cvt.u16.u32 	%rs3523, %r6026;
	bfe.u32 	%r6027, %r6020, 16, 8;
	cvt.u16.u32 	%rs3524, %r6027;
	bfe.u32 	%r6028, %r6020, 8, 8;
	cvt.u16.u32 	%rs3525, %r6028;
	bfe.u32 	%r6029, %r6020, 0, 8;
	cvt.u16.u32 	%rs3526, %r6029;
	bfe.u32 	%r6030, %r6019, 24, 8;
	cvt.u16.u32 	%rs3527, %r6030;
	bfe.u32 	%r6031, %r6019, 16, 8;
	cvt.u16.u32 	%rs3528, %r6031;
	bfe.u32 	%r6032, %r6019, 8, 8;
	cvt.u16.u32 	%rs3529, %r6032;
	bfe.u32 	%r6033, %r6019, 0, 8;
	cvt.u16.u32 	%rs3530, %r6033;
	bfe.u32 	%r6034, %r6018, 24, 8;
	cvt.u16.u32 	%rs3531, %r6034;
	bfe.u32 	%r6035, %r6018, 16, 8;
	cvt.u16.u32 	%rs3532, %r6035;
	bfe.u32 	%r6036, %r6018, 8, 8;
	cvt.u16.u32 	%rs3533, %r6036;
	bfe.u32 	%r6037, %r6018, 0, 8;
	cvt.u16.u32 	%rs3534, %r6037;
	and.b16  	%rs3535, %rs3534, 255;
	and.b16  	%rs3536, %rs3533, 255;
	and.b16  	%rs3537, %rs3532, 255;
	and.b16  	%rs3538, %rs3531, 255;
	and.b16  	%rs3539, %rs3530, 255;
	and.b16  	%rs3540, %rs3529, 255;
	and.b16  	%rs3541, %rs3528, 255;
	and.b16  	%rs3542, %rs3527, 255;
	and.b16  	%rs3543, %rs3526, 255;
	and.b16  	%rs3544, %rs3525, 255;
	and.b16  	%rs3545, %rs3524, 255;
	and.b16  	%rs3546, %rs3523, 255;
	and.b16  	%rs3547, %rs3522, 255;
	and.b16  	%rs3548, %rs3521, 255;
	and.b16  	%rs3549, %rs3520, 255;
	and.b16  	%rs3550, %rs3519, 255;
	cvt.rn.f64.u16 	%fd6487, %rs3535;
	add.s64 	%rd5577, %rd6946, %rd1309;
	shl.b64 	%rd5578, %rd5577, 3;
	add.s64 	%rd5579, %rd12, %rd5578;
	st.local.f64 	[%rd5579], %fd6487;
	cvt.rn.f64.u16 	%fd6488, %rs3536;
	st.local.f64 	[%rd5579+8], %fd6488;
	cvt.rn.f64.u16 	%fd6489, %rs3537;
	st.local.f64 	[%rd5579+16], %fd6489;
	cvt.rn.f64.u16 	%fd6490, %rs3538;
	st.local.f64 	[%rd5579+24], %fd6490;
	cvt.rn.f64.u16 	%fd6491, %rs3539;
	st.local.f64 	[%rd5579+32], %fd6491;
	cvt.rn.f64.u16 	%fd6492, %rs3540;
	st.local.f64 	[%rd5579+40], %fd6492;
	cvt.rn.f64.u16 	%fd6493, %rs3541;
	st.local.f64 	[%rd5579+48], %fd6493;
	cvt.rn.f64.u16 	%fd6494, %rs3542;
	st.local.f64 	[%rd5579+56], %fd6494;
	cvt.rn.f64.u16 	%fd6495, %rs3543;
	st.local.f64 	[%rd5579+64], %fd6495;
	cvt.rn.f64.u16 	%fd6496, %rs3544;
	st.local.f64 	[%rd5579+72], %fd6496;
	cvt.rn.f64.u16 	%fd6497, %rs3545;
	st.local.f64 	[%rd5579+80], %fd6497;
	cvt.rn.f64.u16 	%fd6498, %rs3546;
	st.local.f64 	[%rd5579+88], %fd6498;
	cvt.rn.f64.u16 	%fd6499, %rs3547;
	st.local.f64 	[%rd5579+96], %fd6499;
	cvt.rn.f64.u16 	%fd6500, %rs3548;
	st.local.f64 	[%rd5579+104], %fd6500;
	cvt.rn.f64.u16 	%fd6501, %rs3549;
	st.local.f64 	[%rd5579+112], %fd6501;
	cvt.rn.f64.u16 	%fd6502, %rs3550;
	st.local.f64 	[%rd5579+120], %fd6502;
	add.s64 	%rd6946, %rd6946, 16;
	setp.ne.s64 	%p2190, %rd6946, %rd71;
	mov.u64 	%rd6948, %rd71;
	@%p2190 bra 	$L__BB1_2409;
$L__BB1_2410:
	setp.eq.s32 	%p2191, %r17, 0;
	@%p2191 bra 	$L__BB1_2420;
	setp.lt.u64 	%p2192, %rd68, 7;
	@%p2192 bra 	$L__BB1_2413;
	add.s64 	%rd5580, %rd8, %rd6948;
	ld.local.u8 	%rs3551, [%rd5580];
	cvt.rn.f64.u16 	%fd6503, %rs3551;
	add.s64 	%rd5581, %rd6948, %rd1309;
	shl.b64 	%rd5582, %rd5581, 3;
	add.s64 	%rd5583, %rd12, %rd5582;
	st.local.f64 	[%rd5583], %fd6503;
	ld.local.u8 	%rs3552, [%rd5580+1];
	cvt.rn.f64.u16 	%fd6504, %rs3552;
	st.local.f64 	[%rd5583+8], %fd6504;
	ld.local.u8 	%rs3553, [%rd5580+2];
	cvt.rn.f64.u16 	%fd6505, %rs3553;
	st.local.f64 	[%rd5583+16], %fd6505;
	ld.local.u8 	%rs3554, [%rd5580+3];
	cvt.rn.f64.u16 	%fd6506, %rs3554;
	st.local.f64 	[%rd5583+24], %fd6506;
	ld.local.u8 	%rs3555, [%rd5580+4];
	cvt.rn.f64.u16 	%fd6507, %rs3555;
	st.local.f64 	[%rd5583+32], %fd6507;
	ld.local.u8 	%rs3556, [%rd5580+5];
	cvt.rn.f64.u16 	%fd6508, %rs3556;
	st.local.f64 	[%rd5583+40], %fd6508;
	ld.local.u8 	%rs3557, [%rd5580+6];
	cvt.rn.f64.u16 	%fd6509, %rs3557;
	st.local.f64 	[%rd5583+48], %fd6509;
	ld.local.u8 	%rs3558, [%rd5580+7];
	cvt.rn.f64.u16 	%fd6510, %rs3558;
	st.local.f64 	[%rd5583+56], %fd6510;
	add.s64 	%rd6948, %rd6948, 8;
$L__BB1_2413:
	cvt.u64.u32 	%rd5584, %r17;
	and.b64  	%rd5585, %rd5584, 7;
	setp.eq.s64 	%p2193, %rd5585, 0;
	@%p2193 bra 	$L__BB1_2420;
	and.b32  	%r6038, %r1826, 7;
	cvt.u64.u32 	%rd5586, %r6038;
	add.s64 	%rd5587, %rd5586, -1;
	setp.lt.u64 	%p2194, %rd5587, 3;
	@%p2194 bra 	$L__BB1_2416;
	add.s64 	%rd5588, %rd8, %rd6948;
	ld.local.u8 	%rs3559, [%rd5588];
	cvt.rn.f64.u16 	%fd6511, %rs3559;
	add.s64 	%rd5589, %rd6948, %rd1309;
	shl.b64 	%rd5590, %rd5589, 3;
	add.s64 	%rd5591, %rd12, %rd5590;
	st.local.f64 	[%rd5591], %fd6511;
	ld.local.u8 	%rs3560, [%rd5588+1];
	cvt.rn.f64.u16 	%fd6512, %rs3560;
	st.local.f64 	[%rd5591+8], %fd6512;
	ld.local.u8 	%rs3561, [%rd5588+2];
	cvt.rn.f64.u16 	%fd6513, %rs3561;
	st.local.f64 	[%rd5591+16], %fd6513;
	ld.local.u8 	%rs3562, [%rd5588+3];
	cvt.rn.f64.u16 	%fd6514, %rs3562;
	st.local.f64 	[%rd5591+24], %fd6514;
	add.s64 	%rd6948, %rd6948, 4;
$L__BB1_2416:
	setp.eq.s64 	%p2195, %rd72, 0;
	@%p2195 bra 	$L__BB1_2420;
	setp.eq.s64 	%p2196, %rd72, 1;
	add.s64 	%rd1317, %rd8, %rd6948;
	ld.local.u8 	%rs3563, [%rd1317];
	cvt.rn.f64.u16 	%fd6515, %rs3563;
	add.s64 	%rd5592, %rd6948, %rd1309;
	shl.b64 	%rd5593, %rd5592, 3;
	add.s64 	%rd1318, %rd12, %rd5593;
	st.local.f64 	[%rd1318], %fd6515;
	@%p2196 bra 	$L__BB1_2420;
	setp.eq.s64 	%p2197, %rd72, 2;
	ld.local.u8 	%rs3564, [%rd1317+1];
	cvt.rn.f64.u16 	%fd6516, %rs3564;
	st.local.f64 	[%rd1318+8], %fd6516;
	@%p2197 bra 	$L__BB1_2420;
	ld.local.u8 	%rs3565, [%rd1317+2];
	cvt.rn.f64.u16 	%fd6517, %rs3565;
	st.local.f64 	[%rd1318+16], %fd6517;
$L__BB1_2420:
	st.local.f64 	[%rd1306+16], %fd8152;
	setp.eq.s64 	%p2198, %rd6952, 0;
	mov.f64 	%fd8103, 0d0000000000000000;
	mov.b64 	%rd6951, 1;
	@%p2198 bra 	$L__BB1_2430;
	add.s64 	%rd5596, %rd6952, 1;
	and.b64  	%rd1319, %rd5596, -2;
	mov.f64 	%fd8103, 0d0000000000000000;
	mov.b64 	%rd6950, 0;
$L__BB1_2422:
	shl.b64 	%rd5597, %rd6950, 5;
	add.s64 	%rd1321, %rd13, %rd5597;
	ld.local.f64 	%fd1200, [%rd1321+8];
	neg.f64 	%fd6521, %fd1200;
	fma.rn.f64 	%fd6522, %fd1200, 0dBFF71547652B82FE, 0d4338000000000000;
	{
	.reg .b32 %temp; 
	mov.b64 	{%r1419, %temp}, %fd6522;
	}
	mov.f64 	%fd6523, 0dC338000000000000;
	add.rn.f64 	%fd6524, %fd6522, %fd6523;
	fma.rn.f64 	%fd6525, %fd6524, 0dBFE62E42FEFA39EF, %fd6521;
	fma.rn.f64 	%fd6526, %fd6524, 0dBC7ABC9E3B39803F, %fd6525;
	fma.rn.f64 	%fd6527, %fd6526, 0d3E5ADE1569CE2BDF, 0d3E928AF3FCA213EA;
	fma.rn.f64 	%fd6528, %fd6527, %fd6526, 0d3EC71DEE62401315;
	fma.rn.f64 	%fd6529, %fd6528, %fd6526, 0d3EFA01997C89EB71;
	fma.rn.f64 	%fd6530, %fd6529, %fd6526, 0d3F2A01A014761F65;
	fma.rn.f64 	%fd6531, %fd6530, %fd6526, 0d3F56C16C1852B7AF;
	fma.rn.f64 	%fd6532, %fd6531, %fd6526, 0d3F81111111122322;
	fma.rn.f64 	%fd6533, %fd6532, %fd6526, 0d3FA55555555502A1;
	fma.rn.f64 	%fd6534, %fd6533, %fd6526, 0d3FC5555555555511;
	fma.rn.f64 	%fd6535, %fd6534, %fd6526, 0d3FE000000000000B;
	fma.rn.f64 	%fd6536, %fd6535, %fd6526, 0d3FF0000000000000;
	fma.rn.f64 	%fd6537, %fd6536, %fd6526, 0d3FF0000000000000;
	{
	.reg .b32 %temp; 
	mov.b64 	{%r1420, %temp}, %fd6537;
	}
	{
	.reg .b32 %temp; 
	mov.b64 	{%temp, %r1421}, %fd6537;
	}
	shl.b32 	%r6039, %r1419, 20;
	add.s32 	%r6040, %r6039, %r1421;
	mov.b64 	%fd8098, {%r1420, %r6040};
	{
	.reg .b32 %temp; 
	mov.b64 	{%temp, %r6041}, %fd6521;
	}
	mov.b32 	%f206, %r6041;
	abs.f32 	%f92, %f206;
	setp.lt.f32 	%p2199, %f92, 0f4086232B;
	@%p2199 bra 	$L__BB1_2425;
	setp.gt.f64 	%p2200, %fd1200, 0d0000000000000000;
	mov.f64 	%fd6538, 0d7FF0000000000000;
	sub.f64 	%fd6539, %fd6538, %fd1200;
	selp.f64 	%fd8098, 0d0000000000000000, %fd6539, %p2200;
	setp.geu.f32 	%p2201, %f92, 0f40874800;
	@%p2201 bra 	$L__BB1_2425;
	shr.u32 	%r6042, %r1419, 31;
	add.s32 	%r6043, %r1419, %r6042;
	shr.s32 	%r6044, %r6043, 1;
	shl.b32 	%r6045, %r6044, 20;
	add.s32 	%r6046, %r1421, %r6045;
	mov.b64 	%fd6540, {%r1420, %r6046};
	sub.s32 	%r6047, %r1419, %r6044;
	shl.b32 	%r6048, %r6047, 20;
	add.s32 	%r6049, %r6048, 1072693248;
	mov.b32 	%r6050, 0;
	mov.b64 	%fd6541, {%r6050, %r6049};
	mul.f64 	%fd8098, %fd6541, %fd6540;
$L__BB1_2425:
	add.f64 	%fd1205, %fd8103, %fd8098;
	ld.local.f64 	%fd1206, [%rd1321+40];
	neg.f64 	%fd6542, %fd1206;
	fma.rn.f64 	%fd6543, %fd1206, 0dBFF71547652B82FE, 0d4338000000000000;
	{
	.reg .b32 %temp; 
	mov.b64 	{%r1422, %temp}, %fd6543;
	}
	mov.f64 	%fd6544, 0dC338000000000000;
	add.rn.f64 	%fd6545, %fd6543, %fd6544;
	fma.rn.f64 	%fd6546, %fd6545, 0dBFE62E42FEFA39EF, %fd6542;
	fma.rn.f64 	%fd6547, %fd6545, 0dBC7ABC9E3B39803F, %fd6546;
	fma.rn.f64 	%fd6548, %fd6547, 0d3E5ADE1569CE2BDF, 0d3E928AF3FCA213EA;
	fma.rn.f64 	%fd6549, %fd6548, %fd6547, 0d3EC71DEE62401315;
	fma.rn.f64 	%fd6550, %fd6549, %fd6547, 0d3EFA01997C89EB71;
	fma.rn.f64 	%fd6551, %fd6550, %fd6547, 0d3F2A01A014761F65;
	fma.rn.f64 	%fd6552, %fd6551, %fd6547, 0d3F56C16C1852B7AF;
	fma.rn.f64 	%fd6553, %fd6552, %fd6547, 0d3F81111111122322;
	fma.rn.f64 	%fd6554, %fd6553, %fd6547, 0d3FA55555555502A1;
	fma.rn.f64 	%fd6555, %fd6554, %fd6547, 0d3FC5555555555511;
	fma.rn.f64 	%fd6556, %fd6555, %fd6547, 0d3FE000000000000B;
	fma.rn.f64 	%fd6557, %fd6556, %fd6547, 0d3FF0000000000000;
	fma.rn.f64 	%fd6558, %fd6557, %fd6547, 0d3FF0000000000000;
	{
	.reg .b32 %temp; 
	mov.b64 	{%r1423, %temp}, %fd6558;
	}
	{
	.reg .b32 %temp; 
	mov.b64 	{%temp, %r1424}, %fd6558;
	}
	shl.b32 	%r6051, %r1422, 20;
	add.s32 	%r6052, %r6051, %r1424;
	mov.b64 	%fd8099, {%r1423, %r6052};
	{
	.reg .b32 %temp; 
	mov.b64 	{%temp, %r6053}, %fd6542;
	}
	mov.b32 	%f207, %r6053;
	abs.f32 	%f93, %f207;
	setp.lt.f32 	%p2202, %f93, 0f4086232B;
	@%p2202 bra 	$L__BB1_2428;
	setp.gt.f64 	%p2203, %fd1206, 0d0000000000000000;
	mov.f64 	%fd6559, 0d7FF0000000000000;
	sub.f64 	%fd6560, %fd6559, %fd1206;
	selp.f64 	%fd8099, 0d0000000000000000, %fd6560, %p2203;
	setp.geu.f32 	%p2204, %f93, 0f40874800;
	@%p2204 bra 	$L__BB1_2428;
	shr.u32 	%r6054, %r1422, 31;
	add.s32 	%r6055, %r1422, %r6054;
	shr.s32 	%r6056, %r6055, 1;
	shl.b32 	%r6057, %r6056, 20;
	add.s32 	%r6058, %r1424, %r6057;
	mov.b64 	%fd6561, {%r1423, %r6058};
	sub.s32 	%r6059, %r1422, %r6056;
	shl.b32 	%r6060, %r6059, 20;
	add.s32 	%r6061, %r6060, 1072693248;
	mov.b32 	%r6062, 0;
	mov.b64 	%fd6562, {%r6062, %r6061};
	mul.f64 	%fd8099, %fd6562, %fd6561;
$L__BB1_2428:
	add.f64 	%fd8103, %fd1205, %fd8099;
	add.s64 	%rd6950, %rd6950, 2;
	setp.ne.s64 	%p2205, %rd6950, %rd1319;
	@%p2205 bra 	$L__BB1_2422;
	shl.b64 	%rd5598, %rd1319, 2;
	or.b64  	%rd6951, %rd5598, 1;
$L__BB1_2430:
	and.b64  	%rd5599, %rd6952, 1;
	setp.eq.b64 	%p2206, %rd5599, 1;
	@%p2206 bra 	$L__BB1_2435;
	shl.b64 	%rd5600, %rd6951, 3;
	add.s64 	%rd5601, %rd13, %rd5600;
	ld.local.f64 	%fd1214, [%rd5601];
	neg.f64 	%fd6563, %fd1214;
	fma.rn.f64 	%fd6564, %fd1214, 0dBFF71547652B82FE, 0d4338000000000000;
	{
	.reg .b32 %temp; 
	mov.b64 	{%r1425, %temp}, %fd6564;
	}
	mov.f64 	%fd6565, 0dC338000000000000;
	add.rn.f64 	%fd6566, %fd6564, %fd6565;
	fma.rn.f64 	%fd6567, %fd6566, 0dBFE62E42FEFA39EF, %fd6563;
	fma.rn.f64 	%fd6568, %fd6566, 0dBC7ABC9E3B39803F, %fd6567;
	fma.rn.f64 	%fd6569, %fd6568, 0d3E5ADE1569CE2BDF, 0d3E928AF3FCA213EA;
	fma.rn.f64 	%fd6570, %fd6569, %fd6568, 0d3EC71DEE62401315;
	fma.rn.f64 	%fd6571, %fd6570, %fd6568, 0d3EFA01997C89EB71;
	fma.rn.f64 	%fd6572, %fd6571, %fd6568, 0d3F2A01A014761F65;
	fma.rn.f64 	%fd6573, %fd6572, %fd6568, 0d3F56C16C1852B7AF;
	fma.rn.f64 	%fd6574, %fd6573, %fd6568, 0d3F81111111122322;
	fma.rn.f64 	%fd6575, %fd6574, %fd6568, 0d3FA55555555502A1;
	fma.rn.f64 	%fd6576, %fd6575, %fd6568, 0d3FC5555555555511;
	fma.rn.f64 	%fd6577, %fd6576, %fd6568, 0d3FE000000000000B;
	fma.rn.f64 	%fd6578, %fd6577, %fd6568, 0d3FF0000000000000;
	fma.rn.f64 	%fd6579, %fd6578, %fd6568, 0d3FF0000000000000;
	{
	.reg .b32 %temp; 
	mov.b64 	{%r1426, %temp}, %fd6579;
	}
	{
	.reg .b32 %temp; 
	mov.b64 	{%temp, %r1427}, %fd6579;
	}
	shl.b32 	%r6063, %r1425, 20;
	add.s32 	%r6064, %r6063, %r1427;
	mov.b64 	%fd8102, {%r1426, %r6064};
	{
	.reg .b32 %temp; 
	mov.b64 	{%temp, %r6065}, %fd6563;
	}
	mov.b32 	%f208, %r6065;
	abs.f32 	%f94, %f208;
	setp.lt.f32 	%p2207, %f94, 0f4086232B;
	@%p2207 bra 	$L__BB1_2434;
	setp.gt.f64 	%p2208, %fd1214, 0d0000000000000000;
	mov.f64 	%fd6580, 0d7FF0000000000000;
	sub.f64 	%fd6581, %fd6580, %fd1214;
	selp.f64 	%fd8102, 0d0000000000000000, %fd6581, %p2208;
	setp.geu.f32 	%p2209, %f94, 0f40874800;
	@%p2209 bra 	$L__BB1_2434;
	shr.u32 	%r6066, %r1425, 31;
	add.s32 	%r6067, %r1425, %r6066;
	shr.s32 	%r6068, %r6067, 1;
	shl.b32 	%r6069, %r6068, 20;
	add.s32 	%r6070, %r1427, %r6069;
	mov.b64 	%fd6582, {%r1426, %r6070};
	sub.s32 	%r6071, %r1425, %r6068;
	shl.b32 	%r6072, %r6071, 20;
	add.s32 	%r6073, %r6072, 1072693248;
	mov.b32 	%r6074, 0;
	mov.b64 	%fd6583, {%r6074, %r6073};
	mul.f64 	%fd8102, %fd6583, %fd6582;
$L__BB1_2434:
	add.f64 	%fd8103, %fd8103, %fd8102;
$L__BB1_2435:
	ld.param.u32 	%r7170, [_Z33unified_sogrand_iterations_kernelPKdPdS1_S1_PiS2_S1_iiimdiii_param_12];
	ld.param.f64 	%fd7669, [_Z33unified_sogrand_iterations_kernelPKdPdS1_S1_PiS2_S1_iiimdiii_param_11];
	ld.param.u32 	%r7148, [_Z33unified_sogrand_iterations_kernelPKdPdS1_S1_PiS2_S1_iiimdiii_param_9];
	and.b32  	%r6075, %r7170, 255;
	setp.eq.s32 	%p2210, %r6075, 1;
	selp.s64 	%rd5602, -1, 0, %p2210;
	sub.s32 	%r6076, %r1826, %r1827;
	cvt.s64.s32 	%rd5603, %r6076;
	add.s64 	%rd5604, %rd5602, %rd5603;
	setp.eq.s64 	%p2211, %rd5604, 0;
	{ // callseq 14, 0
	.param .b64 param0;
	st.param.f64 	[param0], 0d4000000000000000;
	.param .b64 param1;
	st.param.f64 	[param1], %fd1510;
	.param .b64 retval0;
	call.uni (retval0), 
	__internal_accurate_pow, 
	(
	param0, 
	param1
	);
	ld.param.f64 	%fd6584, [retval0];
	} // callseq 14
	neg.f64 	%fd6586, %fd6584;
	selp.f64 	%fd6587, %fd6586, %fd6584, %p1;
	selp.f64 	%fd6588, 0dFFF8000000000000, %fd6587, %p2;
	selp.f64 	%fd6589, 0d3FF0000000000000, %fd6588, %p2211;
	mul.f64 	%fd8109, %fd8149, %fd6589;
	add.f64 	%fd6590, %fd8103, %fd8109;
	setp.gt.f64 	%p2212, %fd6590, 0d37A16C262777579C;
	div.rn.f64 	%fd6591, %fd8103, %fd6590;
	selp.f64 	%fd6592, %fd6591, 0d3FF0000000000000, %p2212;
	st.local.f64 	[%rd1306+24], %fd6592;
	add.s64 	%rd6952, %rd6952, 1;
	cvt.rn.f64.u64 	%fd8108, %rd6952;
	setp.gt.f64 	%p2213, %fd6592, %fd7669;
	cvt.s64.s32 	%rd5605, %r7148;
	setp.eq.s64 	%p2214, %rd6952, %rd5605;
	or.pred  	%p2215, %p2213, %p2214;
	@%p2215 bra 	$L__BB1_2660;
$L__BB1_2436:
	add.s32 	%r6077, %r7622, -1;
	cvt.u64.u32 	%rd1327, %r6077;
	setp.eq.s32 	%p2216, %r6077, 0;
	@%p2216 bra 	$L__BB1_2444;
	cvt.u32.u64 	%r6078, %rd1327;
	setp.lt.u32 	%p2217, %r6078, 4;
	mov.b64 	%rd6954, 0;
	@%p2217 bra 	$L__BB1_2440;
	and.b64  	%rd6954, %rd1327, 2147483644;
	ld.local.u32 	%r7639, [%rd9];
	mov.b64 	%rd6953, 0;
$L__BB1_2439:
	shl.b64 	%rd5608, %rd6953, 2;
	add.s64 	%rd5609, %rd9, %rd5608;
	ld.local.u32 	%r6079, [%rd5609+4];
	sub.s32 	%r6080, %r6079, %r7639;
	add.s64 	%rd5610, %rd10, %rd5608;
	ld.local.v2.u32 	{%r6081, %r6082}, [%rd5609+8];
	sub.s32 	%r6083, %r6081, %r6079;
	sub.s32 	%r6084, %r6082, %r6081;
	add.s64 	%rd6953, %rd6953, 4;
	ld.local.u32 	%r7639, [%rd5609+16];
	sub.s32 	%r6085, %r7639, %r6082;
	st.local.v4.u32 	[%rd5610], {%r6080, %r6083, %r6084, %r6085};
	setp.ne.s64 	%p2218, %rd6953, %rd6954;
	@%p2218 bra 	$L__BB1_2439;
$L__BB1_2440:
	cvt.u32.u64 	%r6086, %rd1327;
	and.b32  	%r1431, %r6086, 3;
	setp.eq.s32 	%p2219, %r1431, 0;
	@%p2219 bra 	$L__BB1_2444;
	shl.b64 	%rd5611, %rd6954, 2;
	add.s64 	%rd1332, %rd9, %rd5611;
	ld.local.u32 	%r1432, [%rd1332+4];
	ld.local.u32 	%r6087, [%rd1332];
	sub.s32 	%r6088, %r1432, %r6087;
	add.s64 	%rd1333, %rd10, %rd5611;
	st.local.u32 	[%rd1333], %r6088;
	setp.eq.s32 	%p2220, %r1431, 1;
	@%p2220 bra 	$L__BB1_2444;
	ld.local.u32 	%r1433, [%rd1332+8];
	sub.s32 	%r6089, %r1433, %r1432;
	st.local.u32 	[%rd1333+4], %r6089;
	setp.eq.s32 	%p2221, %r1431, 2;
	@%p2221 bra 	$L__BB1_2444;
	ld.local.u32 	%r6090, [%rd1332+12];
	sub.s32 	%r6091, %r6090, %r1433;
	st.local.u32 	[%rd1333+8], %r6091;
$L__BB1_2444:
	shl.b64 	%rd5612, %rd1327, 2;
	add.s64 	%rd5613, %rd10, %rd5612;
	mov.b32 	%r6092, 0;
	st.local.u32 	[%rd5613], %r6092;
	add.s64 	%rd5614, %rd11, %rd5612;
	st.local.u32 	[%rd5614], %r6092;
	@%p2067 bra 	$L__BB1_2452;
	add.s64 	%rd1334, %rd1183, -1;
	and.b64  	%rd1335, %rd1334, 3;
	add.s32 	%r6093, %r7622, -2;
	setp.lt.u32 	%p2223, %r6093, 3;
	mov.b64 	%rd6955, 1;
	@%p2223 bra 	$L__BB1_2448;
	and.b64  	%rd1336, %rd1334, -4;
	mov.b64 	%rd6956, 1;
$L__BB1_2447:
	sub.s64 	%rd5617, %rd1183, %rd6956;
	shl.b64 	%rd5618, %rd5617, 2;
	add.s64 	%rd5619, %rd11, %rd5618;
	ld.local.u32 	%r6094, [%rd5619];
	not.b64 	%rd5620, %rd6956;
	add.s64 	%rd5621, %rd5620, %rd1183;
	shl.b64 	%rd5622, %rd5621, 2;
	add.s64 	%rd5623, %rd10, %rd5622;
	ld.local.u32 	%r6095, [%rd5623];
	add.s32 	%r6096, %r6095, %r6094;
	st.local.u32 	[%rd5619+-4], %r6096;
	ld.local.u32 	%r6097, [%rd5623+-4];
	add.s32 	%r6098, %r6097, %r6096;
	st.local.u32 	[%rd5619+-8], %r6098;
	ld.local.u32 	%r6099, [%rd5623+-8];
	add.s32 	%r6100, %r6099, %r6098;
	st.local.u32 	[%rd5619+-12], %r6100;
	ld.local.u32 	%r6101, [%rd5623+-12];
	add.s32 	%r6102, %r6101, %r6100;
	st.local.u32 	[%rd5619+-16], %r6102;
	add.s64 	%rd6955, %rd6956, 4;
	add.s64 	%rd5624, %rd6956, 3;
	setp.eq.s64 	%p2224, %rd5624, %rd1336;
	mov.u64 	%rd6956, %rd6955;
	@%p2224 bra 	$L__BB1_2448;
	bra.uni 	$L__BB1_2447;
$L__BB1_2448:
	setp.eq.s64 	%p2225, %rd1335, 0;
	@%p2225 bra 	$L__BB1_2452;
	sub.s64 	%rd5625, %rd1183, %rd6955;
	shl.b64 	%rd5626, %rd5625, 2;
	add.s64 	%rd1338, %rd11, %rd5626;
	ld.local.u32 	%r6103, [%rd1338];
	not.b64 	%rd5627, %rd6955;
	add.s64 	%rd5628, %rd5627, %rd1183;
	shl.b64 	%rd5629, %rd5628, 2;
	add.s64 	%rd1339, %rd10, %rd5629;
	ld.local.u32 	%r6104, [%rd1339];
	add.s32 	%r1434, %r6104, %r6103;
	st.local.u32 	[%rd1338+-4], %r1434;
	setp.eq.s64 	%p2226, %rd1335, 1;
	@%p2226 bra 	$L__BB1_2452;
	ld.local.u32 	%r6105, [%rd1339+-4];
	add.s32 	%r1435, %r6105, %r1434;
	st.local.u32 	[%rd1338+-8], %r1435;
	setp.eq.s64 	%p2227, %rd1335, 2;
	@%p2227 bra 	$L__BB1_2452;
	ld.local.u32 	%r6106, [%rd1339+-8];
	add.s32 	%r6107, %r6106, %r1435;
	st.local.u32 	[%rd1338+-12], %r6107;
$L__BB1_2452:
	ld.local.u32 	%r6108, [%rd11];
	setp.lt.s32 	%p2228, %r6108, 2;
	@%p2228 bra 	$L__BB1_2658;
	max.u64 	%rd5630, %rd1327, 1;
	add.s64 	%rd1340, %rd1183, -1;
	and.b64  	%rd1341, %rd5630, 3;
	and.b64  	%rd1342, %rd5630, 2147483644;
	and.b64  	%rd1343, %rd1340, 3;
	bra.uni 	$L__BB1_2459;
$L__BB1_2454:
	setp.eq.s64 	%p2382, %rd1343, 0;
	@%p2382 bra 	$L__BB1_2458;
	setp.eq.s64 	%p2383, %rd1343, 1;
	sub.s64 	%rd5973, %rd1183, %rd6957;
	shl.b64 	%rd5974, %rd5973, 2;
	add.s64 	%rd1347, %rd11, %rd5974;
	ld.local.u32 	%r6384, [%rd1347];
	not.b64 	%rd5975, %rd6957;
	add.s64 	%rd5976, %rd5975, %rd1183;
	shl.b64 	%rd5977, %rd5976, 2;
	add.s64 	%rd1348, %rd10, %rd5977;
	ld.local.u32 	%r6385, [%rd1348];
	add.s32 	%r1436, %r6385, %r6384;
	st.local.u32 	[%rd1347+-4], %r1436;
	@%p2383 bra 	$L__BB1_2458;
	setp.eq.s64 	%p2384, %rd1343, 2;
	ld.local.u32 	%r6386, [%rd1348+-4];
	add.s32 	%r1437, %r6386, %r1436;
	st.local.u32 	[%rd1347+-8], %r1437;
	@%p2384 bra 	$L__BB1_2458;
	ld.local.u32 	%r6387, [%rd1348+-8];
	add.s32 	%r6388, %r6387, %r1437;
	st.local.u32 	[%rd1347+-12], %r6388;
$L__BB1_2458:
	ld.local.u32 	%r6389, [%rd11];
	setp.lt.s32 	%p2385, %r6389, 2;
	@%p2385 bra 	$L__BB1_2658;
$L__BB1_2459:
	cvt.u32.u64 	%r6110, %rd1327;
	setp.eq.s32 	%p2229, %r6110, 0;
	mov.b32 	%r7640, 0;
	@%p2229 bra 	$L__BB1_2464;
	mov.u64 	%rd6959, %rd1327;
$L__BB1_2461:
	shl.b64 	%rd5631, %rd6959, 2;
	add.s64 	%rd5632, %rd11, %rd5631;
	ld.local.u32 	%r6111, [%rd5632];
	setp.lt.s32 	%p2230, %r6111, 2;
	@%p2230 bra 	$L__BB1_2463;
	cvt.u32.u64 	%r7640, %rd6959;
	bra.uni 	$L__BB1_2464;
$L__BB1_2463:
	add.s64 	%rd6959, %rd6959, -1;
	setp.ne.s64 	%p2231, %rd6959, 0;
	@%p2231 bra 	$L__BB1_2461;
$L__BB1_2464:
	mul.wide.s32 	%rd5633, %r7640, 4;
	add.s64 	%rd5634, %rd9, %rd5633;
	ld.local.u32 	%r6113, [%rd5634];
	add.s32 	%r1440, %r6113, 1;
	st.local.u32 	[%rd5634], %r1440;
	add.s32 	%r1441, %r7640, 1;
	setp.ge.u32 	%p2232, %r1441, %r7622;
	@%p2232 bra 	$L__BB1_2467;
	cvt.s64.s32 	%rd6960, %r1441;
$L__BB1_2466:
	shl.b64 	%rd5635, %rd6960, 2;
	add.s64 	%rd5636, %rd9, %rd5635;
	st.local.u32 	[%rd5636], %r1440;
	add.s64 	%rd6960, %rd6960, 1;
	setp.lt.u64 	%p2233, %rd6960, %rd1183;
	@%p2233 bra 	$L__BB1_2466;
$L__BB1_2467:
	setp.lt.u64 	%p2234, %rd1340, 15;
	mov.b64 	%rd6967, 0;
	mov.u64 	%rd6972, %rd1207;
	@%p2234 bra 	$L__BB1_2470;
	mov.b64 	%rd6961, 0;
	mov.u64 	%rd6972, %rd1207;
$L__BB1_2469:
	.pragma "nounroll";
	shl.b64 	%rd5640, %rd6961, 2;
	add.s64 	%rd5641, %rd9, %rd5640;
	ld.local.v4.u32 	{%r6114, %r6115, %r6116, %r6117}, [%rd5641];
	cvt.s64.s32 	%rd5642, %r6114;
	cvt.s64.s32 	%rd5643, %r6115;
	add.s64 	%rd5644, %rd5642, %rd5643;
	cvt.s64.s32 	%rd5645, %r6116;
	add.s64 	%rd5646, %rd5644, %rd5645;
	cvt.s64.s32 	%rd5647, %r6117;
	add.s64 	%rd5648, %rd5646, %rd5647;
	ld.local.v4.u32 	{%r6118, %r6119, %r6120, %r6121}, [%rd5641+16];
	cvt.s64.s32 	%rd5649, %r6118;
	add.s64 	%rd5650, %rd5648, %rd5649;
	cvt.s64.s32 	%rd5651, %r6119;
	add.s64 	%rd5652, %rd5650, %rd5651;
	cvt.s64.s32 	%rd5653, %r6120;
	add.s64 	%rd5654, %rd5652, %rd5653;
	cvt.s64.s32 	%rd5655, %r6121;
	add.s64 	%rd5656, %rd5654, %rd5655;
	ld.local.v4.u32 	{%r6122, %r6123, %r6124, %r6125}, [%rd5641+32];
	cvt.s64.s32 	%rd5657, %r6122;
	add.s64 	%rd5658, %rd5656, %rd5657;
	cvt.s64.s32 	%rd5659, %r6123;
	add.s64 	%rd5660, %rd5658, %rd5659;
	cvt.s64.s32 	%rd5661, %r6124;
	add.s64 	%rd5662, %rd5660, %rd5661;
	cvt.s64.s32 	%rd5663, %r6125;
	add.s64 	%rd5664, %rd5662, %rd5663;
	ld.local.v4.u32 	{%r6126, %r6127, %r6128, %r6129}, [%rd5641+48];
	cvt.s64.s32 	%rd5665, %r6126;
	add.s64 	%rd5666, %rd5664, %rd5665;
	cvt.s64.s32 	%rd5667, %r6127;
	add.s64 	%rd5668, %rd5666, %rd5667;
	cvt.s64.s32 	%rd5669, %r6128;
	add.s64 	%rd5670, %rd5668, %rd5669;
	cvt.s64.s32 	%rd5671, %r6129;
	add.s64 	%rd5672, %rd5670, %rd5671;
	sub.s64 	%rd6972, %rd6972, %rd5672;
	add.s64 	%rd6961, %rd6961, 16;
	and.b64  	%rd6967, %rd1183, 2147483632;
	setp.ne.s64 	%p2235, %rd6961, %rd6967;
	@%p2235 bra 	$L__BB1_2469;
$L__BB1_2470:
	and.b32  	%r6130, %r7622, 15;
	setp.eq.s32 	%p2236, %r6130, 0;
	@%p2236 bra 	$L__BB1_2480;
	and.b32  	%r6131, %r7622, 15;
	add.s32 	%r6132, %r6131, -1;
	setp.lt.u32 	%p2237, %r6132, 7;
	@%p2237 bra 	$L__BB1_2473;
	shl.b64 	%rd5674, %rd6967, 2;
	add.s64 	%rd5675, %rd9, %rd5674;
	ld.local.s32 	%rd5676, [%rd5675];
	ld.local.s32 	%rd5677, [%rd5675+4];
	add.s64 	%rd5678, %rd5676, %rd5677;
	ld.local.s32 	%rd5679, [%rd5675+8];
	add.s64 	%rd5680, %rd5678, %rd5679;
	ld.local.s32 	%rd5681, [%rd5675+12];
	add.s64 	%rd5682, %rd5680, %rd5681;
	ld.local.s32 	%rd5683, [%rd5675+16];
	add.s64 	%rd5684, %rd5682, %rd5683;
	ld.local.s32 	%rd5685, [%rd5675+20];
	add.s64 	%rd5686, %rd5684, %rd5685;
	ld.local.s32 	%rd5687, [%rd5675+24];
	add.s64 	%rd5688, %rd5686, %rd5687;
	ld.local.s32 	%rd5689, [%rd5675+28];
	add.s64 	%rd5690, %rd5688, %rd5689;
	sub.s64 	%rd6972, %rd6972, %rd5690;
	add.s64 	%rd6967, %rd6967, 8;
$L__BB1_2473:
	and.b32  	%r6133, %r7622, 7;
	setp.eq.s32 	%p2238, %r6133, 0;
	@%p2238 bra 	$L__BB1_2480;
	and.b32  	%r6134, %r7622, 7;
	add.s32 	%r6135, %r6134, -1;
	setp.lt.u32 	%p2239, %r6135, 3;
	@%p2239 bra 	$L__BB1_2476;
	shl.b64 	%rd5692, %rd6967, 2;
	add.s64 	%rd5693, %rd9, %rd5692;
	ld.local.s32 	%rd5694, [%rd5693];
	ld.local.s32 	%rd5695, [%rd5693+4];
	add.s64 	%rd5696, %rd5694, %rd5695;
	ld.local.s32 	%rd5697, [%rd5693+8];
	add.s64 	%rd5698, %rd5696, %rd5697;
	ld.local.s32 	%rd5699, [%rd5693+12];
	add.s64 	%rd5700, %rd5698, %rd5699;
	sub.s64 	%rd6972, %rd6972, %rd5700;
	add.s64 	%rd6967, %rd6967, 4;
$L__BB1_2476:
	setp.eq.s32 	%p2240, %r1363, 0;
	@%p2240 bra 	$L__BB1_2480;
	setp.eq.s32 	%p2241, %r1363, 1;
	shl.b64 	%rd5701, %rd6967, 2;
	add.s64 	%rd1373, %rd9, %rd5701;
	ld.local.s32 	%rd5702, [%rd1373];
	sub.s64 	%rd6972, %rd6972, %rd5702;
	@%p2241 bra 	$L__BB1_2480;
	setp.eq.s32 	%p2242, %r1363, 2;
	ld.local.s32 	%rd5703, [%rd1373+4];
	sub.s64 	%rd6972, %rd6972, %rd5703;
	@%p2242 bra 	$L__BB1_2480;
	ld.local.s32 	%rd5704, [%rd1373+8];
	sub.s64 	%rd6972, %rd6972, %rd5704;
$L__BB1_2480:
	cvt.rn.f64.u64 	%fd6593, %rd6972;
	sub.s32 	%r6136, %r1359, %r1440;
	cvt.rn.f64.s32 	%fd6594, %r6136;
	div.rn.f64 	%fd6595, %fd6593, %fd6594;
	cvt.rmi.f64.f64 	%fd6596, %fd6595;
	cvt.rzi.u64.f64 	%rd1378, %fd6596;
	cvt.u64.u32 	%rd5705, %r6136;
	mul.lo.s64 	%rd5706, %rd1378, %rd5705;
	sub.s64 	%rd1379, %rd6972, %rd5706;
	sub.s64 	%rd6974, %rd1183, %rd1378;
	add.s64 	%rd5707, %rd1378, -1;
	setp.ge.u64 	%p2243, %rd5707, %rd1183;
	@%p2243 bra 	$L__BB1_2494;
	sub.s64 	%rd1381, %rd1378, %rd1183;
	sub.s64 	%rd5708, %rd1183, %rd1378;
	add.s64 	%rd5709, %rd5708, 1;
	max.u64 	%rd5710, %rd5709, %rd1183;
	add.s64 	%rd1382, %rd1381, %rd5710;
	and.b64  	%rd1383, %rd1382, 15;
	add.s64 	%rd5711, %rd1378, %rd5710;
	sub.s64 	%rd5712, %rd1183, %rd5711;
	setp.gt.u64 	%p2244, %rd5712, -16;
	@%p2244 bra 	$L__BB1_2484;
	and.b64  	%rd1384, %rd1382, -16;
$L__BB1_2483:
	.pragma "nounroll";
	shl.b64 	%rd5713, %rd6974, 2;
	add.s64 	%rd5714, %rd9, %rd5713;
	st.local.u32 	[%rd5714], %r1359;
	st.local.u32 	[%rd5714+4], %r1359;
	st.local.u32 	[%rd5714+8], %r1359;
	st.local.u32 	[%rd5714+12], %r1359;
	st.local.u32 	[%rd5714+16], %r1359;
	st.local.u32 	[%rd5714+20], %r1359;
	st.local.u32 	[%rd5714+24], %r1359;
	st.local.u32 	[%rd5714+28], %r1359;
	st.local.u32 	[%rd5714+32], %r1359;
	st.local.u32 	[%rd5714+36], %r1359;
	st.local.u32 	[%rd5714+40], %r1359;
	st.local.u32 	[%rd5714+44], %r1359;
	st.local.u32 	[%rd5714+48], %r1359;
	st.local.u32 	[%rd5714+52], %r1359;
	st.local.u32 	[%rd5714+56], %r1359;
	st.local.u32 	[%rd5714+60], %r1359;
	add.s64 	%rd6974, %rd6974, 16;
	add.s64 	%rd5715, %rd6974, %rd1381;
	setp.ne.s64 	%p2245, %rd5715, %rd1384;
	@%p2245 bra 	$L__BB1_2483;
$L__BB1_2484:
	setp.eq.s64 	%p2246, %rd1383, 0;
	@%p2246 bra 	$L__BB1_2494;
	and.b64  	%rd1388, %rd1382, 7;
	setp.lt.u64 	%p2247, %rd1383, 8;
	@%p2247 bra 	$L__BB1_2487;
	shl.b64 	%rd5716, %rd6974, 2;
	add.s64 	%rd5717, %rd9, %rd5716;
	st.local.u32 	[%rd5717], %r1359;
	st.local.u32 	[%rd5717+4], %r1359;
	st.local.u32 	[%rd5717+8], %r1359;
	st.local.u32 	[%rd5717+12], %r1359;
	st.local.u32 	[%rd5717+16], %r1359;
	st.local.u32 	[%rd5717+20], %r1359;
	st.local.u32 	[%rd5717+24], %r1359;
	st.local.u32 	[%rd5717+28], %r1359;
	add.s64 	%rd6974, %rd6974, 8;
$L__BB1_2487:
	setp.eq.s64 	%p2248, %rd1388, 0;
	@%p2248 bra 	$L__BB1_2494;
	and.b64  	%rd1391, %rd1382, 3;
	setp.lt.u64 	%p2249, %rd1388, 4;
	@%p2249 bra 	$L__BB1_2490;
	shl.b64 	%rd5718, %rd6974, 2;
	add.s64 	%rd5719, %rd9, %rd5718;
	st.local.u32 	[%rd5719], %r1359;
	st.local.u32 	[%rd5719+4], %r1359;
	st.local.u32 	[%rd5719+8], %r1359;
	st.local.u32 	[%rd5719+12], %r1359;
	add.s64 	%rd6974, %rd6974, 4;
$L__BB1_2490:
	setp.eq.s64 	%p2250, %rd1391, 0;
	@%p2250 bra 	$L__BB1_2494;
	shl.b64 	%rd5720, %rd6974, 2;
	add.s64 	%rd1394, %rd9, %rd5720;
	st.local.u32 	[%rd1394], %r1359;
	setp.eq.s64 	%p2251, %rd1391, 1;
	@%p2251 bra 	$L__BB1_2494;
	st.local.u32 	[%rd1394+4], %r1359;
	setp.eq.s64 	%p2252, %rd1391, 2;
	@%p2252 bra 	$L__BB1_2494;
	st.local.u32 	[%rd1394+8], %r1359;
$L__BB1_2494:
	setp.ge.u64 	%p2253, %rd1378, %rd1183;
	@%p2253 bra 	$L__BB1_2496;
	not.b64 	%rd5721, %rd1378;
	add.s64 	%rd5722, %rd5721, %rd1183;
	shl.b64 	%rd5723, %rd5722, 2;
	add.s64 	%rd5724, %rd9, %rd5723;
	ld.local.u32 	%r6137, [%rd5724];
	cvt.u32.u64 	%r6138, %rd1379;
	add.s32 	%r6139, %r6137, %r6138;
	st.local.u32 	[%rd5724], %r6139;
$L__BB1_2496:
	setp.eq.s32 	%p2254, %r1826, 0;
	@%p2254 bra 	$L__BB1_2510;
	add.s64 	%rd5726, %rd62, -1;
	setp.lt.u64 	%p2255, %rd5726, 15;
	mov.b64 	%rd6978, 0;
	@%p2255 bra 	$L__BB1_2500;
	mov.b64 	%rd6980, 0;
$L__BB1_2499:
	.pragma "nounroll";
	add.s64 	%rd5728, %rd7, %rd6980;
	mov.b32 	%r6140, 0;
	st.local.v4.b32 	[%rd5728], {%r6140, %r6140, %r6140, %r6140};
	add.s64 	%rd6980, %rd6980, 16;
	setp.eq.s64 	%p2256, %rd6980, %rd71;
	mov.u64 	%rd6978, %rd71;
	@%p2256 bra 	$L__BB1_2500;
	bra.uni 	$L__BB1_2499;
$L__BB1_2500:
	setp.eq.s32 	%p2257, %r17, 0;
	@%p2257 bra 	$L__BB1_2510;
	setp.lt.u64 	%p2258, %rd68, 7;
	@%p2258 bra 	$L__BB1_2503;
	add.s64 	%rd5729, %rd7, %rd6978;
	mov.b16 	%rs3566, 0;
	st.local.u8 	[%rd5729], %rs3566;
	st.local.u8 	[%rd5729+1], %rs3566;
	st.local.u8 	[%rd5729+2], %rs3566;
	st.local.u8 	[%rd5729+3], %rs3566;
	st.local.u8 	[%rd5729+4], %rs3566;
	st.local.u8 	[%rd5729+5], %rs3566;
	st.local.u8 	[%rd5729+6], %rs3566;
	st.local.u8 	[%rd5729+7], %rs3566;
	add.s64 	%rd6978, %rd6978, 8;
$L__BB1_2503:
	cvt.u64.u32 	%rd5730, %r17;
	and.b64  	%rd5731, %rd5730, 7;
	setp.eq.s64 	%p2259, %rd5731, 0;
	@%p2259 bra 	$L__BB1_2510;
	and.b32  	%r6141, %r1826, 7;
	cvt.u64.u32 	%rd5732, %r6141;
	add.s64 	%rd5733, %rd5732, -1;
	setp.lt.u64 	%p2260, %rd5733, 3;
	@%p2260 bra 	$L__BB1_2506;
	add.s64 	%rd5734, %rd7, %rd6978;
	mov.b16 	%rs3567, 0;
	st.local.u8 	[%rd5734], %rs3567;
	st.local.u8 	[%rd5734+1], %rs3567;
	st.local.u8 	[%rd5734+2], %rs3567;
	st.local.u8 	[%rd5734+3], %rs3567;
	add.s64 	%rd6978, %rd6978, 4;
$L__BB1_2506:
	setp.eq.s64 	%p2261, %rd72, 0;
	@%p2261 bra 	$L__BB1_2510;
	setp.eq.s64 	%p2262, %rd72, 1;
	add.s64 	%rd1400, %rd7, %rd6978;
	mov.b16 	%rs3568, 0;
	st.local.u8 	[%rd1400], %rs3568;
	@%p2262 bra 	$L__BB1_2510;
	setp.eq.s64 	%p2263, %rd72, 2;
	mov.b16 	%rs3569, 0;
	st.local.u8 	[%rd1400+1], %rs3569;
	@%p2263 bra 	$L__BB1_2510;
	mov.b16 	%rs3570, 0;
	st.local.u8 	[%rd1400+2], %rs3570;
$L__BB1_2510:
	setp.lt.u64 	%p2264, %rd1340, 3;
	mov.b64 	%rd6981, 0;
	@%p2264 bra 	$L__BB1_2513;
	mov.b64 	%rd6982, 0;
$L__BB1_2512:
	shl.b64 	%rd5737, %rd6982, 2;
	add.s64 	%rd5738, %rd9, %rd5737;
	ld.local.v4.u32 	{%r6142, %r6143, %r6144, %r6145}, [%rd5738];
	cvt.s64.s32 	%rd5739, %r6142;
	add.s64 	%rd5740, %rd6982, %rd5739;
	add.s64 	%rd5741, %rd7, %rd5740;
	mov.b16 	%rs3571, 1;
	st.local.u8 	[%rd5741], %rs3571;
	cvt.s64.s32 	%rd5742, %r6143;
	add.s64 	%rd5743, %rd6982, %rd5742;
	add.s64 	%rd5744, %rd7, %rd5743;
	st.local.u8 	[%rd5744+1], %rs3571;
	cvt.s64.s32 	%rd5745, %r6144;
	add.s64 	%rd5746, %rd6982, %rd5745;
	add.s64 	%rd5747, %rd7, %rd5746;
	st.local.u8 	[%rd5747+2], %rs3571;
	cvt.s64.s32 	%rd5748, %r6145;
	add.s64 	%rd5749, %rd6982, %rd5748;
	add.s64 	%rd5750, %rd7, %rd5749;
	st.local.u8 	[%rd5750+3], %rs3571;
	add.s64 	%rd6982, %rd6982, 4;
	and.b64  	%rd6981, %rd1183, 2147483644;
	setp.eq.s64 	%p2265, %rd6982, %rd6981;
	@%p2265 bra 	$L__BB1_2513;
	bra.uni 	$L__BB1_2512;
$L__BB1_2513:
	setp.eq.s32 	%p2266, %r1363, 0;
	@%p2266 bra 	$L__BB1_2517;
	setp.eq.s32 	%p2267, %r1363, 1;
	shl.b64 	%rd5751, %rd6981, 2;
	add.s64 	%rd1404, %rd9, %rd5751;
	ld.local.s32 	%rd5752, [%rd1404];
	add.s64 	%rd5753, %rd6981, %rd5752;
	add.s64 	%rd5754, %rd7, %rd5753;
	mov.b16 	%rs3572, 1;
	st.local.u8 	[%rd5754], %rs3572;
	@%p2267 bra 	$L__BB1_2517;
	setp.eq.s32 	%p2268, %r1363, 2;
	ld.local.s32 	%rd5755, [%rd1404+4];
	add.s64 	%rd5756, %rd6981, %rd5755;
	add.s64 	%rd5757, %rd7, %rd5756;
	mov.b16 	%rs3573, 1;
	st.local.u8 	[%rd5757+1], %rs3573;
	@%p2268 bra 	$L__BB1_2517;
	ld.local.s32 	%rd5758, [%rd1404+8];
	add.s64 	%rd5759, %rd6981, %rd5758;
	add.s64 	%rd5760, %rd7, %rd5759;
	mov.b16 	%rs3574, 1;
	st.local.u8 	[%rd5760+2], %rs3574;
$L__BB1_2517:
	@%p2254 bra 	$L__BB1_2531;
	add.s64 	%rd5762, %rd62, -1;
	setp.lt.u64 	%p2270, %rd5762, 15;
	mov.b64 	%rd6985, 0;
	@%p2270 bra 	$L__BB1_2521;
	mov.b64 	%rd6983, 0;
$L__BB1_2520:
	.pragma "nounroll";
	add.u64 	%rd5765, %SPL, 8192;
	shl.b64 	%rd5766, %rd6983, 3;
	add.s64 	%rd5767, %rd5765, %rd5766;
	ld.local.v2.u64 	{%rd5768, %rd5769}, [%rd5767];
	add.s64 	%rd5770, %rd6, %rd5768;
	ld.local.u8 	%rs3575, [%rd5770];
	add.s64 	%rd5771, %rd7, %rd6983;
	ld.local.v4.b32 	{%r6146, %r6147, %r6148, %r6149}, [%rd5771];
	bfe.u32 	%r6150, %r6149, 24, 8;
	cvt.u16.u32 	%rs3576, %r6150;
	bfe.u32 	%r6151, %r6149, 16, 8;
	cvt.u16.u32 	%rs3577, %r6151;
	bfe.u32 	%r6152, %r6149, 8, 8;
	cvt.u16.u32 	%rs3578, %r6152;
	bfe.u32 	%r6153, %r6149, 0, 8;
	cvt.u16.u32 	%rs3579, %r6153;
	bfe.u32 	%r6154, %r6148, 24, 8;
	cvt.u16.u32 	%rs3580, %r6154;
	bfe.u32 	%r6155, %r6148, 16, 8;
	cvt.u16.u32 	%rs3581, %r6155;
	bfe.u32 	%r6156, %r6148, 8, 8;
	cvt.u16.u32 	%rs3582, %r6156;
	bfe.u32 	%r6157, %r6148, 0, 8;
	cvt.u16.u32 	%rs3583, %r6157;
	bfe.u32 	%r6158, %r6147, 24, 8;
	cvt.u16.u32 	%rs3584, %r6158;
	bfe.u32 	%r6159, %r6147, 16, 8;
	cvt.u16.u32 	%rs3585, %r6159;
	bfe.u32 	%r6160, %r6147, 8, 8;
	cvt.u16.u32 	%rs3586, %r6160;
	bfe.u32 	%r6161, %r6147, 0, 8;
	cvt.u16.u32 	%rs3587, %r6161;
	bfe.u32 	%r6162, %r6146, 24, 8;
	cvt.u16.u32 	%rs3588, %r6162;
	bfe.u32 	%r6163, %r6146, 16, 8;
	cvt.u16.u32 	%rs3589, %r6163;
	bfe.u32 	%r6164, %r6146, 8, 8;
	cvt.u16.u32 	%rs3590, %r6164;
	bfe.u32 	%r6165, %r6146, 0, 8;
	cvt.u16.u32 	%rs3591, %r6165;
	xor.b16  	%rs3592, %rs3591, %rs3575;
	add.s64 	%rd5772, %rd8, %rd5768;
	st.local.u8 	[%rd5772], %rs3592;
	add.s64 	%rd5773, %rd6, %rd5769;
	ld.local.u8 	%rs3593, [%rd5773];
	xor.b16  	%rs3594, %rs3590, %rs3593;
	add.s64 	%rd5774, %rd8, %rd5769;
	st.local.u8 	[%rd5774], %rs3594;
	ld.local.v2.u64 	{%rd5775, %rd5776}, [%rd5767+16];
	add.s64 	%rd5777, %rd6, %rd5775;
	ld.local.u8 	%rs3595, [%rd5777];
	xor.b16  	%rs3596, %rs3589, %rs3595;
	add.s64 	%rd5778, %rd8, %rd5775;
	st.local.u8 	[%rd5778], %rs3596;
	add.s64 	%rd5779, %rd6, %rd5776;
	ld.local.u8 	%rs3597, [%rd5779];
	xor.b16  	%rs3598, %rs3588, %rs3597;
	add.s64 	%rd5780, %rd8, %rd5776;
	st.local.u8 	[%rd5780], %rs3598;
	ld.local.v2.u64 	{%rd5781, %rd5782}, [%rd5767+32];
	add.s64 	%rd5783, %rd6, %rd5781;
	ld.local.u8 	%rs3599, [%rd5783];
	xor.b16  	%rs3600, %rs3587, %rs3599;
	add.s64 	%rd5784, %rd8, %rd5781;
	st.local.u8 	[%rd5784], %rs3600;
	add.s64 	%rd5785, %rd6, %rd5782;
	ld.local.u8 	%rs3601, [%rd5785];
	xor.b16  	%rs3602, %rs3586, %rs3601;
	add.s64 	%rd5786, %rd8, %rd5782;
	st.local.u8 	[%rd5786], %rs3602;
	ld.local.v2.u64 	{%rd5787, %rd5788}, [%rd5767+48];
	add.s64 	%rd5789, %rd6, %rd5787;
	ld.local.u8 	%rs3603, [%rd5789];
	xor.b16  	%rs3604, %rs3585, %rs3603;
	add.s64 	%rd5790, %rd8, %rd5787;
	st.local.u8 	[%rd5790], %rs3604;
	add.s64 	%rd5791, %rd6, %rd5788;
	ld.local.u8 	%rs3605, [%rd5791];
	xor.b16  	%rs3606, %rs3584, %rs3605;
	add.s64 	%rd5792, %rd8, %rd5788;
	st.local.u8 	[%rd5792], %rs3606;
	ld.local.v2.u64 	{%rd5793, %rd5794}, [%rd5767+64];
	add.s64 	%rd5795, %rd6, %rd5793;
	ld.local.u8 	%rs3607, [%rd5795];
	xor.b16  	%rs3608, %rs3583, %rs3607;
	add.s64 	%rd5796, %rd8, %rd5793;
	st.local.u8 	[%rd5796], %rs3608;
	add.s64 	%rd5797, %rd6, %rd5794;
	ld.local.u8 	%rs3609, [%rd5797];
	xor.b16  	%rs3610, %rs3582, %rs3609;
	add.s64 	%rd5798, %rd8, %rd5794;
	st.local.u8 	[%rd5798], %rs3610;
	ld.local.v2.u64 	{%rd5799, %rd5800}, [%rd5767+80];
	add.s64 	%rd5801, %rd6, %rd5799;
	ld.local.u8 	%rs3611, [%rd5801];
	xor.b16  	%rs3612, %rs3581, %rs3611;
	add.s64 	%rd5802, %rd8, %rd5799;
	st.local.u8 	[%rd5802], %rs3612;
	add.s64 	%rd5803, %rd6, %rd5800;
	ld.local.u8 	%rs3613, [%rd5803];
	xor.b16  	%rs3614, %rs3580, %rs3613;
	add.s64 	%rd5804, %rd8, %rd5800;
	st.local.u8 	[%rd5804], %rs3614;
	ld.local.v2.u64 	{%rd5805, %rd5806}, [%rd5767+96];
	add.s64 	%rd5807, %rd6, %rd5805;
	ld.local.u8 	%rs3615, [%rd5807];
	xor.b16  	%rs3616, %rs3579, %rs3615;
	add.s64 	%rd5808, %rd8, %rd5805;
	st.local.u8 	[%rd5808], %rs3616;
	add.s64 	%rd5809, %rd6, %rd5806;
	ld.local.u8 	%rs3617, [%rd5809];
	xor.b16  	%rs3618, %rs3578, %rs3617;
	add.s64 	%rd5810, %rd8, %rd5806;
	st.local.u8 	[%rd5810], %rs3618;
	ld.local.v2.u64 	{%rd5811, %rd5812}, [%rd5767+112];
	add.s64 	%rd5813, %rd6, %rd5811;
	ld.local.u8 	%rs3619, [%rd5813];
	xor.b16  	%rs3620, %rs3577, %rs3619;
	add.s64 	%rd5814, %rd8, %rd5811;
	st.local.u8 	[%rd5814], %rs3620;
	add.s64 	%rd5815, %rd6, %rd5812;
	ld.local.u8 	%rs3621, [%rd5815];
	xor.b16  	%rs3622, %rs3576, %rs3621;
	add.s64 	%rd5816, %rd8, %rd5812;
	st.local.u8 	[%rd5816], %rs3622;
	add.s64 	%rd6983, %rd6983, 16;
	setp.ne.s64 	%p2271, %rd6983, %rd71;
	mov.u64 	%rd6985, %rd71;
	@%p2271 bra 	$L__BB1_2520;
$L__BB1_2521:
	setp.eq.s32 	%p2272, %r17, 0;
	@%p2272 bra 	$L__BB1_2531;
	setp.lt.u64 	%p2273, %rd68, 7;
	@%p2273 bra 	$L__BB1_2524;
	add.u64 	%rd5818, %SPL, 8192;
	shl.b64 	%rd5819, %rd6985, 3;
	add.s64 	%rd5820, %rd5818, %rd5819;
	ld.local.u64 	%rd5821, [%rd5820];
	add.s64 	%rd5822, %rd6, %rd5821;
	ld.local.u8 	%rs3623, [%rd5822];
	add.s64 	%rd5823, %rd7, %rd6985;
	ld.local.u8 	%rs3624, [%rd5823];
	xor.b16  	%rs3625, %rs3624, %rs3623;
	add.s64 	%rd5824, %rd8, %rd5821;
	st.local.u8 	[%rd5824], %rs3625;
	ld.local.u64 	%rd5825, [%rd5820+8];
	add.s64 	%rd5826, %rd6, %rd5825;
	ld.local.u8 	%rs3626, [%rd5826];
	ld.local.u8 	%rs3627, [%rd5823+1];
	xor.b16  	%rs3628, %rs3627, %rs3626;
	add.s64 	%rd5827, %rd8, %rd5825;
	st.local.u8 	[%rd5827], %rs3628;
	ld.local.u64 	%rd5828, [%rd5820+16];
	add.s64 	%rd5829, %rd6, %rd5828;
	ld.local.u8 	%rs3629, [%rd5829];
	ld.local.u8 	%rs3630, [%rd5823+2];
	xor.b16  	%rs3631, %rs3630, %rs3629;
	add.s64 	%rd5830, %rd8, %rd5828;
	st.local.u8 	[%rd5830], %rs3631;
	ld.local.u64 	%rd5831, [%rd5820+24];
	add.s64 	%rd5832, %rd6, %rd5831;
	ld.local.u8 	%rs3632, [%rd5832];
	ld.local.u8 	%rs3633, [%rd5823+3];
	xor.b16  	%rs3634, %rs3633, %rs3632;
	add.s64 	%rd5833, %rd8, %rd5831;
	st.local.u8 	[%rd5833], %rs3634;
	ld.local.u64 	%rd5834, [%rd5820+32];
	add.s64 	%rd5835, %rd6, %rd5834;
	ld.local.u8 	%rs3635, [%rd5835];
	ld.local.u8 	%rs3636, [%rd5823+4];
	xor.b16  	%rs3637, %rs3636, %rs3635;
	add.s64 	%rd5836, %rd8, %rd5834;
	st.local.u8 	[%rd5836], %rs3637;
	ld.local.u64 	%rd5837, [%rd5820+40];
	add.s64 	%rd5838, %rd6, %rd5837;
	ld.local.u8 	%rs3638, [%rd5838];
	ld.local.u8 	%rs3639, [%rd5823+5];
	xor.b16  	%rs3640, %rs3639, %rs3638;
	add.s64 	%rd5839, %rd8, %rd5837;
	st.local.u8 	[%rd5839], %rs3640;
	ld.local.u64 	%rd5840, [%rd5820+48];
	add.s64 	%rd5841, %rd6, %rd5840;
	ld.local.u8 	%rs3641, [%rd5841];
	ld.local.u8 	%rs3642, [%rd5823+6];
	xor.b16  	%rs3643, %rs3642, %rs3641;
	add.s64 	%rd5842, %rd8, %rd5840;
	st.local.u8 	[%rd5842], %rs3643;
	ld.local.u64 	%rd5843, [%rd5820+56];
	add.s64 	%rd5844, %rd6, %rd5843;
	ld.local.u8 	%rs3644, [%rd5844];
	ld.local.u8 	%rs3645, [%rd5823+7];
	xor.b16  	%rs3646, %rs3645, %rs3644;
	add.s64 	%rd5845, %rd8, %rd5843;
	st.local.u8 	[%rd5845], %rs3646;
	add.s64 	%rd6985, %rd6985, 8;
$L__BB1_2524:
	cvt.u64.u32 	%rd5846, %r17;
	and.b64  	%rd5847, %rd5846, 7;
	setp.eq.s64 	%p2274, %rd5847, 0;
	@%p2274 bra 	$L__BB1_2531;
	and.b32  	%r6166, %r1826, 7;
	cvt.u64.u32 	%rd5848, %r6166;
	add.s64 	%rd5849, %rd5848, -1;
	setp.lt.u64 	%p2275, %rd5849, 3;
	@%p2275 bra 	$L__BB1_2527;
	add.u64 	%rd5851, %SPL, 8192;
	shl.b64 	%rd5852, %rd6985, 3;
	add.s64 	%rd5853, %rd5851, %rd5852;
	ld.local.u64 	%rd5854, [%rd5853];
	add.s64 	%rd5855, %rd6, %rd5854;
	ld.local.u8 	%rs3647, [%rd5855];
	add.s64 	%rd5856, %rd7, %rd6985;
	ld.local.u8 	%rs3648, [%rd5856];
	xor.b16  	%rs3649, %rs3648, %rs3647;
	add.s64 	%rd5857, %rd8, %rd5854;
	st.local.u8 	[%rd5857], %rs3649;
	ld.local.u64 	%rd5858, [%rd5853+8];
	add.s64 	%rd5859, %rd6, %rd5858;
	ld.local.u8 	%rs3650, [%rd5859];
	ld.local.u8 	%rs3651, [%rd5856+1];
	xor.b16  	%rs3652, %rs3651, %rs3650;
	add.s64 	%rd5860, %rd8, %rd5858;
	st.local.u8 	[%rd5860], %rs3652;
	ld.local.u64 	%rd5861, [%rd5853+16];
	add.s64 	%rd5862, %rd6, %rd5861;
	ld.local.u8 	%rs3653, [%rd5862];
	ld.local.u8 	%rs3654, [%rd5856+2];
	xor.b16  	%rs3655, %rs3654, %rs3653;
	add.s64 	%rd5863, %rd8, %rd5861;
	st.local.u8 	[%rd5863], %rs3655;
	ld.local.u64 	%rd5864, [%rd5853+24];
	add.s64 	%rd5865, %rd6, %rd5864;
	ld.local.u8 	%rs3656, [%rd5865];
	ld.local.u8 	%rs3657, [%rd5856+3];
	xor.b16  	%rs3658, %rs3657, %rs3656;
	add.s64 	%rd5866, %rd8, %rd5864;
	st.local.u8 	[%rd5866], %rs3658;
	add.s64 	%rd6985, %rd6985, 4;
$L__BB1_2527:
	setp.eq.s64 	%p2276, %rd72, 0;
	@%p2276 bra 	$L__BB1_2531;
	setp.eq.s64 	%p2277, %rd72, 1;
	add.u64 	%rd5868, %SPL, 8192;
	shl.b64 	%rd5869, %rd6985, 3;
	add.s64 	%rd1415, %rd5868, %rd5869;
	ld.local.u64 	%rd5870, [%rd1415];
	add.s64 	%rd5871, %rd6, %rd5870;
	ld.local.u8 	%rs3659, [%rd5871];
	add.s64 	%rd1416, %rd7, %rd6985;
	ld.local.u8 	%rs3660, [%rd1416];
	xor.b16  	%rs3661, %rs3660, %rs3659;
	add.s64 	%rd5872, %rd8, %rd5870;
	st.local.u8 	[%rd5872], %rs3661;
	@%p2277 bra 	$L__BB1_2531;
	setp.eq.s64 	%p2278, %rd72, 2;
	ld.local.u64 	%rd5873, [%rd1415+8];
	add.s64 	%rd5874, %rd6, %rd5873;
	ld.local.u8 	%rs3662, [%rd5874];
	ld.local.u8 	%rs3663, [%rd1416+1];
	xor.b16  	%rs3664, %rs3663, %rs3662;
	add.s64 	%rd5875, %rd8, %rd5873;
	st.local.u8 	[%rd5875], %rs3664;
	@%p2278 bra 	$L__BB1_2531;
	ld.local.u64 	%rd5876, [%rd1415+16];
	add.s64 	%rd5877, %rd6, %rd5876;
	ld.local.u8 	%rs3665, [%rd5877];
	ld.local.u8 	%rs3666, [%rd1416+2];
	xor.b16  	%rs3667, %rs3666, %rs3665;
	add.s64 	%rd5878, %rd8, %rd5876;
	st.local.u8 	[%rd5878], %rs3667;
$L__BB1_2531:
	add.f64 	%fd8152, %fd8152, 0d3FF0000000000000;
	mov.f64 	%fd8119, %fd8038;
	@%p2254 bra 	$L__BB1_2559;
	mov.b64 	%rd6987, 0;
	mov.f64 	%fd8119, %fd8038;
$L__BB1_2533:
	add.s64 	%rd5880, %rd7, %rd6987;
	ld.local.u8 	%rs3668, [%rd5880];
	setp.ne.s16 	%p2280, %rs3668, 1;
	@%p2280 bra 	$L__BB1_2558;
	add.u64 	%rd5882, %SPL, 4096;
	shl.b64 	%rd5883, %rd6987, 3;
	add.s64 	%rd5884, %rd5882, %rd5883;
	ld.local.f64 	%fd1231, [%rd5884];
	setp.gt.f64 	%p2281, %fd1231, 0d4049000000000000;
	mov.f64 	%fd8114, %fd1231;
	@%p2281 bra 	$L__BB1_2546;
	setp.lt.f64 	%p2282, %fd1231, 0dC049000000000000;
	mov.f64 	%fd8114, 0d0000000000000000;
	@%p2282 bra 	$L__BB1_2546;
	fma.rn.f64 	%fd6598, %fd1231, 0d3FF71547652B82FE, 0d4338000000000000;
	{
	.reg .b32 %temp; 
	mov.b64 	{%r1442, %temp}, %fd6598;
	}
	mov.f64 	%fd6599, 0dC338000000000000;
	add.rn.f64 	%fd6600, %fd6598, %fd6599;
	fma.rn.f64 	%fd6601, %fd6600, 0dBFE62E42FEFA39EF, %fd1231;
	fma.rn.f64 	%fd6602, %fd6600, 0dBC7ABC9E3B39803F, %fd6601;
	fma.rn.f64 	%fd6603, %fd6602, 0d3E5ADE1569CE2BDF, 0d3E928AF3FCA213EA;
	fma.rn.f64 	%fd6604, %fd6603, %fd6602, 0d3EC71DEE62401315;
	fma.rn.f64 	%fd6605, %fd6604, %fd6602, 0d3EFA01997C89EB71;
	fma.rn.f64 	%fd6606, %fd6605, %fd6602, 0d3F2A01A014761F65;
	fma.rn.f64 	%fd6607, %fd6606, %fd6602, 0d3F56C16C1852B7AF;
	fma.rn.f64 	%fd6608, %fd6607, %fd6602, 0d3F81111111122322;
	fma.rn.f64 	%fd6609, %fd6608, %fd6602, 0d3FA55555555502A1;
	fma.rn.f64 	%fd6610, %fd6609, %fd6602, 0d3FC5555555555511;
	fma.rn.f64 	%fd6611, %fd6610, %fd6602, 0d3FE000000000000B;
	fma.rn.f64 	%fd6612, %fd6611, %fd6602, 0d3FF0000000000000;
	fma.rn.f64 	%fd6613, %fd6612, %fd6602, 0d3FF0000000000000;
	{
	.reg .b32 %temp; 
	mov.b64 	{%r1443, %temp}, %fd6613;
	}
	{
	.reg .b32 %temp; 
	mov.b64 	{%temp, %r1444}, %fd6613;
	}
	shl.b32 	%r6167, %r1442, 20;
	add.s32 	%r6168, %r6167, %r1444;
	mov.b64 	%fd8111, {%r1443, %r6168};
	{
	.reg .b32 %temp; 
	mov.b64 	{%temp, %r6169}, %fd1231;
	}
	mov.b32 	%f209, %r6169;
	abs.f32 	%f95, %f209;
	setp.lt.f32 	%p2283, %f95, 0f4086232B;
	@%p2283 bra 	$L__BB1_2539;
	setp.lt.f64 	%p2284, %fd1231, 0d0000000000000000;
	add.f64 	%fd6614, %fd1231, 0d7FF0000000000000;
	selp.f64 	%fd8111, 0d0000000000000000, %fd6614, %p2284;
	setp.geu.f32 	%p2285, %f95, 0f40874800;
	@%p2285 bra 	$L__BB1_2539;
	shr.u32 	%r6170, %r1442, 31;
	add.s32 	%r6171, %r1442, %r6170;
	shr.s32 	%r6172, %r6171, 1;
	shl.b32 	%r6173, %r6172, 20;
	add.s32 	%r6174, %r1444, %r6173;
	mov.b64 	%fd6615, {%r1443, %r6174};
	sub.s32 	%r6175, %r1442, %r6172;
	shl.b32 	%r6176, %r6175, 20;
	add.s32 	%r6177, %r6176, 1072693248;
	mov.b32 	%r6178, 0;
	mov.b64 	%fd6616, {%r6178, %r6177};
	mul.f64 	%fd8111, %fd6616, %fd6615;
$L__BB1_2539:
	add.f64 	%fd8112, %fd8111, 0d3FF0000000000000;
	{
	.reg .b32 %temp; 
	mov.b64 	{%temp, %r7641}, %fd8112;
	}
	{
	.reg .b32 %temp; 
	mov.b64 	{%r7642, %temp}, %fd8112;
	}
	setp.gt.s32 	%p2286, %r7641, 1048575;
	mov.b32 	%r7643, -1023;
	@%p2286 bra 	$L__BB1_2541;
	mul.f64 	%fd8112, %fd8112, 0d4350000000000000;
	{
	.reg .b32 %temp; 
	mov.b64 	{%temp, %r7641}, %fd8112;
	}
	{
	.reg .b32 %temp; 
	mov.b64 	{%r7642, %temp}, %fd8112;
	}
	mov.b32 	%r7643, -1077;
$L__BB1_2541:
	add.s32 	%r6181, %r7641, -1;
	setp.gt.u32 	%p2287, %r6181, 2146435070;
	@%p2287 bra 	$L__BB1_2545;
	shr.u32 	%r6184, %r7641, 20;
	add.s32 	%r7644, %r7643, %r6184;
	and.b32  	%r6185, %r7641, 1048575;
	or.b32  	%r6186, %r6185, 1072693248;
	mov.b64 	%fd8113, {%r7642, %r6186};
	setp.lt.u32 	%p2289, %r6186, 1073127583;
	@%p2289 bra 	$L__BB1_2544;
	{
	.reg .b32 %temp; 
	mov.b64 	{%r6187, %temp}, %fd8113;
	}
	{
	.reg .b32 %temp; 
	mov.b64 	{%temp, %r6188}, %fd8113;
	}
	add.s32 	%r6189, %r6188, -1048576;
	mov.b64 	%fd8113, {%r6187, %r6189};
	add.s32 	%r7644, %r7644, 1;
$L__BB1_2544:
	add.f64 	%fd6618, %fd8113, 0dBFF0000000000000;
	add.f64 	%fd6619, %fd8113, 0d3FF0000000000000;
	rcp.approx.ftz.f64 	%fd6620, %fd6619;
	neg.f64 	%fd6621, %fd6619;
	fma.rn.f64 	%fd6622, %fd6621, %fd6620, 0d3FF0000000000000;
	fma.rn.f64 	%fd6623, %fd6622, %fd6622, %fd6622;
	fma.rn.f64 	%fd6624, %fd6623, %fd6620, %fd6620;
	mul.f64 	%fd6625, %fd6618, %fd6624;
	fma.rn.f64 	%fd6626, %fd6618, %fd6624, %fd6625;
	mul.f64 	%fd6627, %fd6626, %fd6626;
	fma.rn.f64 	%fd6628, %fd6627, 0d3EB1380B3AE80F1E, 0d3ED0EE258B7A8B04;
	fma.rn.f64 	%fd6629, %fd6628, %fd6627, 0d3EF3B2669F02676F;
	fma.rn.f64 	%fd6630, %fd6629, %fd6627, 0d3F1745CBA9AB0956;
	fma.rn.f64 	%fd6631, %fd6630, %fd6627, 0d3F3C71C72D1B5154;
	fma.rn.f64 	%fd6632, %fd6631, %fd6627, 0d3F624924923BE72D;
	fma.rn.f64 	%fd6633, %fd6632, %fd6627, 0d3F8999999999A3C4;
	fma.rn.f64 	%fd6634, %fd6633, %fd6627, 0d3FB5555555555554;
	sub.f64 	%fd6635, %fd6618, %fd6626;
	add.f64 	%fd6636, %fd6635, %fd6635;
	neg.f64 	%fd6637, %fd6626;
	fma.rn.f64 	%fd6638, %fd6637, %fd6618, %fd6636;
	mul.f64 	%fd6639, %fd6624, %fd6638;
	mul.f64 	%fd6640, %fd6627, %fd6634;
	fma.rn.f64 	%fd6641, %fd6640, %fd6626, %fd6639;
	xor.b32  	%r6190, %r7644, -2147483648;
	mov.b32 	%r6191, 1127219200;
	mov.b64 	%fd6642, {%r6190, %r6191};
	sub.f64 	%fd6643, %fd6642, %fd1;
	fma.rn.f64 	%fd6644, %fd6643, 0d3FE62E42FEFA39EF, %fd6626;
	fma.rn.f64 	%fd6645, %fd6643, 0dBFE62E42FEFA39EF, %fd6644;
	sub.f64 	%fd6646, %fd6645, %fd6626;
	sub.f64 	%fd6647, %fd6641, %fd6646;
	fma.rn.f64 	%fd6648, %fd6643, 0d3C7ABC9E3B39803F, %fd6647;
	add.f64 	%fd8114, %fd6644, %fd6648;
	bra.uni 	$L__BB1_2546;
$L__BB1_2545:
	fma.rn.f64 	%fd6617, %fd8112, 0d7FF0000000000000, 0d7FF0000000000000;
	{
	.reg .b32 %temp; 
	mov.b64 	{%temp, %r6182}, %fd8112;
	}
	and.b32  	%r6183, %r6182, 2147483647;
	setp.eq.s32 	%p2288, %r6183, 0;
	selp.f64 	%fd8114, 0dFFF0000000000000, %fd6617, %p2288;
$L__BB1_2546:
	neg.f64 	%fd1245, %fd1231;
	setp.lt.f64 	%p2291, %fd1231, 0dC049000000000000;
	or.pred  	%p2292, %p2291, %p2281;
	selp.f64 	%fd8118, %fd1245, 0d0000000000000000, %p2291;
	@%p2292 bra 	$L__BB1_2557;
	fma.rn.f64 	%fd6649, %fd1245, 0d3FF71547652B82FE, 0d4338000000000000;
	{
	.reg .b32 %temp; 
	mov.b64 	{%r1455, %temp}, %fd6649;
	}
	mov.f64 	%fd6650, 0dC338000000000000;
	add.rn.f64 	%fd6651, %fd6649, %fd6650;
	fma.rn.f64 	%fd6652, %fd6651, 0dBFE62E42FEFA39EF, %fd1245;
	fma.rn.f64 	%fd6653, %fd6651, 0dBC7ABC9E3B39803F, %fd6652;
	fma.rn.f64 	%fd6654, %fd6653, 0d3E5ADE1569CE2BDF, 0d3E928AF3FCA213EA;
	fma.rn.f64 	%fd6655, %fd6654, %fd6653, 0d3EC71DEE62401315;
	fma.rn.f64 	%fd6656, %fd6655, %fd6653, 0d3EFA01997C89EB71;
	fma.rn.f64 	%fd6657, %fd6656, %fd6653, 0d3F2A01A014761F65;
	fma.rn.f64 	%fd6658, %fd6657, %fd6653, 0d3F56C16C1852B7AF;
	fma.rn.f64 	%fd6659, %fd6658, %fd6653, 0d3F81111111122322;
	fma.rn.f64 	%fd6660, %fd6659, %fd6653, 0d3FA55555555502A1;
	fma.rn.f64 	%fd6661, %fd6660, %fd6653, 0d3FC5555555555511;
	fma.rn.f64 	%fd6662, %fd6661, %fd6653, 0d3FE000000000000B;
	fma.rn.f64 	%fd6663, %fd6662, %fd6653, 0d3FF0000000000000;
	fma.rn.f64 	%fd6664, %fd6663, %fd6653, 0d3FF0000000000000;
	{
	.reg .b32 %temp; 
	mov.b64 	{%r1456, %temp}, %fd6664;
	}
	{
	.reg .b32 %temp; 
	mov.b64 	{%temp, %r1457}, %fd6664;
	}
	shl.b32 	%r6192, %r1455, 20;
	add.s32 	%r6193, %r6192, %r1457;
	mov.b64 	%fd8115, {%r1456, %r6193};
	{
	.reg .b32 %temp; 
	mov.b64 	{%temp, %r6194}, %fd1245;
	}
	mov.b32 	%f210, %r6194;
	abs.f32 	%f96, %f210;
	setp.lt.f32 	%p2293, %f96, 0f4086232B;
	@%p2293 bra 	$L__BB1_2550;
	setp.gt.f64 	%p2294, %fd1231, 0d0000000000000000;
	mov.f64 	%fd6665, 0d7FF0000000000000;
	sub.f64 	%fd6666, %fd6665, %fd1231;
	selp.f64 	%fd8115, 0d0000000000000000, %fd6666, %p2294;
	setp.geu.f32 	%p2295, %f96, 0f40874800;
	@%p2295 bra 	$L__BB1_2550;
	shr.u32 	%r6195, %r1455, 31;
	add.s32 	%r6196, %r1455, %r6195;
	shr.s32 	%r6197, %r6196, 1;
	shl.b32 	%r6198, %r6197, 20;
	add.s32 	%r6199, %r1457, %r6198;
	mov.b64 	%fd6667, {%r1456, %r6199};
	sub.s32 	%r6200, %r1455, %r6197;
	shl.b32 	%r6201, %r6200, 20;
	add.s32 	%r6202, %r6201, 1072693248;
	mov.b32 	%r6203, 0;
	mov.b64 	%fd6668, {%r6203, %r6202};
	mul.f64 	%fd8115, %fd6668, %fd6667;
$L__BB1_2550:
	add.f64 	%fd8116, %fd8115, 0d3FF0000000000000;
	{
	.reg .b32 %temp; 
	mov.b64 	{%temp, %r7645}, %fd8116;
	}
	{
	.reg .b32 %temp; 
	mov.b64 	{%r7646, %temp}, %fd8116;
	}
	setp.gt.s32 	%p2296, %r7645, 1048575;
	mov.b32 	%r7647, -1023;
	@%p2296 bra 	$L__BB1_2552;
	mul.f64 	%fd8116, %fd8116, 0d4350000000000000;
	{
	.reg .b32 %temp; 
	mov.b64 	{%temp, %r7645}, %fd8116;
	}
	{
	.reg .b32 %temp; 
	mov.b64 	{%r7646, %temp}, %fd8116;
	}
	mov.b32 	%r7647, -1077;
$L__BB1_2552:
	add.s32 	%r6206, %r7645, -1;
	setp.gt.u32 	%p2297, %r6206, 2146435070;
	@%p2297 bra 	$L__BB1_2556;
	shr.u32 	%r6209, %r7645, 20;
	add.s32 	%r7648, %r7647, %r6209;
	and.b32  	%r6210, %r7645, 1048575;
	or.b32  	%r6211, %r6210, 1072693248;
	mov.b64 	%fd8117, {%r7646, %r6211};
	setp.lt.u32 	%p2299, %r6211, 1073127583;
	@%p2299 bra 	$L__BB1_2555;
	{
	.reg .b32 %temp; 
	mov.b64 	{%r6212, %temp}, %fd8117;
	}
	{
	.reg .b32 %temp; 
	mov.b64 	{%temp, %r6213}, %fd8117;
	}
	add.s32 	%r6214, %r6213, -1048576;
	mov.b64 	%fd8117, {%r6212, %r6214};
	add.s32 	%r7648, %r7648, 1;
$L__BB1_2555:
	add.f64 	%fd6670, %fd8117, 0dBFF0000000000000;
	add.f64 	%fd6671, %fd8117, 0d3FF0000000000000;
	rcp.approx.ftz.f64 	%fd6672, %fd6671;
	neg.f64 	%fd6673, %fd6671;
	fma.rn.f64 	%fd6674, %fd6673, %fd6672, 0d3FF0000000000000;
	fma.rn.f64 	%fd6675, %fd6674, %fd6674, %fd6674;
	fma.rn.f64 	%fd6676, %fd6675, %fd6672, %fd6672;
	mul.f64 	%fd6677, %fd6670, %fd6676;
	fma.rn.f64 	%fd6678, %fd6670, %fd6676, %fd6677;
	mul.f64 	%fd6679, %fd6678, %fd6678;
	fma.rn.f64 	%fd6680, %fd6679, 0d3EB1380B3AE80F1E, 0d3ED0EE258B7A8B04;
	fma.rn.f64 	%fd6681, %fd6680, %fd6679, 0d3EF3B2669F02676F;
	fma.rn.f64 	%fd6682, %fd6681, %fd6679, 0d3F1745CBA9AB0956;
	fma.rn.f64 	%fd6683, %fd6682, %fd6679, 0d3F3C71C72D1B5154;
	fma.rn.f64 	%fd6684, %fd6683, %fd6679, 0d3F624924923BE72D;
	fma.rn.f64 	%fd6685, %fd6684, %fd6679, 0d3F8999999999A3C4;
	fma.rn.f64 	%fd6686, %fd6685, %fd6679, 0d3FB5555555555554;
	sub.f64 	%fd6687, %fd6670, %fd6678;
	add.f64 	%fd6688, %fd6687, %fd6687;
	neg.f64 	%fd6689, %fd6678;
	fma.rn.f64 	%fd6690, %fd6689, %fd6670, %fd6688;
	mul.f64 	%fd6691, %fd6676, %fd6690;
	mul.f64 	%fd6692, %fd6679, %fd6686;
	fma.rn.f64 	%fd6693, %fd6692, %fd6678, %fd6691;
	xor.b32  	%r6215, %r7648, -2147483648;
	mov.b32 	%r6216, 1127219200;
	mov.b64 	%fd6694, {%r6215, %r6216};
	sub.f64 	%fd6695, %fd6694, %fd1;
	fma.rn.f64 	%fd6696, %fd6695, 0d3FE62E42FEFA39EF, %fd6678;
	fma.rn.f64 	%fd6697, %fd6695, 0dBFE62E42FEFA39EF, %fd6696;
	sub.f64 	%fd6698, %fd6697, %fd6678;
	sub.f64 	%fd6699, %fd6693, %fd6698;
	fma.rn.f64 	%fd6700, %fd6695, 0d3C7ABC9E3B39803F, %fd6699;
	add.f64 	%fd8118, %fd6696, %fd6700;
	bra.uni 	$L__BB1_2557;
$L__BB1_2556:
	fma.rn.f64 	%fd6669, %fd8116, 0d7FF0000000000000, 0d7FF0000000000000;
	{
	.reg .b32 %temp; 
	mov.b64 	{%temp, %r6207}, %fd8116;
	}
	and.b32  	%r6208, %r6207, 2147483647;
	setp.eq.s32 	%p2298, %r6208, 0;
	selp.f64 	%fd8118, 0dFFF0000000000000, %fd6669, %p2298;
$L__BB1_2557:
	sub.f64 	%fd6701, %fd8114, %fd8118;
	add.f64 	%fd8119, %fd8119, %fd6701;
$L__BB1_2558:
	add.s64 	%rd6987, %rd6987, 1;
	setp.ne.s64 	%p2300, %rd6987, %rd62;
	@%p2300 bra 	$L__BB1_2533;
$L__BB1_2559:
	neg.f64 	%fd6702, %fd8119;
	fma.rn.f64 	%fd6703, %fd8119, 0dBFF71547652B82FE, 0d4338000000000000;
	{
	.reg .b32 %temp; 
	mov.b64 	{%r1468, %temp}, %fd6703;
	}
	mov.f64 	%fd6704, 0dC338000000000000;
	add.rn.f64 	%fd6705, %fd6703, %fd6704;
	fma.rn.f64 	%fd6706, %fd6705, 0dBFE62E42FEFA39EF, %fd6702;
	fma.rn.f64 	%fd6707, %fd6705, 0dBC7ABC9E3B39803F, %fd6706;
	fma.rn.f64 	%fd6708, %fd6707, 0d3E5ADE1569CE2BDF, 0d3E928AF3FCA213EA;
	fma.rn.f64 	%fd6709, %fd6708, %fd6707, 0d3EC71DEE62401315;
	fma.rn.f64 	%fd6710, %fd6709, %fd6707, 0d3EFA01997C89EB71;
	fma.rn.f64 	%fd6711, %fd6710, %fd6707, 0d3F2A01A014761F65;
	fma.rn.f64 	%fd6712, %fd6711, %fd6707, 0d3F56C16C1852B7AF;
	fma.rn.f64 	%fd6713, %fd6712, %fd6707, 0d3F81111111122322;
	fma.rn.f64 	%fd6714, %fd6713, %fd6707, 0d3FA55555555502A1;
	fma.rn.f64 	%fd6715, %fd6714, %fd6707, 0d3FC5555555555511;
	fma.rn.f64 	%fd6716, %fd6715, %fd6707, 0d3FE000000000000B;
	fma.rn.f64 	%fd6717, %fd6716, %fd6707, 0d3FF0000000000000;
	fma.rn.f64 	%fd6718, %fd6717, %fd6707, 0d3FF0000000000000;
	{
	.reg .b32 %temp; 
	mov.b64 	{%r1469, %temp}, %fd6718;
	}
	{
	.reg .b32 %temp; 
	mov.b64 	{%temp, %r1470}, %fd6718;
	}
	shl.b32 	%r6217, %r1468, 20;
	add.s32 	%r6218, %r6217, %r1470;
	mov.b64 	%fd8121, {%r1469, %r6218};
	{
	.reg .b32 %temp; 
	mov.b64 	{%temp, %r6219}, %fd6702;
	}
	mov.b32 	%f211, %r6219;
	abs.f32 	%f97, %f211;
	setp.lt.f32 	%p2301, %f97, 0f4086232B;
	@%p2301 bra 	$L__BB1_2562;
	setp.gt.f64 	%p2302, %fd8119, 0d0000000000000000;
	mov.f64 	%fd6719, 0d7FF0000000000000;
	sub.f64 	%fd6720, %fd6719, %fd8119;
	selp.f64 	%fd8121, 0d0000000000000000, %fd6720, %p2302;
	setp.geu.f32 	%p2303, %f97, 0f40874800;
	@%p2303 bra 	$L__BB1_2562;
	shr.u32 	%r6220, %r1468, 31;
	add.s32 	%r6221, %r1468, %r6220;
	shr.s32 	%r6222, %r6221, 1;
	shl.b32 	%r6223, %r6222, 20;
	add.s32 	%r6224, %r1470, %r6223;
	mov.b64 	%fd6721, {%r1469, %r6224};
	sub.s32 	%r6225, %r1468, %r6222;
	shl.b32 	%r6226, %r6225, 20;
	add.s32 	%r6227, %r6226, 1072693248;
	mov.b32 	%r6228, 0;
	mov.b64 	%fd6722, {%r6228, %r6227};
	mul.f64 	%fd8121, %fd6722, %fd6721;
$L__BB1_2562:
	sub.s32 	%r6229, %r1826, %r1827;
	setp.eq.s32 	%p2304, %r6229, 0;
	sub.f64 	%fd8149, %fd8149, %fd8121;
	@%p2304 bra 	$L__BB1_2588;
	mov.b64 	%rd6988, 0;
	bra.uni 	$L__BB1_2565;
$L__BB1_2564:
	add.s64 	%rd6988, %rd6988, 1;
	setp.eq.s64 	%p2322, %rd6988, %rd67;
	@%p2322 bra 	$L__BB1_2588;
$L__BB1_2565:
	setp.lt.u32 	%p2305, %r1826, 4;
	mov.b64 	%rd6991, 0;
	mov.b16 	%rs4143, 0;
	@%p2305 bra 	$L__BB1_2573;
	add.s64 	%rd5889, %rd62, -4;
	setp.lt.u64 	%p2306, %rd5889, 12;
	mul.lo.s64 	%rd1421, %rd6988, %rd62;
	mov.b16 	%rs4143, 0;
	mov.b64 	%rd6992, 0;
	@%p2306 bra 	$L__BB1_2569;
	mov.b16 	%rs4143, 0;
	mov.b64 	%rd6992, 0;
	mov.u64 	%rd6993, %rd6992;
$L__BB1_2568:
	add.s64 	%rd5891, %rd8, %rd6992;
	ld.local.v4.b32 	{%r6230, %r6231, %r6232, %r6233}, [%rd5891];
	bfe.u32 	%r6234, %r6233, 24, 8;
	cvt.u16.u32 	%rs3673, %r6234;
	bfe.u32 	%r6235, %r6233, 16, 8;
	cvt.u16.u32 	%rs3674, %r6235;
	bfe.u32 	%r6236, %r6233, 8, 8;
	cvt.u16.u32 	%rs3675, %r6236;
	bfe.u32 	%r6237, %r6233, 0, 8;
	cvt.u16.u32 	%rs3676, %r6237;
	bfe.u32 	%r6238, %r6232, 24, 8;
	cvt.u16.u32 	%rs3677, %r6238;
	bfe.u32 	%r6239, %r6232, 16, 8;
	cvt.u16.u32 	%rs3678, %r6239;
	bfe.u32 	%r6240, %r6232, 8, 8;
	cvt.u16.u32 	%rs3679, %r6240;
	bfe.u32 	%r6241, %r6232, 0, 8;
	cvt.u16.u32 	%rs3680, %r6241;
	bfe.u32 	%r6242, %r6231, 24, 8;
	cvt.u16.u32 	%rs3681, %r6242;
	bfe.u32 	%r6243, %r6231, 16, 8;
	cvt.u16.u32 	%rs3682, %r6243;
	bfe.u32 	%r6244, %r6231, 8, 8;
	cvt.u16.u32 	%rs3683, %r6244;
	bfe.u32 	%r6245, %r6231, 0, 8;
	cvt.u16.u32 	%rs3684, %r6245;
	bfe.u32 	%r6246, %r6230, 24, 8;
	cvt.u16.u32 	%rs3685, %r6246;
	bfe.u32 	%r6247, %r6230, 16, 8;
	cvt.u16.u32 	%rs3686, %r6247;
	bfe.u32 	%r6248, %r6230, 8, 8;
	cvt.u16.u32 	%rs3687, %r6248;
	bfe.u32 	%r6249, %r6230, 0, 8;
	cvt.u16.u32 	%rs3688, %r6249;
	add.s64 	%rd5892, %rd6992, %rd1421;
	mov.u64 	%rd5893, d_H_const;
	add.s64 	%rd5894, %rd5893, %rd5892;
	ld.const.u8 	%rs3689, [%rd5894];
	ld.const.u8 	%rs3690, [%rd5894+1];
	ld.const.u8 	%rs3691, [%rd5894+2];
	ld.const.u8 	%rs3692, [%rd5894+3];
	mul.lo.s16 	%rs3693, %rs3689, %rs3688;
	mul.lo.s16 	%rs3694, %rs3690, %rs3687;
	mul.lo.s16 	%rs3695, %rs3691, %rs3686;
	mul.lo.s16 	%rs3696, %rs3692, %rs3685;
	xor.b16  	%rs3697, %rs3693, %rs4143;
	xor.b16  	%rs3698, %rs3697, %rs3694;
	xor.b16  	%rs3699, %rs3698, %rs3695;
	xor.b16  	%rs3700, %rs3699, %rs3696;
	ld.const.u8 	%rs3701, [%rd5894+4];
	ld.const.u8 	%rs3702, [%rd5894+5];
	ld.const.u8 	%rs3703, [%rd5894+6];
	ld.const.u8 	%rs3704, [%rd5894+7];
	mul.lo.s16 	%rs3705, %rs3701, %rs3684;
	mul.lo.s16 	%rs3706, %rs3702, %rs3683;
	mul.lo.s16 	%rs3707, %rs3703, %rs3682;
	mul.lo.s16 	%rs3708, %rs3704, %rs3681;
	xor.b16  	%rs3709, %rs3705, %rs3700;
	xor.b16  	%rs3710, %rs3709, %rs3706;
	xor.b16  	%rs3711, %rs3710, %rs3707;
	xor.b16  	%rs3712, %rs3711, %rs3708;
	ld.const.u8 	%rs3713, [%rd5894+8];
	ld.const.u8 	%rs3714, [%rd5894+9];
	ld.const.u8 	%rs3715, [%rd5894+10];
	ld.const.u8 	%rs3716, [%rd5894+11];
	mul.lo.s16 	%rs3717, %rs3713, %rs3680;
	mul.lo.s16 	%rs3718, %rs3714, %rs3679;
	mul.lo.s16 	%rs3719, %rs3715, %rs3678;
	mul.lo.s16 	%rs3720, %rs3716, %rs3677;
	xor.b16  	%rs3721, %rs3717, %rs3712;
	xor.b16  	%rs3722, %rs3721, %rs3718;
	xor.b16  	%rs3723, %rs3722, %rs3719;
	xor.b16  	%rs3724, %rs3723, %rs3720;
	ld.const.u8 	%rs3725, [%rd5894+12];
	ld.const.u8 	%rs3726, [%rd5894+13];
	ld.const.u8 	%rs3727, [%rd5894+14];
	ld.const.u8 	%rs3728, [%rd5894+15];
	mul.lo.s16 	%rs3729, %rs3725, %rs3676;
	mul.lo.s16 	%rs3730, %rs3726, %rs3675;
	mul.lo.s16 	%rs3731, %rs3727, %rs3674;
	mul.lo.s16 	%rs3732, %rs3728, %rs3673;
	xor.b16  	%rs3733, %rs3729, %rs3724;
	xor.b16  	%rs3734, %rs3733, %rs3730;
	xor.b16  	%rs3735, %rs3734, %rs3731;
	xor.b16  	%rs4143, %rs3735, %rs3732;
	add.s64 	%rd6992, %rd6992, 16;
	add.s64 	%rd6993, %rd6993, 4;
	setp.eq.s64 	%p2307, %rd6993, %rd76;
	@%p2307 bra 	$L__BB1_2569;
	bra.uni 	$L__BB1_2568;
$L__BB1_2569:
	setp.eq.s64 	%p2308, %rd75, 0;
	mov.u64 	%rd6991, %rd6992;
	@%p2308 bra 	$L__BB1_2573;
	setp.eq.s64 	%p2309, %rd75, 1;
	add.s64 	%rd1424, %rd8, %rd6992;
	ld.local.u8 	%rs3736, [%rd1424];
	ld.local.u8 	%rs3737, [%rd1424+1];
	ld.local.u8 	%rs3738, [%rd1424+2];
	ld.local.u8 	%rs3739, [%rd1424+3];
	add.s64 	%rd5895, %rd6992, %rd1421;
	mov.u64 	%rd5896, d_H_const;
	add.s64 	%rd1425, %rd5896, %rd5895;
	ld.const.u8 	%rs3740, [%rd1425];
	ld.const.u8 	%rs3741, [%rd1425+1];
	ld.const.u8 	%rs3742, [%rd1425+2];
	ld.const.u8 	%rs3743, [%rd1425+3];
	mul.lo.s16 	%rs3744, %rs3740, %rs3736;
	mul.lo.s16 	%rs3745, %rs3741, %rs3737;
	mul.lo.s16 	%rs3746, %rs3742, %rs3738;
	mul.lo.s16 	%rs3747, %rs3743, %rs3739;
	xor.b16  	%rs3748, %rs3744, %rs4143;
	xor.b16  	%rs3749, %rs3748, %rs3745;
	xor.b16  	%rs3750, %rs3749, %rs3746;
	xor.b16  	%rs4143, %rs3750, %rs3747;
	add.s64 	%rd6991, %rd6992, 4;
	@%p2309 bra 	$L__BB1_2573;
	setp.eq.s64 	%p2310, %rd75, 2;
	ld.local.u8 	%rs3751, [%rd1424+4];
	ld.local.u8 	%rs3752, [%rd1424+5];
	ld.local.u8 	%rs3753, [%rd1424+6];
	ld.local.u8 	%rs3754, [%rd1424+7];
	ld.const.u8 	%rs3755, [%rd1425+4];
	ld.const.u8 	%rs3756, [%rd1425+5];
	ld.const.u8 	%rs3757, [%rd1425+6];
	ld.const.u8 	%rs3758, [%rd1425+7];
	mul.lo.s16 	%rs3759, %rs3755, %rs3751;
	mul.lo.s16 	%rs3760, %rs3756, %rs3752;
	mul.lo.s16 	%rs3761, %rs3757, %rs3753;
	mul.lo.s16 	%rs3762, %rs3758, %rs3754;
	xor.b16  	%rs3763, %rs3759, %rs3760;
	xor.b16  	%rs3764, %rs3763, %rs3761;
	xor.b16  	%rs3765, %rs3764, %rs3762;
	xor.b16  	%rs4143, %rs3765, %rs4143;
	add.s64 	%rd6991, %rd6992, 8;
	@%p2310 bra 	$L__BB1_2573;
	ld.local.u8 	%rs3766, [%rd1424+8];
	ld.local.u8 	%rs3767, [%rd1424+9];
	ld.local.u8 	%rs3768, [%rd1424+10];
	ld.local.u8 	%rs3769, [%rd1424+11];
	ld.const.u8 	%rs3770, [%rd1425+8];
	ld.const.u8 	%rs3771, [%rd1425+9];
	ld.const.u8 	%rs3772, [%rd1425+10];
	ld.const.u8 	%rs3773, [%rd1425+11];
	mul.lo.s16 	%rs3774, %rs3770, %rs3766;
	mul.lo.s16 	%rs3775, %rs3771, %rs3767;
	mul.lo.s16 	%rs3776, %rs3772, %rs3768;
	mul.lo.s16 	%rs3777, %rs3773, %rs3769;
	xor.b16  	%rs3778, %rs3774, %rs3775;
	xor.b16  	%rs3779, %rs3778, %rs3776;
	xor.b16  	%rs3780, %rs3779, %rs3777;
	xor.b16  	%rs4143, %rs3780, %rs4143;
	add.s64 	%rd6991, %rd6992, 12;
$L__BB1_2573:
	setp.ge.u64 	%p2311, %rd6991, %rd62;
	@%p2311 bra 	$L__BB1_2587;
	mul.lo.s64 	%rd1430, %rd6988, %rd62;
	sub.s64 	%rd1431, %rd62, %rd6991;
	and.b64  	%rd1432, %rd1431, 15;
	sub.s64 	%rd5897, %rd6991, %rd62;
	setp.gt.u64 	%p2312, %rd5897, -16;
	@%p2312 bra 	$L__BB1_2577;
	and.b64  	%rd1433, %rd1431, -16;
	mov.b64 	%rd6995, 0;
$L__BB1_2576:
	.pragma "nounroll";
	add.s64 	%rd5899, %rd8, %rd6991;
	ld.local.u8 	%rs3782, [%rd5899];
	add.s64 	%rd5900, %rd6991, %rd1430;
	mov.u64 	%rd5901, d_H_const;
	add.s64 	%rd5902, %rd5901, %rd5900;
	ld.const.u8 	%rs3783, [%rd5902];
	mul.lo.s16 	%rs3784, %rs3783, %rs3782;
	xor.b16  	%rs3785, %rs3784, %rs4143;
	ld.local.u8 	%rs3786, [%rd5899+1];
	ld.const.u8 	%rs3787, [%rd5902+1];
	mul.lo.s16 	%rs3788, %rs3787, %rs3786;
	xor.b16  	%rs3789, %rs3788, %rs3785;
	ld.local.u8 	%rs3790, [%rd5899+2];
	ld.const.u8 	%rs3791, [%rd5902+2];
	mul.lo.s16 	%rs3792, %rs3791, %rs3790;
	xor.b16  	%rs3793, %rs3792, %rs3789;
	ld.local.u8 	%rs3794, [%rd5899+3];
	ld.const.u8 	%rs3795, [%rd5902+3];
	mul.lo.s16 	%rs3796, %rs3795, %rs3794;
	xor.b16  	%rs3797, %rs3796, %rs3793;
	ld.local.u8 	%rs3798, [%rd5899+4];
	ld.const.u8 	%rs3799, [%rd5902+4];
	mul.lo.s16 	%rs3800, %rs3799, %rs3798;
	xor.b16  	%rs3801, %rs3800, %rs3797;
	ld.local.u8 	%rs3802, [%rd5899+5];
	ld.const.u8 	%rs3803, [%rd5902+5];
	mul.lo.s16 	%rs3804, %rs3803, %rs3802;
	xor.b16  	%rs3805, %rs3804, %rs3801;
	ld.local.u8 	%rs3806, [%rd5899+6];
	ld.const.u8 	%rs3807, [%rd5902+6];
	mul.lo.s16 	%rs3808, %rs3807, %rs3806;
	xor.b16  	%rs3809, %rs3808, %rs3805;
	ld.local.u8 	%rs3810, [%rd5899+7];
	ld.const.u8 	%rs3811, [%rd5902+7];
	mul.lo.s16 	%rs3812, %rs3811, %rs3810;
	xor.b16  	%rs3813, %rs3812, %rs3809;
	ld.local.u8 	%rs3814, [%rd5899+8];
	ld.const.u8 	%rs3815, [%rd5902+8];
	mul.lo.s16 	%rs3816, %rs3815, %rs3814;
	xor.b16  	%rs3817, %rs3816, %rs3813;
	ld.local.u8 	%rs3818, [%rd5899+9];
	ld.const.u8 	%rs3819, [%rd5902+9];
	mul.lo.s16 	%rs3820, %rs3819, %rs3818;
	xor.b16  	%rs3821, %rs3820, %rs3817;
	ld.local.u8 	%rs3822, [%rd5899+10];
	ld.const.u8 	%rs3823, [%rd5902+10];
	mul.lo.s16 	%rs3824, %rs3823, %rs3822;
	xor.b16  	%rs3825, %rs3824, %rs3821;
	ld.local.u8 	%rs3826, [%rd5899+11];
	ld.const.u8 	%rs3827, [%rd5902+11];
	mul.lo.s16 	%rs3828, %rs3827, %rs3826;
	xor.b16  	%rs3829, %rs3828, %rs3825;
	ld.local.u8 	%rs3830, [%rd5899+12];
	ld.const.u8 	%rs3831, [%rd5902+12];
	mul.lo.s16 	%rs3832, %rs3831, %rs3830;
	xor.b16  	%rs3833, %rs3832, %rs3829;
	ld.local.u8 	%rs3834, [%rd5899+13];
	ld.const.u8 	%rs3835, [%rd5902+13];
	mul.lo.s16 	%rs3836, %rs3835, %rs3834;
	xor.b16  	%rs3837, %rs3836, %rs3833;
	ld.local.u8 	%rs3838, [%rd5899+14];
	ld.const.u8 	%rs3839, [%rd5902+14];
	mul.lo.s16 	%rs3840, %rs3839, %rs3838;
	xor.b16  	%rs3841, %rs3840, %rs3837;
	ld.local.u8 	%rs3842, [%rd5899+15];
	ld.const.u8 	%rs3843, [%rd5902+15];
	mul.lo.s16 	%rs3844, %rs3843, %rs3842;
	xor.b16  	%rs4143, %rs3844, %rs3841;
	add.s64 	%rd6991, %rd6991, 16;
	add.s64 	%rd6995, %rd6995, 16;
	setp.ne.s64 	%p2313, %rd6995, %rd1433;
	@%p2313 bra 	$L__BB1_2576;
$L__BB1_2577:
	setp.eq.s64 	%p2314, %rd1432, 0;
	@%p2314 bra 	$L__BB1_2587;
	and.b64  	%rd1443, %rd1431, 7;
	setp.lt.u64 	%p2315, %rd1432, 8;
	@%p2315 bra 	$L__BB1_2580;
	add.s64 	%rd5903, %rd8, %rd6991;
	ld.local.u8 	%rs3846, [%rd5903];
	add.s64 	%rd5904, %rd6991, %rd1430;
	mov.u64 	%rd5905, d_H_const;
	add.s64 	%rd5906, %rd5905, %rd5904;
	ld.const.u8 	%rs3847, [%rd5906];
	mul.lo.s16 	%rs3848, %rs3847, %rs3846;
	ld.local.u8 	%rs3849, [%rd5903+1];
	ld.const.u8 	%rs3850, [%rd5906+1];
	mul.lo.s16 	%rs3851, %rs3850, %rs3849;
	xor.b16  	%rs3852, %rs3848, %rs3851;
	ld.local.u8 	%rs3853, [%rd5903+2];
	ld.const.u8 	%rs3854, [%rd5906+2];
	mul.lo.s16 	%rs3855, %rs3854, %rs3853;
	xor.b16  	%rs3856, %rs3852, %rs3855;
	ld.local.u8 	%rs3857, [%rd5903+3];
	ld.const.u8 	%rs3858, [%rd5906+3];
	mul.lo.s16 	%rs3859, %rs3858, %rs3857;
	xor.b16  	%rs3860, %rs3856, %rs3859;
	ld.local.u8 	%rs3861, [%rd5903+4];
	ld.const.u8 	%rs3862, [%rd5906+4];
	mul.lo.s16 	%rs3863, %rs3862, %rs3861;
	xor.b16  	%rs3864, %rs3860, %rs3863;
	ld.local.u8 	%rs3865, [%rd5903+5];
	ld.const.u8 	%rs3866, [%rd5906+5];
	mul.lo.s16 	%rs3867, %rs3866, %rs3865;
	xor.b16  	%rs3868, %rs3864, %rs3867;
	ld.local.u8 	%rs3869, [%rd5903+6];
	ld.const.u8 	%rs3870, [%rd5906+6];
	mul.lo.s16 	%rs3871, %rs3870, %rs3869;
	xor.b16  	%rs3872, %rs3868, %rs3871;
	ld.local.u8 	%rs3873, [%rd5903+7];
	ld.const.u8 	%rs3874, [%rd5906+7];
	mul.lo.s16 	%rs3875, %rs3874, %rs3873;
	xor.b16  	%rs3876, %rs3872, %rs3875;
	xor.b16  	%rs4143, %rs3876, %rs4143;
	add.s64 	%rd6991, %rd6991, 8;
$L__BB1_2580:
	setp.eq.s64 	%p2316, %rd1443, 0;
	@%p2316 bra 	$L__BB1_2587;
	and.b64  	%rd1446, %rd1431, 3;
	setp.lt.u64 	%p2317, %rd1443, 4;
	@%p2317 bra 	$L__BB1_2583;
	add.s64 	%rd5907, %rd8, %rd6991;
	ld.local.u8 	%rs3878, [%rd5907];
	add.s64 	%rd5908, %rd6991, %rd1430;
	mov.u64 	%rd5909, d_H_const;
	add.s64 	%rd5910, %rd5909, %rd5908;
	ld.const.u8 	%rs3879, [%rd5910];
	mul.lo.s16 	%rs3880, %rs3879, %rs3878;
	ld.local.u8 	%rs3881, [%rd5907+1];
	ld.const.u8 	%rs3882, [%rd5910+1];
	mul.lo.s16 	%rs3883, %rs3882, %rs3881;
	xor.b16  	%rs3884, %rs3880, %rs3883;
	ld.local.u8 	%rs3885, [%rd5907+2];
	ld.const.u8 	%rs3886, [%rd5910+2];
	mul.lo.s16 	%rs3887, %rs3886, %rs3885;
	xor.b16  	%rs3888, %rs3884, %rs3887;
	ld.local.u8 	%rs3889, [%rd5907+3];
	ld.const.u8 	%rs3890, [%rd5910+3];
	mul.lo.s16 	%rs3891, %rs3890, %rs3889;
	xor.b16  	%rs3892, %rs3888, %rs3891;
	xor.b16  	%rs4143, %rs3892, %rs4143;
	add.s64 	%rd6991, %rd6991, 4;
$L__BB1_2583:
	setp.eq.s64 	%p2318, %rd1446, 0;
	@%p2318 bra 	$L__BB1_2587;
	add.s64 	%rd1449, %rd8, %rd6991;
	ld.local.u8 	%rs3893, [%rd1449];
	add.s64 	%rd5911, %rd6991, %rd1430;
	mov.u64 	%rd5912, d_H_const;
	add.s64 	%rd1450, %rd5912, %rd5911;
	ld.const.u8 	%rs3894, [%rd1450];
	mul.lo.s16 	%rs3895, %rs3894, %rs3893;
	xor.b16  	%rs4143, %rs3895, %rs4143;
	setp.eq.s64 	%p2319, %rd1446, 1;
	@%p2319 bra 	$L__BB1_2587;
	ld.local.u8 	%rs3896, [%rd1449+1];
	ld.const.u8 	%rs3897, [%rd1450+1];
	mul.lo.s16 	%rs3898, %rs3897, %rs3896;
	xor.b16  	%rs4143, %rs3898, %rs4143;
	setp.eq.s64 	%p2320, %rd1446, 2;
	@%p2320 bra 	$L__BB1_2587;
	ld.local.u8 	%rs3899, [%rd1449+2];
	ld.const.u8 	%rs3900, [%rd1450+2];
	mul.lo.s16 	%rs3901, %rs3900, %rs3899;
	xor.b16  	%rs4143, %rs3901, %rs4143;
$L__BB1_2587:
	and.b16  	%rs3902, %rs4143, 255;
	setp.eq.s16 	%p2321, %rs3902, 1;
	@%p2321 bra 	$L__BB1_2646;
	bra.uni 	$L__BB1_2564;
$L__BB1_2588:
	shl.b64 	%rd5913, %rd6952, 5;
	add.s64 	%rd1451, %rd13, %rd5913;
	cvt.rn.f64.u32 	%fd6723, %r7621;
	st.local.f64 	[%rd1451], %fd6723;
	mov.f64 	%fd8131, %fd8038;
	@%p2254 bra 	$L__BB1_2616;
	mov.b64 	%rd6999, 0;
	mov.f64 	%fd8131, %fd8038;
$L__BB1_2590:
	add.s64 	%rd5915, %rd7, %rd6999;
	ld.local.u8 	%rs3903, [%rd5915];
	setp.ne.s16 	%p2324, %rs3903, 1;
	@%p2324 bra 	$L__BB1_2615;
	add.u64 	%rd5917, %SPL, 4096;
	shl.b64 	%rd5918, %rd6999, 3;
	add.s64 	%rd5919, %rd5917, %rd5918;
	ld.local.f64 	%fd1269, [%rd5919];
	setp.gt.f64 	%p2325, %fd1269, 0d4049000000000000;
	mov.f64 	%fd8126, %fd1269;
	@%p2325 bra 	$L__BB1_2603;
	setp.lt.f64 	%p2326, %fd1269, 0dC049000000000000;
	mov.f64 	%fd8126, 0d0000000000000000;
	@%p2326 bra 	$L__BB1_2603;
	fma.rn.f64 	%fd6725, %fd1269, 0d3FF71547652B82FE, 0d4338000000000000;
	{
	.reg .b32 %temp; 
	mov.b64 	{%r1471, %temp}, %fd6725;
	}
	mov.f64 	%fd6726, 0dC338000000000000;
	add.rn.f64 	%fd6727, %fd6725, %fd6726;
	fma.rn.f64 	%fd6728, %fd6727, 0dBFE62E42FEFA39EF, %fd1269;
	fma.rn.f64 	%fd6729, %fd6727, 0dBC7ABC9E3B39803F, %fd6728;
	fma.rn.f64 	%fd6730, %fd6729, 0d3E5ADE1569CE2BDF, 0d3E928AF3FCA213EA;
	fma.rn.f64 	%fd6731, %fd6730, %fd6729, 0d3EC71DEE62401315;
	fma.rn.f64 	%fd6732, %fd6731, %fd6729, 0d3EFA01997C89EB71;
	fma.rn.f64 	%fd6733, %fd6732, %fd6729, 0d3F2A01A014761F65;
	fma.rn.f64 	%fd6734, %fd6733, %fd6729, 0d3F56C16C1852B7AF;
	fma.rn.f64 	%fd6735, %fd6734, %fd6729, 0d3F81111111122322;
	fma.rn.f64 	%fd6736, %fd6735, %fd6729, 0d3FA55555555502A1;
	fma.rn.f64 	%fd6737, %fd6736, %fd6729, 0d3FC5555555555511;
	fma.rn.f64 	%fd6738, %fd6737, %fd6729, 0d3FE000000000000B;
	fma.rn.f64 	%fd6739, %fd6738, %fd6729, 0d3FF0000000000000;
	fma.rn.f64 	%fd6740, %fd6739, %fd6729, 0d3FF0000000000000;
	{
	.reg .b32 %temp; 
	mov.b64 	{%r1472, %temp}, %fd6740;
	}
	{
	.reg .b32 %temp; 
	mov.b64 	{%temp, %r1473}, %fd6740;
	}
	shl.b32 	%r6250, %r1471, 20;
	add.s32 	%r6251, %r6250, %r1473;
	mov.b64 	%fd8123, {%r1472, %r6251};
	{
	.reg .b32 %temp; 
	mov.b64 	{%temp, %r6252}, %fd1269;
	}
	mov.b32 	%f212, %r6252;
	abs.f32 	%f98, %f212;
	setp.lt.f32 	%p2327, %f98, 0f4086232B;
	@%p2327 bra 	$L__BB1_2596;
	setp.lt.f64 	%p2328, %fd1269, 0d0000000000000000;
	add.f64 	%fd6741, %fd1269, 0d7FF0000000000000;
	selp.f64 	%fd8123, 0d0000000000000000, %fd6741, %p2328;
	setp.geu.f32 	%p2329, %f98, 0f40874800;
	@%p2329 bra 	$L__BB1_2596;
	shr.u32 	%r6253, %r1471, 31;
	add.s32 	%r6254, %r1471, %r6253;
	shr.s32 	%r6255, %r6254, 1;
	shl.b32 	%r6256, %r6255, 20;
	add.s32 	%r6257, %r1473, %r6256;
	mov.b64 	%fd6742, {%r1472, %r6257};
	sub.s32 	%r6258, %r1471, %r6255;
	shl.b32 	%r6259, %r6258, 20;
	add.s32 	%r6260, %r6259, 1072693248;
	mov.b32 	%r6261, 0;
	mov.b64 	%fd6743, {%r6261, %r6260};
	mul.f64 	%fd8123, %fd6743, %fd6742;
$L__BB1_2596:
	add.f64 	%fd8124, %fd8123, 0d3FF0000000000000;
	{
	.reg .b32 %temp; 
	mov.b64 	{%temp, %r7649}, %fd8124;
	}
	{
	.reg .b32 %temp; 
	mov.b64 	{%r7650, %temp}, %fd8124;
	}
	setp.gt.s32 	%p2330, %r7649, 1048575;
	mov.b32 	%r7651, -1023;
	@%p2330 bra 	$L__BB1_2598;
	mul.f64 	%fd8124, %fd8124, 0d4350000000000000;
	{
	.reg .b32 %temp; 
	mov.b64 	{%temp, %r7649}, %fd8124;
	}
	{
	.reg .b32 %temp; 
	mov.b64 	{%r7650, %temp}, %fd8124;
	}
	mov.b32 	%r7651, -1077;
$L__BB1_2598:
	add.s32 	%r6264, %r7649, -1;
	setp.gt.u32 	%p2331, %r6264, 2146435070;
	@%p2331 bra 	$L__BB1_2602;
	shr.u32 	%r6267, %r7649, 20;
	add.s32 	%r7652, %r7651, %r6267;
	and.b32  	%r6268, %r7649, 1048575;
	or.b32  	%r6269, %r6268, 1072693248;
	mov.b64 	%fd8125, {%r7650, %r6269};
	setp.lt.u32 	%p2333, %r6269, 1073127583;
	@%p2333 bra 	$L__BB1_2601;
	{
	.reg .b32 %temp; 
	mov.b64 	{%r6270, %temp}, %fd8125;
	}
	{
	.reg .b32 %temp; 
	mov.b64 	{%temp, %r6271}, %fd8125;
	}
	add.s32 	%r6272, %r6271, -1048576;
	mov.b64 	%fd8125, {%r6270, %r6272};
	add.s32 	%r7652, %r7652, 1;
$L__BB1_2601:
	add.f64 	%fd6745, %fd8125, 0dBFF0000000000000;
	add.f64 	%fd6746, %fd8125, 0d3FF0000000000000;
	rcp.approx.ftz.f64 	%fd6747, %fd6746;
	neg.f64 	%fd6748, %fd6746;
	fma.rn.f64 	%fd6749, %fd6748, %fd6747, 0d3FF0000000000000;
	fma.rn.f64 	%fd6750, %fd6749, %fd6749, %fd6749;
	fma.rn.f64 	%fd6751, %fd6750, %fd6747, %fd6747;
	mul.f64 	%fd6752, %fd6745, %fd6751;
	fma.rn.f64 	%fd6753, %fd6745, %fd6751, %fd6752;
	mul.f64 	%fd6754, %fd6753, %fd6753;
	fma.rn.f64 	%fd6755, %fd6754, 0d3EB1380B3AE80F1E, 0d3ED0EE258B7A8B04;
	fma.rn.f64 	%fd6756, %fd6755, %fd6754, 0d3EF3B2669F02676F;
	fma.rn.f64 	%fd6757, %fd6756, %fd6754, 0d3F1745CBA9AB0956;
	fma.rn.f64 	%fd6758, %fd6757, %fd6754, 0d3F3C71C72D1B5154;
	fma.rn.f64 	%fd6759, %fd6758, %fd6754, 0d3F624924923BE72D;
	fma.rn.f64 	%fd6760, %fd6759, %fd6754, 0d3F8999999999A3C4;
	fma.rn.f64 	%fd6761, %fd6760, %fd6754, 0d3FB5555555555554;
	sub.f64 	%fd6762, %fd6745, %fd6753;
	add.f64 	%fd6763, %fd6762, %fd6762;
	neg.f64 	%fd6764, %fd6753;
	fma.rn.f64 	%fd6765, %fd6764, %fd6745, %fd6763;
	mul.f64 	%fd6766, %fd6751, %fd6765;
	mul.f64 	%fd6767, %fd6754, %fd6761;
	fma.rn.f64 	%fd6768, %fd6767, %fd6753, %fd6766;
	xor.b32  	%r6273, %r7652, -2147483648;
	mov.b32 	%r6274, 1127219200;
	mov.b64 	%fd6769, {%r6273, %r6274};
	sub.f64 	%fd6770, %fd6769, %fd1;
	fma.rn.f64 	%fd6771, %fd6770, 0d3FE62E42FEFA39EF, %fd6753;
	fma.rn.f64 	%fd6772, %fd6770, 0dBFE62E42FEFA39EF, %fd6771;
	sub.f64 	%fd6773, %fd6772, %fd6753;
	sub.f64 	%fd6774, %fd6768, %fd6773;
	fma.rn.f64 	%fd6775, %fd6770, 0d3C7ABC9E3B39803F, %fd6774;
	add.f64 	%fd8126, %fd6771, %fd6775;
	bra.uni 	$L__BB1_2603;
$L__BB1_2602:
	fma.rn.f64 	%fd6744, %fd8124, 0d7FF0000000000000, 0d7FF0000000000000;
	{
	.reg .b32 %temp; 
	mov.b64 	{%temp, %r6265}, %fd8124;
	}
	and.b32  	%r6266, %r6265, 2147483647;
	setp.eq.s32 	%p2332, %r6266, 0;
	selp.f64 	%fd8126, 0dFFF0000000000000, %fd6744, %p2332;
$L__BB1_2603:
	neg.f64 	%fd1283, %fd1269;
	setp.lt.f64 	%p2335, %fd1269, 0dC049000000000000;
	or.pred  	%p2336, %p2335, %p2325;
	selp.f64 	%fd8130, %fd1283, 0d0000000000000000, %p2335;
	@%p2336 bra 	$L__BB1_2614;
	fma.rn.f64 	%fd6776, %fd1283, 0d3FF71547652B82FE, 0d4338000000000000;
	{
	.reg .b32 %temp; 
	mov.b64 	{%r1484, %temp}, %fd6776;
	}
	mov.f64 	%fd6777, 0dC338000000000000;
	add.rn.f64 	%fd6778, %fd6776, %fd6777;
	fma.rn.f64 	%fd6779, %fd6778, 0dBFE62E42FEFA39EF, %fd1283;
	fma.rn.f64 	%fd6780, %fd6778, 0dBC7ABC9E3B39803F, %fd6779;
	fma.rn.f64 	%fd6781, %fd6780, 0d3E5ADE1569CE2BDF, 0d3E928AF3FCA213EA;
	fma.rn.f64 	%fd6782, %fd6781, %fd6780, 0d3EC71DEE62401315;
	fma.rn.f64 	%fd6783, %fd6782, %fd6780, 0d3EFA01997C89EB71;
	fma.rn.f64 	%fd6784, %fd6783, %fd6780, 0d3F2A01A014761F65;
	fma.rn.f64 	%fd6785, %fd6784, %fd6780, 0d3F56C16C1852B7AF;
	fma.rn.f64 	%fd6786, %fd6785, %fd6780, 0d3F81111111122322;
	fma.rn.f64 	%fd6787, %fd6786, %fd6780, 0d3FA55555555502A1;
	fma.rn.f64 	%fd6788, %fd6787, %fd6780, 0d3FC5555555555511;
	fma.rn.f64 	%fd6789, %fd6788, %fd6780, 0d3FE000000000000B;
	fma.rn.f64 	%fd6790, %fd6789, %fd6780, 0d3FF0000000000000;
	fma.rn.f64 	%fd6791, %fd6790, %fd6780, 0d3FF0000000000000;
	{
	.reg .b32 %temp; 
	mov.b64 	{%r1485, %temp}, %fd6791;
	}
	{
	.reg .b32 %temp; 
	mov.b64 	{%temp, %r1486}, %fd6791;
	}
	shl.b32 	%r6275, %r1484, 20;
	add.s32 	%r6276, %r6275, %r1486;
	mov.b64 	%fd8127, {%r1485, %r6276};
	{
	.reg .b32 %temp; 
	mov.b64 	{%temp, %r6277}, %fd1283;
	}
	mov.b32 	%f213, %r6277;
	abs.f32 	%f99, %f213;
	setp.lt.f32 	%p2337, %f99, 0f4086232B;
	@%p2337 bra 	$L__BB1_2607;
	setp.gt.f64 	%p2338, %fd1269, 0d0000000000000000;
	mov.f64 	%fd6792, 0d7FF0000000000000;
	sub.f64 	%fd6793, %fd6792, %fd1269;
	selp.f64 	%fd8127, 0d0000000000000000, %fd6793, %p2338;
	setp.geu.f32 	%p2339, %f99, 0f40874800;
	@%p2339 bra 	$L__BB1_2607;
	shr.u32 	%r6278, %r1484, 31;
	add.s32 	%r6279, %r1484, %r6278;
	shr.s32 	%r6280, %r6279, 1;
	shl.b32 	%r6281, %r6280, 20;
	add.s32 	%r6282, %r1486, %r6281;
	mov.b64 	%fd6794, {%r1485, %r6282};
	sub.s32 	%r6283, %r1484, %r6280;
	shl.b32 	%r6284, %r6283, 20;
	add.s32 	%r6285, %r6284, 1072693248;
	mov.b32 	%r6286, 0;
	mov.b64 	%fd6795, {%r6286, %r6285};
	mul.f64 	%fd8127, %fd6795, %fd6794;
$L__BB1_2607:
	add.f64 	%fd8128, %fd8127, 0d3FF0000000000000;
	{
	.reg .b32 %temp; 
	mov.b64 	{%temp, %r7653}, %fd8128;
	}
	{
	.reg .b32 %temp; 
	mov.b64 	{%r7654, %temp}, %fd8128;
	}
	setp.gt.s32 	%p2340, %r7653, 1048575;
	mov.b32 	%r7655, -1023;
	@%p2340 bra 	$L__BB1_2609;
	mul.f64 	%fd8128, %fd8128, 0d4350000000000000;
	{
	.reg .b32 %temp; 
	mov.b64 	{%temp, %r7653}, %fd8128;
	}
	{
	.reg .b32 %temp; 
	mov.b64 	{%r7654, %temp}, %fd8128;
	}
	mov.b32 	%r7655, -1077;
$L__BB1_2609:
	add.s32 	%r6289, %r7653, -1;
	setp.gt.u32 	%p2341, %r6289, 2146435070;
	@%p2341 bra 	$L__BB1_2613;
	shr.u32 	%r6292, %r7653, 20;
	add.s32 	%r7656, %r7655, %r6292;
	and.b32  	%r6293, %r7653, 1048575;
	or.b32  	%r6294, %r6293, 1072693248;
	mov.b64 	%fd8129, {%r7654, %r6294};
	setp.lt.u32 	%p2343, %r6294, 1073127583;
	@%p2343 bra 	$L__BB1_2612;
	{
	.reg .b32 %temp; 
	mov.b64 	{%r6295, %temp}, %fd8129;
	}
	{
	.reg .b32 %temp; 
	mov.b64 	{%temp, %r6296}, %fd8129;
	}
	add.s32 	%r6297, %r6296, -1048576;
	mov.b64 	%fd8129, {%r6295, %r6297};
	add.s32 	%r7656, %r7656, 1;
$L__BB1_2612:
	add.f64 	%fd6797, %fd8129, 0dBFF0000000000000;
	add.f64 	%fd6798, %fd8129, 0d3FF0000000000000;
	rcp.approx.ftz.f64 	%fd6799, %fd6798;
	neg.f64 	%fd6800, %fd6798;
	fma.rn.f64 	%fd6801, %fd6800, %fd6799, 0d3FF0000000000000;
	fma.rn.f64 	%fd6802, %fd6801, %fd6801, %fd6801;
	fma.rn.f64 	%fd6803, %fd6802, %fd6799, %fd6799;
	mul.f64 	%fd6804, %fd6797, %fd6803;
	fma.rn.f64 	%fd6805, %fd6797, %fd6803, %fd6804;
	mul.f64 	%fd6806, %fd6805, %fd6805;
	fma.rn.f64 	%fd6807, %fd6806, 0d3EB1380B3AE80F1E, 0d3ED0EE258B7A8B04;
	fma.rn.f64 	%fd6808, %fd6807, %fd6806, 0d3EF3B2669F02676F;
	fma.rn.f64 	%fd6809, %fd6808, %fd6806, 0d3F1745CBA9AB0956;
	fma.rn.f64 	%fd6810, %fd6809, %fd6806, 0d3F3C71C72D1B5154;
	fma.rn.f64 	%fd6811, %fd6810, %fd6806, 0d3F624924923BE72D;
	fma.rn.f64 	%fd6812, %fd6811, %fd6806, 0d3F8999999999A3C4;
	fma.rn.f64 	%fd6813, %fd6812, %fd6806, 0d3FB5555555555554;
	sub.f64 	%fd6814, %fd6797, %fd6805;
	add.f64 	%fd6815, %fd6814, %fd6814;
	neg.f64 	%fd6816, %fd6805;
	fma.rn.f64 	%fd6817, %fd6816, %fd6797, %fd6815;
	mul.f64 	%fd6818, %fd6803, %fd6817;
	mul.f64 	%fd6819, %fd6806, %fd6813;
	fma.rn.f64 	%fd6820, %fd6819, %fd6805, %fd6818;
	xor.b32  	%r6298, %r7656, -2147483648;
	mov.b32 	%r6299, 1127219200;
	mov.b64 	%fd6821, {%r6298, %r6299};
	sub.f64 	%fd6822, %fd6821, %fd1;
	fma.rn.f64 	%fd6823, %fd6822, 0d3FE62E42FEFA39EF, %fd6805;
	fma.rn.f64 	%fd6824, %fd6822, 0dBFE62E42FEFA39EF, %fd6823;
	sub.f64 	%fd6825, %fd6824, %fd6805;
	sub.f64 	%fd6826, %fd6820, %fd6825;
	fma.rn.f64 	%fd6827, %fd6822, 0d3C7ABC9E3B39803F, %fd6826;
	add.f64 	%fd8130, %fd6823, %fd6827;
	bra.uni 	$L__BB1_2614;
$L__BB1_2613:
	fma.rn.f64 	%fd6796, %fd8128, 0d7FF0000000000000, 0d7FF0000000000000;
	{
	.reg .b32 %temp; 
	mov.b64 	{%temp, %r6290}, %fd8128;
	}
	and.b32  	%r6291, %r6290, 2147483647;
	setp.eq.s32 	%p2342, %r6291, 0;
	selp.f64 	%fd8130, 0dFFF0000000000000, %fd6796, %p2342;
$L__BB1_2614:
	sub.f64 	%fd6828, %fd8126, %fd8130;
	add.f64 	%fd8131, %fd8131, %fd6828;
$L__BB1_2615:
	add.s64 	%rd6999, %rd6999, 1;
	setp.ne.s64 	%p2344, %rd6999, %rd62;
	@%p2344 bra 	$L__BB1_2590;
$L__BB1_2616:
	setp.eq.s32 	%p2345, %r1826, 0;
	st.local.f64 	[%rd1451+8], %fd8131;
	@%p2345 bra 	$L__BB1_2630;
	add.s64 	%rd5921, %rd62, -1;
	setp.lt.u64 	%p2346, %rd5921, 15;
	mul.lo.s64 	%rd1454, %rd6952, %rd62;
	mov.b64 	%rd7002, 0;
	@%p2346 bra 	$L__BB1_2620;
	mov.b64 	%rd7000, 0;
$L__BB1_2619:
	.pragma "nounroll";
	add.s64 	%rd5923, %rd8, %rd7000;
	ld.local.v4.b32 	{%r6300, %r6301, %r6302, %r6303}, [%rd5923];
	bfe.u32 	%r6304, %r6303, 24, 8;
	cvt.u16.u32 	%rs3904, %r6304;
	bfe.u32 	%r6305, %r6303, 16, 8;
	cvt.u16.u32 	%rs3905, %r6305;
	bfe.u32 	%r6306, %r6303, 8, 8;
	cvt.u16.u32 	%rs3906, %r6306;
	bfe.u32 	%r6307, %r6303, 0, 8;
	cvt.u16.u32 	%rs3907, %r6307;
	bfe.u32 	%r6308, %r6302, 24, 8;
	cvt.u16.u32 	%rs3908, %r6308;
	bfe.u32 	%r6309, %r6302, 16, 8;
	cvt.u16.u32 	%rs3909, %r6309;
	bfe.u32 	%r6310, %r6302, 8, 8;
	cvt.u16.u32 	%rs3910, %r6310;
	bfe.u32 	%r6311, %r6302, 0, 8;
	cvt.u16.u32 	%rs3911, %r6311;
	bfe.u32 	%r6312, %r6301, 24, 8;
	cvt.u16.u32 	%rs3912, %r6312;
	bfe.u32 	%r6313, %r6301, 16, 8;
	cvt.u16.u32 	%rs3913, %r6313;
	bfe.u32 	%r6314, %r6301, 8, 8;
	cvt.u16.u32 	%rs3914, %r6314;
	bfe.u32 	%r6315, %r6301, 0, 8;
	cvt.u16.u32 	%rs3915, %r6315;
	bfe.u32 	%r6316, %r6300, 24, 8;
	cvt.u16.u32 	%rs3916, %r6316;
	bfe.u32 	%r6317, %r6300, 16, 8;
	cvt.u16.u32 	%rs3917, %r6317;
	bfe.u32 	%r6318, %r6300, 8, 8;
	cvt.u16.u32 	%rs3918, %r6318;
	bfe.u32 	%r6319, %r6300, 0, 8;
	cvt.u16.u32 	%rs3919, %r6319;
	and.b16  	%rs3920, %rs3919, 255;
	and.b16  	%rs3921, %rs3918, 255;
	and.b16  	%rs3922, %rs3917, 255;
	and.b16  	%rs3923, %rs3916, 255;
	and.b16  	%rs3924, %rs3915, 255;
	and.b16  	%rs3925, %rs3914, 255;
	and.b16  	%rs3926, %rs3913, 255;
	and.b16  	%rs3927, %rs3912, 255;
	and.b16  	%rs3928, %rs3911, 255;
	and.b16  	%rs3929, %rs3910, 255;
	and.b16  	%rs3930, %rs3909, 255;
	and.b16  	%rs3931, %rs3908, 255;
	and.b16  	%rs3932, %rs3907, 255;
	and.b16  	%rs3933, %rs3906, 255;
	and.b16  	%rs3934, %rs3905, 255;
	and.b16  	%rs3935, %rs3904, 255;
	cvt.rn.f64.u16 	%fd6829, %rs3920;
	add.s64 	%rd5924, %rd7000, %rd1454;
	shl.b64 	%rd5925, %rd5924, 3;
	add.s64 	%rd5926, %rd12, %rd5925;
	st.local.f64 	[%rd5926], %fd6829;
	cvt.rn.f64.u16 	%fd6830, %rs3921;
	st.local.f64 	[%rd5926+8], %fd6830;
	cvt.rn.f64.u16 	%fd6831, %rs3922;
	st.local.f64 	[%rd5926+16], %fd6831;
	cvt.rn.f64.u16 	%fd6832, %rs3923;
	st.local.f64 	[%rd5926+24], %fd6832;
	cvt.rn.f64.u16 	%fd6833, %rs3924;
	st.local.f64 	[%rd5926+32], %fd6833;
	cvt.rn.f64.u16 	%fd6834, %rs3925;
	st.local.f64 	[%rd5926+40], %fd6834;
	cvt.rn.f64.u16 	%fd6835, %rs3926;
	st.local.f64 	[%rd5926+48], %fd6835;
	cvt.rn.f64.u16 	%fd6836, %rs3927;
	st.local.f64 	[%rd5926+56], %fd6836;
	cvt.rn.f64.u16 	%fd6837, %rs3928;
	st.local.f64 	[%rd5926+64], %fd6837;
	cvt.rn.f64.u16 	%fd6838, %rs3929;
	st.local.f64 	[%rd5926+72], %fd6838;
	cvt.rn.f64.u16 	%fd6839, %rs3930;
	st.local.f64 	[%rd5926+80], %fd6839;
	cvt.rn.f64.u16 	%fd6840, %rs3931;
	st.local.f64 	[%rd5926+88], %fd6840;
	cvt.rn.f64.u16 	%fd6841, %rs3932;
	st.local.f64 	[%rd5926+96], %fd6841;
	cvt.rn.f64.u16 	%fd6842, %rs3933;
	st.local.f64 	[%rd5926+104], %fd6842;
	cvt.rn.f64.u16 	%fd6843, %rs3934;
	st.local.f64 	[%rd5926+112], %fd6843;
	cvt.rn.f64.u16 	%fd6844, %rs3935;
	st.local.f64 	[%rd5926+120], %fd6844;
	add.s64 	%rd7000, %rd7000, 16;
	setp.ne.s64 	%p2347, %rd7000, %rd71;
	mov.u64 	%rd7002, %rd71;
	@%p2347 bra 	$L__BB1_2619;
$L__BB1_2620:
	setp.eq.s32 	%p2348, %r17, 0;
	@%p2348 bra 	$L__BB1_2630;
	setp.lt.u64 	%p2349, %rd68, 7;
	@%p2349 bra 	$L__BB1_2623;
	add.s64 	%rd5927, %rd8, %rd7002;
	ld.local.u8 	%rs3936, [%rd5927];
	cvt.rn.f64.u16 	%fd6845, %rs3936;
	add.s64 	%rd5928, %rd7002, %rd1454;
	shl.b64 	%rd5929, %rd5928, 3;
	add.s64 	%rd5930, %rd12, %rd5929;
	st.local.f64 	[%rd5930], %fd6845;
	ld.local.u8 	%rs3937, [%rd5927+1];
	cvt.rn.f64.u16 	%fd6846, %rs3937;
	st.local.f64 	[%rd5930+8], %fd6846;
	ld.local.u8 	%rs3938, [%rd5927+2];
	cvt.rn.f64.u16 	%fd6847, %rs3938;
	st.local.f64 	[%rd5930+16], %fd6847;
	ld.local.u8 	%rs3939, [%rd5927+3];
	cvt.rn.f64.u16 	%fd6848, %rs3939;
	st.local.f64 	[%rd5930+24], %fd6848;
	ld.local.u8 	%rs3940, [%rd5927+4];
	cvt.rn.f64.u16 	%fd6849, %rs3940;
	st.local.f64 	[%rd5930+32], %fd6849;
	ld.local.u8 	%rs3941, [%rd5927+5];
	cvt.rn.f64.u16 	%fd6850, %rs3941;
	st.local.f64 	[%rd5930+40], %fd6850;
	ld.local.u8 	%rs3942, [%rd5927+6];
	cvt.rn.f64.u16 	%fd6851, %rs3942;
	st.local.f64 	[%rd5930+48], %fd6851;
	ld.local.u8 	%rs3943, [%rd5927+7];
	cvt.rn.f64.u16 	%fd6852, %rs3943;
	st.local.f64 	[%rd5930+56], %fd6852;
	add.s64 	%rd7002, %rd7002, 8;
$L__BB1_2623:
	cvt.u64.u32 	%rd5931, %r17;
	and.b64  	%rd5932, %rd5931, 7;
	setp.eq.s64 	%p2350, %rd5932, 0;
	@%p2350 bra 	$L__BB1_2630;
	and.b32  	%r6320, %r1826, 7;
	cvt.u64.u32 	%rd5933, %r6320;
	add.s64 	%rd5934, %rd5933, -1;
	setp.lt.u64 	%p2351, %rd5934, 3;
	@%p2351 bra 	$L__BB1_2626;
	add.s64 	%rd5935, %rd8, %rd7002;
	ld.local.u8 	%rs3944, [%rd5935];
	cvt.rn.f64.u16 	%fd6853, %rs3944;
	add.s64 	%rd5936, %rd7002, %rd1454;
	shl.b64 	%rd5937, %rd5936, 3;
	add.s64 	%rd5938, %rd12, %rd5937;
	st.local.f64 	[%rd5938], %fd6853;
	ld.local.u8 	%rs3945, [%rd5935+1];
	cvt.rn.f64.u16 	%fd6854, %rs3945;
	st.local.f64 	[%rd5938+8], %fd6854;
	ld.local.u8 	%rs3946, [%rd5935+2];
	cvt.rn.f64.u16 	%fd6855, %rs3946;
	st.local.f64 	[%rd5938+16], %fd6855;
	ld.local.u8 	%rs3947, [%rd5935+3];
	cvt.rn.f64.u16 	%fd6856, %rs3947;
	st.local.f64 	[%rd5938+24], %fd6856;
	add.s64 	%rd7002, %rd7002, 4;
$L__BB1_2626:
	setp.eq.s64 	%p2352, %rd72, 0;
	@%p2352 bra 	$L__BB1_2630;
	setp.eq.s64 	%p2353, %rd72, 1;
	add.s64 	%rd1462, %rd8, %rd7002;
	ld.local.u8 	%rs3948, [%rd1462];
	cvt.rn.f64.u16 	%fd6857, %rs3948;
	add.s64 	%rd5939, %rd7002, %rd1454;
	shl.b64 	%rd5940, %rd5939, 3;
	add.s64 	%rd1463, %rd12, %rd5940;
	st.local.f64 	[%rd1463], %fd6857;
	@%p2353 bra 	$L__BB1_2630;
	setp.eq.s64 	%p2354, %rd72, 2;
	ld.local.u8 	%rs3949, [%rd1462+1];
	cvt.rn.f64.u16 	%fd6858, %rs3949;
	st.local.f64 	[%rd1463+8], %fd6858;
	@%p2354 bra 	$L__BB1_2630;
	ld.local.u8 	%rs3950, [%rd1462+2];
	cvt.rn.f64.u16 	%fd6859, %rs3950;
	st.local.f64 	[%rd1463+16], %fd6859;
$L__BB1_2630:
	st.local.f64 	[%rd1451+16], %fd8152;
	setp.eq.s64 	%p2355, %rd6952, 0;
	mov.f64 	%fd8139, 0d0000000000000000;
	mov.b64 	%rd7005, 1;
	@%p2355 bra 	$L__BB1_2640;
	add.s64 	%rd5943, %rd6952, 1;
	and.b64  	%rd1464, %rd5943, -2;
	mov.f64 	%fd8139, 0d0000000000000000;
	mov.b64 	%rd7004, 0;
$L__BB1_2632:
	shl.b64 	%rd5944, %rd7004, 5;
	add.s64 	%rd1466, %rd13, %rd5944;
	ld.local.f64 	%fd1302, [%rd1466+8];
	neg.f64 	%fd6863, %fd1302;
	fma.rn.f64 	%fd6864, %fd1302, 0dBFF71547652B82FE, 0d4338000000000000;
	{
	.reg .b32 %temp; 
	mov.b64 	{%r1497, %temp}, %fd6864;
	}
	mov.f64 	%fd6865, 0dC338000000000000;
	add.rn.f64 	%fd6866, %fd6864, %fd6865;
	fma.rn.f64 	%fd6867, %fd6866, 0dBFE62E42FEFA39EF, %fd6863;
	fma.rn.f64 	%fd6868, %fd6866, 0dBC7ABC9E3B39803F, %fd6867;
	fma.rn.f64 	%fd6869, %fd6868, 0d3E5ADE1569CE2BDF, 0d3E928AF3FCA213EA;
	fma.rn.f64 	%fd6870, %fd6869, %fd6868, 0d3EC71DEE62401315;
	fma.rn.f64 	%fd6871, %fd6870, %fd6868, 0d3EFA01997C89EB71;
	fma.rn.f64 	%fd6872, %fd6871, %fd6868, 0d3F2A01A014761F65;
	fma.rn.f64 	%fd6873, %fd6872, %fd6868, 0d3F56C16C1852B7AF;
	fma.rn.f64 	%fd6874, %fd6873, %fd6868, 0d3F81111111122322;
	fma.rn.f64 	%fd6875, %fd6874, %fd6868, 0d3FA55555555502A1;
	fma.rn.f64 	%fd6876, %fd6875, %fd6868, 0d3FC5555555555511;
	fma.rn.f64 	%fd6877, %fd6876, %fd6868, 0d3FE000000000000B;
	fma.rn.f64 	%fd6878, %fd6877, %fd6868, 0d3FF0000000000000;
	fma.rn.f64 	%fd6879, %fd6878, %fd6868, 0d3FF0000000000000;
	{
	.reg .b32 %temp; 
	mov.b64 	{%r1498, %temp}, %fd6879;
	}
	{
	.reg .b32 %temp; 
	mov.b64 	{%temp, %r1499}, %fd6879;
	}
	shl.b32 	%r6321, %r1497, 20;
	add.s32 	%r6322, %r6321, %r1499;
	mov.b64 	%fd8134, {%r1498, %r6322};
	{
	.reg .b32 %temp; 
	mov.b64 	{%temp, %r6323}, %fd6863;
	}
	mov.b32 	%f214, %r6323;
	abs.f32 	%f100, %f214;
	setp.lt.f32 	%p2356, %f100, 0f4086232B;
	@%p2356 bra 	$L__BB1_2635;
	setp.gt.f64 	%p2357, %fd1302, 0d0000000000000000;
	mov.f64 	%fd6880, 0d7FF0000000000000;
	sub.f64 	%fd6881, %fd6880, %fd1302;
	selp.f64 	%fd8134, 0d0000000000000000, %fd6881, %p2357;
	setp.geu.f32 	%p2358, %f100, 0f40874800;
	@%p2358 bra 	$L__BB1_2635;
	shr.u32 	%r6324, %r1497, 31;
	add.s32 	%r6325, %r1497, %r6324;
	shr.s32 	%r6326, %r6325, 1;
	shl.b32 	%r6327, %r6326, 20;
	add.s32 	%r6328, %r1499, %r6327;
	mov.b64 	%fd6882, {%r1498, %r6328};
	sub.s32 	%r6329, %r1497, %r6326;
	shl.b32 	%r6330, %r6329, 20;
	add.s32 	%r6331, %r6330, 1072693248;
	mov.b32 	%r6332, 0;
	mov.b64 	%fd6883, {%r6332, %r6331};
	mul.f64 	%fd8134, %fd6883, %fd6882;
$L__BB1_2635:
	add.f64 	%fd1307, %fd8139, %fd8134;
	ld.local.f64 	%fd1308, [%rd1466+40];
	neg.f64 	%fd6884, %fd1308;
	fma.rn.f64 	%fd6885, %fd1308, 0dBFF71547652B82FE, 0d4338000000000000;
	{
	.reg .b32 %temp; 
	mov.b64 	{%r1500, %temp}, %fd6885;
	}
	mov.f64 	%fd6886, 0dC338000000000000;
	add.rn.f64 	%fd6887, %fd6885, %fd6886;
	fma.rn.f64 	%fd6888, %fd6887, 0dBFE62E42FEFA39EF, %fd6884;
	fma.rn.f64 	%fd6889, %fd6887, 0dBC7ABC9E3B39803F, %fd6888;
	fma.rn.f64 	%fd6890, %fd6889, 0d3E5ADE1569CE2BDF, 0d3E928AF3FCA213EA;
	fma.rn.f64 	%fd6891, %fd6890, %fd6889, 0d3EC71DEE62401315;
	fma.rn.f64 	%fd6892, %fd6891, %fd6889, 0d3EFA01997C89EB71;
	fma.rn.f64 	%fd6893, %fd6892, %fd6889, 0d3F2A01A014761F65;
	fma.rn.f64 	%fd6894, %fd6893, %fd6889, 0d3F56C16C1852B7AF;
	fma.rn.f64 	%fd6895, %fd6894, %fd6889, 0d3F81111111122322;
	fma.rn.f64 	%fd6896, %fd6895, %fd6889, 0d3FA55555555502A1;
	fma.rn.f64 	%fd6897, %fd6896, %fd6889, 0d3FC5555555555511;
	fma.rn.f64 	%fd6898, %fd6897, %fd6889, 0d3FE000000000000B;
	fma.rn.f64 	%fd6899, %fd6898, %fd6889, 0d3FF0000000000000;
	fma.rn.f64 	%fd6900, %fd6899, %fd6889, 0d3FF0000000000000;
	{
	.reg .b32 %temp; 
	mov.b64 	{%r1501, %temp}, %fd6900;
	}
	{
	.reg .b32 %temp; 
	mov.b64 	{%temp, %r1502}, %fd6900;
	}
	shl.b32 	%r6333, %r1500, 20;
	add.s32 	%r6334, %r6333, %r1502;
	mov.b64 	%fd8135, {%r1501, %r6334};
	{
	.reg .b32 %temp; 
	mov.b64 	{%temp, %r6335}, %fd6884;
	}
	mov.b32 	%f215, %r6335;
	abs.f32 	%f101, %f215;
	setp.lt.f32 	%p2359, %f101, 0f4086232B;
	@%p2359 bra 	$L__BB1_2638;
	setp.gt.f64 	%p2360, %fd1308, 0d0000000000000000;
	mov.f64 	%fd6901, 0d7FF0000000000000;
	sub.f64 	%fd6902, %fd6901, %fd1308;
	selp.f64 	%fd8135, 0d0000000000000000, %fd6902, %p2360;
	setp.geu.f32 	%p2361, %f101, 0f40874800;
	@%p2361 bra 	$L__BB1_2638;
	shr.u32 	%r6336, %r1500, 31;
	add.s32 	%r6337, %r1500, %r6336;
	shr.s32 	%r6338, %r6337, 1;
	shl.b32 	%r6339, %r6338, 20;
	add.s32 	%r6340, %r1502, %r6339;
	mov.b64 	%fd6903, {%r1501, %r6340};
	sub.s32 	%r6341, %r1500, %r6338;
	shl.b32 	%r6342, %r6341, 20;
	add.s32 	%r6343, %r6342, 1072693248;
	mov.b32 	%r6344, 0;
	mov.b64 	%fd6904, {%r6344, %r6343};
	mul.f64 	%fd8135, %fd6904, %fd6903;
$L__BB1_2638:
	add.f64 	%fd8139, %fd1307, %fd8135;
	add.s64 	%rd7004, %rd7004, 2;
	setp.ne.s64 	%p2362, %rd7004, %rd1464;
	@%p2362 bra 	$L__BB1_2632;
	shl.b64 	%rd5945, %rd1464, 2;
	or.b64  	%rd7005, %rd5945, 1;
$L__BB1_2640:
	and.b64  	%rd5946, %rd6952, 1;
	setp.eq.b64 	%p2363, %rd5946, 1;
	@%p2363 bra 	$L__BB1_2645;
	shl.b64 	%rd5947, %rd7005, 3;
	add.s64 	%rd5948, %rd13, %rd5947;
	ld.local.f64 	%fd1316, [%rd5948];
	neg.f64 	%fd6905, %fd1316;
	fma.rn.f64 	%fd6906, %fd1316, 0dBFF71547652B82FE, 0d4338000000000000;
	{
	.reg .b32 %temp; 
	mov.b64 	{%r1503, %temp}, %fd6906;
	}
	mov.f64 	%fd6907, 0dC338000000000000;
	add.rn.f64 	%fd6908, %fd6906, %fd6907;
	fma.rn.f64 	%fd6909, %fd6908, 0dBFE62E42FEFA39EF, %fd6905;
	fma.rn.f64 	%fd6910, %fd6908, 0dBC7ABC9E3B39803F, %fd6909;
	fma.rn.f64 	%fd6911, %fd6910, 0d3E5ADE1569CE2BDF, 0d3E928AF3FCA213EA;
	fma.rn.f64 	%fd6912, %fd6911, %fd6910, 0d3EC71DEE62401315;
	fma.rn.f64 	%fd6913, %fd6912, %fd6910, 0d3EFA01997C89EB71;
	fma.rn.f64 	%fd6914, %fd6913, %fd6910, 0d3F2A01A014761F65;
	fma.rn.f64 	%fd6915, %fd6914, %fd6910, 0d3F56C16C1852B7AF;
	fma.rn.f64 	%fd6916, %fd6915, %fd6910, 0d3F81111111122322;
	fma.rn.f64 	%fd6917, %fd6916, %fd6910, 0d3FA55555555502A1;
	fma.rn.f64 	%fd6918, %fd6917, %fd6910, 0d3FC5555555555511;
	fma.rn.f64 	%fd6919, %fd6918, %fd6910, 0d3FE000000000000B;
	fma.rn.f64 	%fd6920, %fd6919, %fd6910, 0d3FF0000000000000;
	fma.rn.f64 	%fd6921, %fd6920, %fd6910, 0d3FF0000000000000;
	{
	.reg .b32 %temp; 
	mov.b64 	{%r1504, %temp}, %fd6921;
	}
	{
	.reg .b32 %temp; 
	mov.b64 	{%temp, %r1505}, %fd6921;
	}
	shl.b32 	%r6345, %r1503, 20;
	add.s32 	%r6346, %r6345, %r1505;
	mov.b64 	%fd8138, {%r1504, %r6346};
	{
	.reg .b32 %temp; 
	mov.b64 	{%temp, %r6347}, %fd6905;
	}
	mov.b32 	%f216, %r6347;
	abs.f32 	%f102, %f216;
	setp.lt.f32 	%p2364, %f102, 0f4086232B;
	@%p2364 bra 	$L__BB1_2644;
	setp.gt.f64 	%p2365, %fd1316, 0d0000000000000000;
	mov.f64 	%fd6922, 0d7FF0000000000000;
	sub.f64 	%fd6923, %fd6922, %fd1316;
	selp.f64 	%fd8138, 0d0000000000000000, %fd6923, %p2365;
	setp.geu.f32 	%p2366, %f102, 0f40874800;
	@%p2366 bra 	$L__BB1_2644;
	shr.u32 	%r6348, %r1503, 31;
	add.s32 	%r6349, %r1503, %r6348;
	shr.s32 	%r6350, %r6349, 1;
	shl.b32 	%r6351, %r6350, 20;
	add.s32 	%r6352, %r1505, %r6351;
	mov.b64 	%fd6924, {%r1504, %r6352};
	sub.s32 	%r6353, %r1503, %r6350;
	shl.b32 	%r6354, %r6353, 20;
	add.s32 	%r6355, %r6354, 1072693248;
	mov.b32 	%r6356, 0;
	mov.b64 	%fd6925, {%r6356, %r6355};
	mul.f64 	%fd8138, %fd6925, %fd6924;
$L__BB1_2644:
	add.f64 	%fd8139, %fd8139, %fd8138;
$L__BB1_2645:
	ld.param.u32 	%r7171, [_Z33unified_sogrand_iterations_kernelPKdPdS1_S1_PiS2_S1_iiimdiii_param_12];
	ld.param.f64 	%fd7670, [_Z33unified_sogrand_iterations_kernelPKdPdS1_S1_PiS2_S1_iiimdiii_param_11];
	ld.param.u32 	%r7149, [_Z33unified_sogrand_iterations_kernelPKdPdS1_S1_PiS2_S1_iiimdiii_param_9];
	and.b32  	%r6357, %r7171, 255;
	setp.eq.s32 	%p2367, %r6357, 1;
	selp.s64 	%rd5949, -1, 0, %p2367;
	sub.s32 	%r6358, %r1826, %r1827;
	cvt.s64.s32 	%rd5950, %r6358;
	add.s64 	%rd5951, %rd5949, %rd5950;
	setp.eq.s64 	%p2368, %rd5951, 0;
	{ // callseq 15, 0
	.param .b64 param0;
	st.param.f64 	[param0], 0d4000000000000000;
	.param .b64 param1;
	st.param.f64 	[param1], %fd1510;
	.param .b64 retval0;
	call.uni (retval0), 
	__internal_accurate_pow, 
	(
	param0, 
	param1
	);
	ld.param.f64 	%fd6926, [retval0];
	} // callseq 15
	neg.f64 	%fd6928, %fd6926;
	selp.f64 	%fd6929, %fd6928, %fd6926, %p1;
	selp.f64 	%fd6930, 0dFFF8000000000000, %fd6929, %p2;
	selp.f64 	%fd6931, 0d3FF0000000000000, %fd6930, %p2368;
	mul.f64 	%fd8109, %fd8149, %fd6931;
	add.f64 	%fd6932, %fd8139, %fd8109;
	setp.gt.f64 	%p2369, %fd6932, 0d37A16C262777579C;
	div.rn.f64 	%fd6933, %fd8139, %fd6932;
	selp.f64 	%fd6934, %fd6933, 0d3FF0000000000000, %p2369;
	st.local.f64 	[%rd1451+24], %fd6934;
	add.s64 	%rd6952, %rd6952, 1;
	cvt.rn.f64.u64 	%fd8108, %rd6952;
	setp.gt.f64 	%p2370, %fd6934, %fd7670;
	cvt.s64.s32 	%rd5952, %r7149;
	setp.eq.s64 	%p2371, %rd6952, %rd5952;
	or.pred  	%p2372, %p2370, %p2371;
	@%p2372 bra 	$L__BB1_2660;
$L__BB1_2646:
	cvt.u32.u64 	%r6359, %rd1327;
	setp.eq.s32 	%p2373, %r6359, 0;
	@%p2373 bra 	$L__BB1_2654;
	cvt.u32.u64 	%r6360, %rd1327;
	setp.lt.u32 	%p2374, %r6360, 4;
	mov.b64 	%rd7008, 0;
	@%p2374 bra 	$L__BB1_2650;
	ld.local.u32 	%r7657, [%rd9];
	mov.b64 	%rd7007, 0;
$L__BB1_2649:
	shl.b64 	%rd5955, %rd7007, 2;
	add.s64 	%rd5956, %rd9, %rd5955;
	ld.local.u32 	%r6361, [%rd5956+4];
	sub.s32 	%r6362, %r6361, %r7657;
	add.s64 	%rd5957, %rd10, %rd5955;
	ld.local.v2.u32 	{%r6363, %r6364}, [%rd5956+8];
	sub.s32 	%r6365, %r6363, %r6361;
	sub.s32 	%r6366, %r6364, %r6363;
	add.s64 	%rd7007, %rd7007, 4;
	ld.local.u32 	%r7657, [%rd5956+16];
	sub.s32 	%r6367, %r7657, %r6364;
	st.local.v4.u32 	[%rd5957], {%r6362, %r6365, %r6366, %r6367};
	setp.ne.s64 	%p2375, %rd7007, %rd1342;
	mov.u64 	%rd7008, %rd1342;
	@%p2375 bra 	$L__BB1_2649;
$L__BB1_2650:
	setp.eq.s64 	%p2376, %rd1341, 0;
	@%p2376 bra 	$L__BB1_2654;
	setp.eq.s64 	%p2377, %rd1341, 1;
	shl.b64 	%rd5958, %rd7008, 2;
	add.s64 	%rd1475, %rd9, %rd5958;
	ld.local.u32 	%r1509, [%rd1475+4];
	ld.local.u32 	%r6368, [%rd1475];
	sub.s32 	%r6369, %r1509, %r6368;
	add.s64 	%rd1476, %rd10, %rd5958;
	st.local.u32 	[%rd1476], %r6369;
	@%p2377 bra 	$L__BB1_2654;
	setp.eq.s64 	%p2378, %rd1341, 2;
	ld.local.u32 	%r1510, [%rd1475+8];
	sub.s32 	%r6370, %r1510, %r1509;
	st.local.u32 	[%rd1476+4], %r6370;
	@%p2378 bra 	$L__BB1_2654;
	ld.local.u32 	%r6371, [%rd1475+12];
	sub.s32 	%r6372, %r6371, %r1510;
	st.local.u32 	[%rd1476+8], %r6372;
$L__BB1_2654:
	setp.lt.u32 	%p2379, %r7622, 2;
	shl.b64 	%rd5959, %rd1327, 2;
	add.s64 	%rd5960, %rd10, %rd5959;
	mov.b32 	%r6373, 0;
	st.local.u32 	[%rd5960], %r6373;
	add.s64 	%rd5961, %rd11, %rd5959;
	st.local.u32 	[%rd5961], %r6373;
	@%p2379 bra 	$L__BB1_2458;
	add.s32 	%r6374, %r7622, -2;
	setp.lt.u32 	%p2380, %r6374, 3;
	mov.b64 	%rd6957, 1;
	@%p2380 bra 	$L__BB1_2454;
	mov.b64 	%rd7009, 1;
$L__BB1_2657:
	sub.s64 	%rd5964, %rd1183, %rd7009;
	shl.b64 	%rd5965, %rd5964, 2;
	add.s64 	%rd5966, %rd11, %rd5965;
	ld.local.u32 	%r6375, [%rd5966];
	not.b64 	%rd5967, %rd7009;
	add.s64 	%rd5968, %rd5967, %rd1183;
	shl.b64 	%rd5969, %rd5968, 2;
	add.s64 	%rd5970, %rd10, %rd5969;
	ld.local.u32 	%r6376, [%rd5970];
	add.s32 	%r6377, %r6376, %r6375;
	st.local.u32 	[%rd5966+-4], %r6377;
	ld.local.u32 	%r6378, [%rd5970+-4];
	add.s32 	%r6379, %r6378, %r6377;
	st.local.u32 	[%rd5966+-8], %r6379;
	ld.local.u32 	%r6380, [%rd5970+-8];
	add.s32 	%r6381, %r6380, %r6379;
	st.local.u32 	[%rd5966+-12], %r6381;
	ld.local.u32 	%r6382, [%rd5970+-12];
	add.s32 	%r6383, %r6382, %r6381;
	st.local.u32 	[%rd5966+-16], %r6383;
	add.s64 	%rd6957, %rd7009, 4;
	add.s64 	%rd5971, %rd7009, 3;
	and.b64  	%rd5972, %rd1340, -4;
	setp.eq.s64 	%p2381, %rd5971, %rd5972;
	mov.u64 	%rd7009, %rd6957;
	@%p2381 bra 	$L__BB1_2454;
	bra.uni 	$L__BB1_2657;
$L__BB1_2658:
	ld.param.u32 	%r7172, [_Z33unified_sogrand_iterations_kernelPKdPdS1_S1_PiS2_S1_iiimdiii_param_12];
	setp.eq.s32 	%p2386, %r7172, 1;
	add.s32 	%r6390, %r7622, 1;
	and.b32  	%r6391, %r6390, 1;
	setp.ne.s32 	%p2387, %r6391, %r1293;
	add.s32 	%r6392, %r7622, 2;
	selp.b32 	%r6393, %r6392, %r6390, %p2387;
	selp.b32 	%r7622, %r6393, %r6390, %p2386;
	setp.le.s32 	%p2388, %r7622, %r1826;
	@%p2388 bra 	$L__BB1_2229;
$L__BB1_2659:
	ld.param.u64 	%rd6491, [_Z33unified_sogrand_iterations_kernelPKdPdS1_S1_PiS2_S1_iiimdiii_param_10];
	ld.param.u32 	%r7150, [_Z33unified_sogrand_iterations_kernelPKdPdS1_S1_PiS2_S1_iiimdiii_param_9];
	cvt.s64.s32 	%rd5978, %r7150;
	setp.lt.u64 	%p2389, %rd6952, %rd5978;
	setp.eq.s64 	%p2390, %rd6491, 0;
	selp.b64 	%rd5979, 2147483647, %rd6491, %p2390;
	cvt.rn.f64.u64 	%fd6935, %rd5979;
	setp.lt.f64 	%p2391, %fd8152, %fd6935;
	and.pred  	%p2392, %p2389, %p2391;
	mad.lo.s32 	%r6394, %r1292, %r1826, %r16;
	setp.lt.s32 	%p2393, %r7621, %r6394;
	and.pred  	%p2394, %p2392, %p2393;
	@%p2394 bra 	$L__BB1_2228;
$L__BB1_2660:
	cvt.rzi.s32.f64 	%r1512, %fd8108;
	setp.eq.s32 	%p2395, %r1512, 0;
	@%p2395 bra 	$L__BB1_2684;
	setp.lt.s32 	%p2396, %r1512, 1;
	@%p2396 bra 	$L__BB1_2669;
	and.b32  	%r1513, %r1512, 3;
	setp.lt.u32 	%p2397, %r1512, 4;
	mov.b32 	%r7666, 0;
	@%p2397 bra 	$L__BB1_2665;
	and.b32  	%r7666, %r1512, 2147483644;
	mov.b32 	%r7665, 0;
$L__BB1_2664:
	shl.b32 	%r6398, %r7665, 2;
	mul.wide.u32 	%rd5980, %r6398, 8;
	add.s64 	%rd5981, %rd13, %rd5980;
	ld.local.f64 	%fd6937, [%rd5981+8];
	mul.wide.u32 	%rd5982, %r7665, 8;
	add.s64 	%rd5983, %rd14, %rd5982;
	st.local.f64 	[%rd5983], %fd6937;
	ld.local.f64 	%fd6938, [%rd5981+40];
	st.local.f64 	[%rd5983+8], %fd6938;
	ld.local.f64 	%fd6939, [%rd5981+72];
	st.local.f64 	[%rd5983+16], %fd6939;
	ld.local.f64 	%fd6940, [%rd5981+104];
	st.local.f64 	[%rd5983+24], %fd6940;
	add.s32 	%r7665, %r7665, 4;
	setp.ne.s32 	%p2398, %r7665, %r7666;
	@%p2398 bra 	$L__BB1_2664;
$L__BB1_2665:
	setp.eq.s32 	%p2399, %r1513, 0;
	@%p2399 bra 	$L__BB1_2669;
	shl.b32 	%r1535, %r7666, 2;
	mul.wide.u32 	%rd5984, %r1535, 8;
	add.s64 	%rd5985, %rd13, %rd5984;
	ld.local.f64 	%fd6941, [%rd5985+8];
	mul.wide.u32 	%rd5986, %r7666, 8;
	add.s64 	%rd1484, %rd14, %rd5986;
	st.local.f64 	[%rd1484], %fd6941;
	setp.eq.s32 	%p2400, %r1513, 1;
	@%p2400 bra 	$L__BB1_2669;
	add.s32 	%r6399, %r1535, 4;
	mul.wide.u32 	%rd5987, %r6399, 8;
	add.s64 	%rd5988, %rd13, %rd5987;
	ld.local.f64 	%fd6942, [%rd5988+8];
	st.local.f64 	[%rd1484+8], %fd6942;
	setp.eq.s32 	%p2401, %r1513, 2;
	@%p2401 bra 	$L__BB1_2669;
	add.s32 	%r6400, %r1535, 8;
	mul.wide.u32 	%rd5989, %r6400, 8;
	add.s64 	%rd5990, %rd13, %rd5989;
	ld.local.f64 	%fd6943, [%rd5990+8];
	st.local.f64 	[%rd1484+16], %fd6943;
$L__BB1_2669:
	setp.lt.s32 	%p2402, %r1826, 2;
	max.f64 	%fd1338, %fd8109, 0d37A16C262777579C;
	mov.b32 	%r7670, 0;
	@%p2402 bra 	$L__BB1_2678;
	mov.b32 	%r7670, 0;
$L__BB1_2671:
	mov.u32 	%r1542, %r7670;
	mul.wide.u32 	%rd5991, %r1542, 8;
	add.s64 	%rd5992, %rd58, %rd5991;
	ld.local.v2.f64 	{%fd1344, %fd1345}, [%rd5992];
	fma.rn.f64 	%fd6944, %fd1344, 0d3FF71547652B82FE, 0d4338000000000000;
	{
	.reg .b32 %temp; 
	mov.b64 	{%r1543, %temp}, %fd6944;
	}
	mov.f64 	%fd6945, 0dC338000000000000;
	add.rn.f64 	%fd6946, %fd6944, %fd6945;
	fma.rn.f64 	%fd6947, %fd6946, 0dBFE62E42FEFA39EF, %fd1344;
	fma.rn.f64 	%fd6948, %fd6946, 0dBC7ABC9E3B39803F, %fd6947;
	fma.rn.f64 	%fd6949, %fd6948, 0d3E5ADE1569CE2BDF, 0d3E928AF3FCA213EA;
	fma.rn.f64 	%fd6950, %fd6949, %fd6948, 0d3EC71DEE62401315;
	fma.rn.f64 	%fd6951, %fd6950, %fd6948, 0d3EFA01997C89EB71;
	fma.rn.f64 	%fd6952, %fd6951, %fd6948, 0d3F2A01A014761F65;
	fma.rn.f64 	%fd6953, %fd6952, %fd6948, 0d3F56C16C1852B7AF;
	fma.rn.f64 	%fd6954, %fd6953, %fd6948, 0d3F81111111122322;
	fma.rn.f64 	%fd6955, %fd6954, %fd6948, 0d3FA55555555502A1;
	fma.rn.f64 	%fd6956, %fd6955, %fd6948, 0d3FC5555555555511;
	fma.rn.f64 	%fd6957, %fd6956, %fd6948, 0d3FE000000000000B;
	fma.rn.f64 	%fd6958, %fd6957, %fd6948, 0d3FF0000000000000;
	fma.rn.f64 	%fd6959, %fd6958, %fd6948, 0d3FF0000000000000;
	{
	.reg .b32 %temp; 
	mov.b64 	{%r1544, %temp}, %fd6959;
	}
	{
	.reg .b32 %temp; 
	mov.b64 	{%temp, %r1545}, %fd6959;
	}
	shl.b32 	%r6403, %r1543, 20;
	add.s32 	%r6404, %r6403, %r1545;
	mov.b64 	%fd8154, {%r1544, %r6404};
	{
	.reg .b32 %temp; 
	mov.b64 	{%temp, %r6405}, %fd1344;
	}
	mov.b32 	%f217, %r6405;
	abs.f32 	%f104, %f217;
	setp.lt.f32 	%p2403, %f104, 0f4086232B;
	@%p2403 bra 	$L__BB1_2674;
	setp.lt.f64 	%p2404, %fd1344, 0d0000000000000000;
	add.f64 	%fd6960, %fd1344, 0d7FF0000000000000;
	selp.f64 	%fd8154, 0d0000000000000000, %fd6960, %p2404;
	setp.geu.f32 	%p2405, %f104, 0f40874800;
	@%p2405 bra 	$L__BB1_2674;
	shr.u32 	%r6406, %r1543, 31;
	add.s32 	%r6407, %r1543, %r6406;
	shr.s32 	%r6408, %r6407, 1;
	shl.b32 	%r6409, %r6408, 20;
	add.s32 	%r6410, %r1545, %r6409;
	mov.b64 	%fd6961, {%r1544, %r6410};
	sub.s32 	%r6411, %r1543, %r6408;
	shl.b32 	%r6412, %r6411, 20;
	add.s32 	%r6413, %r6412, 1072693248;
	mov.b32 	%r6414, 0;
	mov.b64 	%fd6962, {%r6414, %r6413};
	mul.f64 	%fd8154, %fd6962, %fd6961;
$L__BB1_2674:
	fma.rn.f64 	%fd6963, %fd1345, 0d3FF71547652B82FE, 0d4338000000000000;
	{
	.reg .b32 %temp; 
	mov.b64 	{%r1546, %temp}, %fd6963;
	}
	mov.f64 	%fd6964, 0dC338000000000000;
	add.rn.f64 	%fd6965, %fd6963, %fd6964;
	fma.rn.f64 	%fd6966, %fd6965, 0dBFE62E42FEFA39EF, %fd1345;
	fma.rn.f64 	%fd6967, %fd6965, 0dBC7ABC9E3B39803F, %fd6966;
	fma.rn.f64 	%fd6968, %fd6967, 0d3E5ADE1569CE2BDF, 0d3E928AF3FCA213EA;
	fma.rn.f64 	%fd6969, %fd6968, %fd6967, 0d3EC71DEE62401315;
	fma.rn.f64 	%fd6970, %fd6969, %fd6967, 0d3EFA01997C89EB71;
	fma.rn.f64 	%fd6971, %fd6970, %fd6967, 0d3F2A01A014761F65;
	fma.rn.f64 	%fd6972, %fd6971, %fd6967, 0d3F56C16C1852B7AF;
	fma.rn.f64 	%fd6973, %fd6972, %fd6967, 0d3F81111111122322;
	fma.rn.f64 	%fd6974, %fd6973, %fd6967, 0d3FA55555555502A1;
	fma.rn.f64 	%fd6975, %fd6974, %fd6967, 0d3FC5555555555511;
	fma.rn.f64 	%fd6976, %fd6975, %fd6967, 0d3FE000000000000B;
	fma.rn.f64 	%fd6977, %fd6976, %fd6967, 0d3FF0000000000000;
	fma.rn.f64 	%fd6978, %fd6977, %fd6967, 0d3FF0000000000000;
	{
	.reg .b32 %temp; 
	mov.b64 	{%r1547, %temp}, %fd6978;
	}
	{
	.reg .b32 %temp; 
	mov.b64 	{%temp, %r1548}, %fd6978;
	}
	shl.b32 	%r6415, %r1546, 20;
	add.s32 	%r6416, %r6415, %r1548;
	mov.b64 	%fd8155, {%r1547, %r6416};
	{
	.reg .b32 %temp; 
	mov.b64 	{%temp, %r6417}, %fd1345;
	}
	mov.b32 	%f218, %r6417;
	abs.f32 	%f105, %f218;
	setp.lt.f32 	%p2406, %f105, 0f4086232B;
	@%p2406 bra 	$L__BB1_2677;
	setp.lt.f64 	%p2407, %fd1345, 0d0000000000000000;
	add.f64 	%fd6979, %fd1345, 0d7FF0000000000000;
	selp.f64 	%fd8155, 0d0000000000000000, %fd6979, %p2407;
	setp.geu.f32 	%p2408, %f105, 0f40874800;
	@%p2408 bra 	$L__BB1_2677;
	shr.u32 	%r6418, %r1546, 31;
	add.s32 	%r6419, %r1546, %r6418;
	shr.s32 	%r6420, %r6419, 1;
	shl.b32 	%r6421, %r6420, 20;
	add.s32 	%r6422, %r1548, %r6421;
	mov.b64 	%fd6980, {%r1547, %r6422};
	sub.s32 	%r6423, %r1546, %r6420;
	shl.b32 	%r6424, %r6423, 20;
	add.s32 	%r6425, %r6424, 1072693248;
	mov.b32 	%r6426, 0;
	mov.b64 	%fd6981, {%r6426, %r6425};
	mul.f64 	%fd8155, %fd6981, %fd6980;
$L__BB1_2677:
	add.f64 	%fd6982, %fd8154, 0d3FF0000000000000;
	rcp.rn.f64 	%fd6983, %fd6982;
	add.f64 	%fd6984, %fd8155, 0d3FF0000000000000;
	rcp.rn.f64 	%fd6985, %fd6984;
	mov.f64 	%fd6986, 0d3FF0000000000000;
	sub.f64 	%fd6987, %fd6986, %fd6983;
	sub.f64 	%fd6988, %fd6986, %fd6985;
	min.f64 	%fd6989, %fd6983, 0d3FF0000000000000;
	max.f64 	%fd6990, %fd6989, 0d37A16C262777579C;
	min.f64 	%fd6991, %fd6985, 0d3FF0000000000000;
	max.f64 	%fd6992, %fd6991, 0d37A16C262777579C;
	min.f64 	%fd6993, %fd6987, 0d3FF0000000000000;
	max.f64 	%fd6994, %fd6993, 0d37A16C262777579C;
	min.f64 	%fd6995, %fd6988, 0d3FF0000000000000;
	max.f64 	%fd6996, %fd6995, 0d37A16C262777579C;
	mul.wide.u32 	%rd5993, %r1542, 8;
	add.s64 	%rd5994, %rd15, %rd5993;
	st.local.v2.f64 	[%rd5994], {%fd6990, %fd6992};
	add.s64 	%rd5995, %rd16, %rd5993;
	st.local.v2.f64 	[%rd5995], {%fd6994, %fd6996};
	add.s32 	%r7670, %r1542, 2;
	add.s32 	%r6427, %r1542, 3;
	setp.lt.s32 	%p2409, %r6427, %r1826;
	@%p2409 bra 	$L__BB1_2671;
$L__BB1_2678:
	setp.le.s32 	%p2410, %r1826, %r7670;
	@%p2410 bra 	$L__BB1_2707;
	sub.s32 	%r6428, %r1826, %r7670;
	add.s32 	%r1537, %r7670, 1;
	and.b32  	%r6429, %r6428, 1;
	setp.eq.b32 	%p2411, %r6429, 1;
	not.pred 	%p2412, %p2411;
	@%p2412 bra 	$L__BB1_2706;
	mul.wide.u32 	%rd5996, %r7670, 8;
	add.s64 	%rd5997, %rd58, %rd5996;
	ld.local.f64 	%fd1339, [%rd5997];
	fma.rn.f64 	%fd6997, %fd1339, 0d3FF71547652B82FE, 0d4338000000000000;
	{
	.reg .b32 %temp; 
	mov.b64 	{%r1538, %temp}, %fd6997;
	}
	mov.f64 	%fd6998, 0dC338000000000000;
	add.rn.f64 	%fd6999, %fd6997, %fd6998;
	fma.rn.f64 	%fd7000, %fd6999, 0dBFE62E42FEFA39EF, %fd1339;
	fma.rn.f64 	%fd7001, %fd6999, 0dBC7ABC9E3B39803F, %fd7000;
	fma.rn.f64 	%fd7002, %fd7001, 0d3E5ADE1569CE2BDF, 0d3E928AF3FCA213EA;
	fma.rn.f64 	%fd7003, %fd7002, %fd7001, 0d3EC71DEE62401315;
	fma.rn.f64 	%fd7004, %fd7003, %fd7001, 0d3EFA01997C89EB71;
	fma.rn.f64 	%fd7005, %fd7004, %fd7001, 0d3F2A01A014761F65;
	fma.rn.f64 	%fd7006, %fd7005, %fd7001, 0d3F56C16C1852B7AF;
	fma.rn.f64 	%fd7007, %fd7006, %fd7001, 0d3F81111111122322;
	fma.rn.f64 	%fd7008, %fd7007, %fd7001, 0d3FA55555555502A1;
	fma.rn.f64 	%fd7009, %fd7008, %fd7001, 0d3FC5555555555511;
	fma.rn.f64 	%fd7010, %fd7009, %fd7001, 0d3FE000000000000B;
	fma.rn.f64 	%fd7011, %fd7010, %fd7001, 0d3FF0000000000000;
	fma.rn.f64 	%fd7012, %fd7011, %fd7001, 0d3FF0000000000000;
	{
	.reg .b32 %temp; 
	mov.b64 	{%r1539, %temp}, %fd7012;
	}
	{
	.reg .b32 %temp; 
	mov.b64 	{%temp, %r1540}, %fd7012;
	}
	shl.b32 	%r6430, %r1538, 20;
	add.s32 	%r6431, %r6430, %r1540;
	mov.b64 	%fd8153, {%r1539, %r6431};
	{
	.reg .b32 %temp; 
	mov.b64 	{%temp, %r6432}, %fd1339;
	}
	mov.b32 	%f219, %r6432;
	abs.f32 	%f103, %f219;
	setp.lt.f32 	%p2413, %f103, 0f4086232B;
	@%p2413 bra 	$L__BB1_2683;
	setp.lt.f64 	%p2414, %fd1339, 0d0000000000000000;
	add.f64 	%fd7013, %fd1339, 0d7FF0000000000000;
	selp.f64 	%fd8153, 0d0000000000000000, %fd7013, %p2414;
	setp.geu.f32 	%p2415, %f103, 0f40874800;
	@%p2415 bra 	$L__BB1_2683;
	shr.u32 	%r6433, %r1538, 31;
	add.s32 	%r6434, %r1538, %r6433;
	shr.s32 	%r6435, %r6434, 1;
	shl.b32 	%r6436, %r6435, 20;
	add.s32 	%r6437, %r1540, %r6436;
	mov.b64 	%fd7014, {%r1539, %r6437};
	sub.s32 	%r6438, %r1538, %r6435;
	shl.b32 	%r6439, %r6438, 20;
	add.s32 	%r6440, %r6439, 1072693248;
	mov.b32 	%r6441, 0;
	mov.b64 	%fd7015, {%r6441, %r6440};
	mul.f64 	%fd8153, %fd7015, %fd7014;
$L__BB1_2683:
	add.f64 	%fd7016, %fd8153, 0d3FF0000000000000;
	rcp.rn.f64 	%fd7017, %fd7016;
	mul.wide.u32 	%rd5998, %r7670, 8;
	add.s64 	%rd5999, %rd15, %rd5998;
	mov.f64 	%fd7018, 0d3FF0000000000000;
	sub.f64 	%fd7019, %fd7018, %fd7017;
	add.s64 	%rd6000, %rd16, %rd5998;
	min.f64 	%fd7020, %fd7017, 0d3FF0000000000000;
	max.f64 	%fd7021, %fd7020, 0d37A16C262777579C;
	st.local.f64 	[%rd5999], %fd7021;
	min.f64 	%fd7022, %fd7019, 0d3FF0000000000000;
	max.f64 	%fd7023, %fd7022, 0d37A16C262777579C;
	st.local.f64 	[%rd6000], %fd7023;
	mov.u32 	%r7670, %r1537;
	bra.uni 	$L__BB1_2706;
$L__BB1_2684:
	setp.lt.s32 	%p2489, %r1826, 4;
	mov.b32 	%r7660, 0;
	@%p2489 bra 	$L__BB1_2692;
	add.s32 	%r6656, %r1826, -4;
	setp.lt.u32 	%p2490, %r6656, 12;
	mov.b32 	%r7661, 0;
	@%p2490 bra 	$L__BB1_2688;
	mov.b32 	%r7661, 0;
	mov.u32 	%r7662, %r7661;
$L__BB1_2687:
	mul.wide.u32 	%rd6064, %r7661, 8;
	add.s64 	%rd6065, %rd58, %rd6064;
	ld.local.v2.f64 	{%fd7512, %fd7513}, [%rd6065];
	ld.local.v2.f64 	{%fd7514, %fd7515}, [%rd6065+16];
	add.s64 	%rd6066, %rd59, %rd6064;
	st.local.v2.f64 	[%rd6066], {%fd7512, %fd7513};
	st.local.v2.f64 	[%rd6066+16], {%fd7514, %fd7515};
	add.s64 	%rd6067, %rd60, %rd6064;
	mov.f64 	%fd7516, 0d0000000000000000;
	st.local.v2.f64 	[%rd6067], {%fd7516, %fd7516};
	st.local.v2.f64 	[%rd6067+16], {%fd7516, %fd7516};
	ld.local.v2.f64 	{%fd7517, %fd7518}, [%rd6065+32];
	ld.local.v2.f64 	{%fd7519, %fd7520}, [%rd6065+48];
	st.local.v2.f64 	[%rd6066+32], {%fd7517, %fd7518};
	st.local.v2.f64 	[%rd6066+48], {%fd7519, %fd7520};
	st.local.v2.f64 	[%rd6067+32], {%fd7516, %fd7516};
	st.local.v2.f64 	[%rd6067+48], {%fd7516, %fd7516};
	ld.local.v2.f64 	{%fd7521, %fd7522}, [%rd6065+64];
	ld.local.v2.f64 	{%fd7523, %fd7524}, [%rd6065+80];
	st.local.v2.f64 	[%rd6066+64], {%fd7521, %fd7522};
	st.local.v2.f64 	[%rd6066+80], {%fd7523, %fd7524};
	st.local.v2.f64 	[%rd6067+64], {%fd7516, %fd7516};
	st.local.v2.f64 	[%rd6067+80], {%fd7516, %fd7516};
	ld.local.v2.f64 	{%fd7525, %fd7526}, [%rd6065+96];
	ld.local.v2.f64 	{%fd7527, %fd7528}, [%rd6065+112];
	st.local.v2.f64 	[%rd6066+96], {%fd7525, %fd7526};
	st.local.v2.f64 	[%rd6066+112], {%fd7527, %fd7528};
	st.local.v2.f64 	[%rd6067+96], {%fd7516, %fd7516};
	st.local.v2.f64 	[%rd6067+112], {%fd7516, %fd7516};
	add.s32 	%r7661, %r7661, 16;
	add.s32 	%r7662, %r7662, 4;
	add.s32 	%r6658, %r1826, -4;
	shr.u32 	%r6659, %r6658, 2;
	add.s32 	%r6660, %r6659, 1;
	and.b32  	%r6661, %r6660, 2147483644;
	setp.eq.s32 	%p2491, %r7662, %r6661;
	@%p2491 bra 	$L__BB1_2688;
	bra.uni 	$L__BB1_2687;
$L__BB1_2688:
	add.s32 	%r6662, %r1826, -4;
	shr.u32 	%r6663, %r6662, 2;
	add.s32 	%r6664, %r6663, 1;
	and.b32  	%r6665, %r6664, 3;
	setp.eq.s32 	%p2492, %r6665, 0;
	mov.u32 	%r7660, %r7661;
	@%p2492 bra 	$L__BB1_2692;
	add.s32 	%r6666, %r1826, -4;
	shr.u32 	%r6667, %r6666, 2;
	add.s32 	%r6668, %r6667, 1;
	and.b32  	%r6669, %r6668, 3;
	setp.eq.s32 	%p2493, %r6669, 1;
	mul.wide.u32 	%rd6068, %r7661, 8;
	add.s64 	%rd1481, %rd58, %rd6068;
	ld.local.f64 	%fd7529, [%rd1481];
	ld.local.f64 	%fd7530, [%rd1481+8];
	ld.local.f64 	%fd7531, [%rd1481+16];
	ld.local.f64 	%fd7532, [%rd1481+24];
	add.s64 	%rd1482, %rd59, %rd6068;
	st.local.f64 	[%rd1482], %fd7529;
	st.local.f64 	[%rd1482+8], %fd7530;
	st.local.f64 	[%rd1482+16], %fd7531;
	st.local.f64 	[%rd1482+24], %fd7532;
	add.s64 	%rd1483, %rd60, %rd6068;
	mov.b64 	%rd6069, 0;
	st.local.u64 	[%rd1483], %rd6069;
	st.local.u64 	[%rd1483+8], %rd6069;
	st.local.u64 	[%rd1483+16], %rd6069;
	st.local.u64 	[%rd1483+24], %rd6069;
	add.s32 	%r7660, %r7661, 4;
	@%p2493 bra 	$L__BB1_2692;
	add.s32 	%r6670, %r1826, -4;
	shr.u32 	%r6671, %r6670, 2;
	add.s32 	%r6672, %r6671, 1;
	and.b32  	%r6673, %r6672, 3;
	setp.eq.s32 	%p2494, %r6673, 2;
	ld.local.f64 	%fd7533, [%rd1481+32];
	ld.local.f64 	%fd7534, [%rd1481+40];
	ld.local.f64 	%fd7535, [%rd1481+48];
	ld.local.f64 	%fd7536, [%rd1481+56];
	st.local.f64 	[%rd1482+32], %fd7533;
	st.local.f64 	[%rd1482+40], %fd7534;
	st.local.f64 	[%rd1482+48], %fd7535;
	st.local.f64 	[%rd1482+56], %fd7536;
	mov.b64 	%rd6070, 0;
	st.local.u64 	[%rd1483+32], %rd6070;
	st.local.u64 	[%rd1483+40], %rd6070;
	st.local.u64 	[%rd1483+48], %rd6070;
	st.local.u64 	[%rd1483+56], %rd6070;
	add.s32 	%r7660, %r7661, 8;
	@%p2494 bra 	$L__BB1_2692;
	ld.local.f64 	%fd7537, [%rd1481+64];
	ld.local.f64 	%fd7538, [%rd1481+72];
	ld.local.f64 	%fd7539, [%rd1481+80];
	ld.local.f64 	%fd7540, [%rd1481+88];
	st.local.f64 	[%rd1482+64], %fd7537;
	st.local.f64 	[%rd1482+72], %fd7538;
	st.local.f64 	[%rd1482+80], %fd7539;
	st.local.f64 	[%rd1482+88], %fd7540;
	mov.b64 	%rd6071, 0;
	st.local.u64 	[%rd1483+64], %rd6071;
	st.local.u64 	[%rd1483+72], %rd6071;
	st.local.u64 	[%rd1483+80], %rd6071;
	st.local.u64 	[%rd1483+88], %rd6071;
	add.s32 	%r7660, %r7661, 12;
$L__BB1_2692:
	setp.ge.s32 	%p2495, %r7660, %r1826;
	@%p2495 bra 	$L__BB1_2806;
	sub.s32 	%r1521, %r1826, %r7660;
	and.b32  	%r1522, %r1521, 15;
	sub.s32 	%r6674, %r7660, %r1826;
	setp.gt.u32 	%p2496, %r6674, -16;
	@%p2496 bra 	$L__BB1_2696;
	and.b32  	%r1523, %r1521, -16;
	mov.b32 	%r7664, 0;
$L__BB1_2695:
	.pragma "nounroll";
	mul.wide.u32 	%rd6072, %r7660, 8;
	add.s64 	%rd6073, %rd58, %rd6072;
	ld.local.f64 	%fd7541, [%rd6073];
	add.s64 	%rd6074, %rd59, %rd6072;
	st.local.f64 	[%rd6074], %fd7541;
	add.s64 	%rd6075, %rd60, %rd6072;
	mov.b64 	%rd6076, 0;
	st.local.u64 	[%rd6075], %rd6076;
	ld.local.f64 	%fd7542, [%rd6073+8];
	st.local.f64 	[%rd6074+8], %fd7542;
	st.local.u64 	[%rd6075+8], %rd6076;
	ld.local.f64 	%fd7543, [%rd6073+16];
	st.local.f64 	[%rd6074+16], %fd7543;
	st.local.u64 	[%rd6075+16], %rd6076;
	ld.local.f64 	%fd7544, [%rd6073+24];
	st.local.f64 	[%rd6074+24], %fd7544;
	st.local.u64 	[%rd6075+24], %rd6076;
	ld.local.f64 	%fd7545, [%rd6073+32];
	st.local.f64 	[%rd6074+32], %fd7545;
	st.local.u64 	[%rd6075+32], %rd6076;
	ld.local.f64 	%fd7546, [%rd6073+40];
	st.local.f64 	[%rd6074+40], %fd7546;
	st.local.u64 	[%rd6075+40], %rd6076;
	ld.local.f64 	%fd7547, [%rd6073+48];
	st.local.f64 	[%rd6074+48], %fd7547;
	st.local.u64 	[%rd6075+48], %rd6076;
	ld.local.f64 	%fd7548, [%rd6073+56];
	st.local.f64 	[%rd6074+56], %fd7548;
	st.local.u64 	[%rd6075+56], %rd6076;
	ld.local.f64 	%fd7549, [%rd6073+64];
	st.local.f64 	[%rd6074+64], %fd7549;
	st.local.u64 	[%rd6075+64], %rd6076;
	ld.local.f64 	%fd7550, [%rd6073+72];
	st.local.f64 	[%rd6074+72], %fd7550;
	st.local.u64 	[%rd6075+72], %rd6076;
	ld.local.f64 	%fd7551, [%rd6073+80];
	st.local.f64 	[%rd6074+80], %fd7551;
	st.local.u64 	[%rd6075+80], %rd6076;
	ld.local.f64 	%fd7552, [%rd6073+88];
	st.local.f64 	[%rd6074+88], %fd7552;
	st.local.u64 	[%rd6075+88], %rd6076;
	ld.local.f64 	%fd7553, [%rd6073+96];
	st.local.f64 	[%rd6074+96], %fd7553;
	st.local.u64 	[%rd6075+96], %rd6076;
	ld.local.f64 	%fd7554, [%rd6073+104];
	st.local.f64 	[%rd6074+104], %fd7554;
	st.local.u64 	[%rd6075+104], %rd6076;
	ld.local.f64 	%fd7555, [%rd6073+112];
	st.local.f64 	[%rd6074+112], %fd7555;
	st.local.u64 	[%rd6075+112], %rd6076;
	ld.local.f64 	%fd7556, [%rd6073+120];
	st.local.f64 	[%rd6074+120], %fd7556;
	st.local.u64 	[%rd6075+120], %rd6076;
	add.s32 	%r7660, %r7660, 16;
	add.s32 	%r7664, %r7664, 16;
	setp.eq.s32 	%p2497, %r7664, %r1523;
	@%p2497 bra 	$L__BB1_2696;
	bra.uni 	$L__BB1_2695;
$L__BB1_2696:
	setp.eq.s32 	%p2498, %r1522, 0;
	@%p2498 bra 	$L__BB1_2806;
	and.b32  	%r1662, %r1521, 7;
	setp.lt.u32 	%p2499, %r1522, 8;
	@%p2499 bra 	$L__BB1_2699;
	mul.wide.u32 	%rd6077, %r7660, 8;
	add.s64 	%rd6078, %rd58, %rd6077;
	ld.local.f64 	%fd7557, [%rd6078];
	add.s64 	%rd6079, %rd59, %rd6077;
	st.local.f64 	[%rd6079], %fd7557;
	add.s64 	%rd6080, %rd60, %rd6077;
	mov.b64 	%rd6081, 0;
	st.local.u64 	[%rd6080], %rd6081;
	ld.local.f64 	%fd7558, [%rd6078+8];
	st.local.f64 	[%rd6079+8], %fd7558;
	st.local.u64 	[%rd6080+8], %rd6081;
	ld.local.f64 	%fd7559, [%rd6078+16];
	st.local.f64 	[%rd6079+16], %fd7559;
	st.local.u64 	[%rd6080+16], %rd6081;
	ld.local.f64 	%fd7560, [%rd6078+24];
	st.local.f64 	[%rd6079+24], %fd7560;
	st.local.u64 	[%rd6080+24], %rd6081;
	ld.local.f64 	%fd7561, [%rd6078+32];
	st.local.f64 	[%rd6079+32], %fd7561;
	st.local.u64 	[%rd6080+32], %rd6081;
	ld.local.f64 	%fd7562, [%rd6078+40];
	st.local.f64 	[%rd6079+40], %fd7562;
	st.local.u64 	[%rd6080+40], %rd6081;
	ld.local.f64 	%fd7563, [%rd6078+48];
	st.local.f64 	[%rd6079+48], %fd7563;
	st.local.u64 	[%rd6080+48], %rd6081;
	ld.local.f64 	%fd7564, [%rd6078+56];
	st.local.f64 	[%rd6079+56], %fd7564;
	st.local.u64 	[%rd6080+56], %rd6081;
	add.s32 	%r7660, %r7660, 8;
$L__BB1_2699:
	setp.eq.s32 	%p2500, %r1662, 0;
	@%p2500 bra 	$L__BB1_2806;
	and.b32  	%r1665, %r1521, 3;
	setp.lt.u32 	%p2501, %r1662, 4;
	@%p2501 bra 	$L__BB1_2702;
	mul.wide.u32 	%rd6082, %r7660, 8;
	add.s64 	%rd6083, %rd58, %rd6082;
	ld.local.f64 	%fd7565, [%rd6083];
	add.s64 	%rd6084, %rd59, %rd6082;
	st.local.f64 	[%rd6084], %fd7565;
	add.s64 	%rd6085, %rd60, %rd6082;
	mov.b64 	%rd6086, 0;
	st.local.u64 	[%rd6085], %rd6086;
	ld.local.f64 	%fd7566, [%rd6083+8];
	st.local.f64 	[%rd6084+8], %fd7566;
	st.local.u64 	[%rd6085+8], %rd6086;
	ld.local.f64 	%fd7567, [%rd6083+16];
	st.local.f64 	[%rd6084+16], %fd7567;
	st.local.u64 	[%rd6085+16], %rd6086;
	ld.local.f64 	%fd7568, [%rd6083+24];
	st.local.f64 	[%rd6084+24], %fd7568;
	st.local.u64 	[%rd6085+24], %rd6086;
	add.s32 	%r7660, %r7660, 4;
$L__BB1_2702:
	setp.eq.s32 	%p2502, %r1665, 0;
	@%p2502 bra 	$L__BB1_2806;
	mul.wide.u32 	%rd6087, %r7660, 8;
	add.s64 	%rd1494, %rd58, %rd6087;
	ld.local.f64 	%fd7569, [%rd1494];
	add.s64 	%rd1495, %rd59, %rd6087;
	st.local.f64 	[%rd1495], %fd7569;
	add.s64 	%rd1496, %rd60, %rd6087;
	mov.b64 	%rd6088, 0;
	st.local.u64 	[%rd1496], %rd6088;
	setp.eq.s32 	%p2503, %r1665, 1;
	@%p2503 bra 	$L__BB1_2806;
	ld.local.f64 	%fd7570, [%rd1494+8];
	st.local.f64 	[%rd1495+8], %fd7570;
	mov.b64 	%rd6089, 0;
	st.local.u64 	[%rd1496+8], %rd6089;
	setp.eq.s32 	%p2504, %r1665, 2;
	@%p2504 bra 	$L__BB1_2806;
	ld.local.f64 	%fd7571, [%rd1494+16];
	st.local.f64 	[%rd1495+16], %fd7571;
	mov.b64 	%rd6090, 0;
	st.local.u64 	[%rd1496+16], %rd6090;
	bra.uni 	$L__BB1_2806;
$L__BB1_2706:
	setp.eq.s32 	%p2416, %r1826, %r1537;
	@%p2416 bra 	$L__BB1_2707;
	bra.uni 	$L__BB1_2760;
$L__BB1_2707:
	@%p2396 bra 	$L__BB1_2736;
	and.b32  	%r1550, %r1512, 3;
	setp.lt.u32 	%p2425, %r1512, 4;
	mov.b32 	%r7672, 0;
	@%p2425 bra 	$L__BB1_2723;
	and.b32  	%r7672, %r1512, 2147483644;
	mov.b32 	%r7671, 0;
$L__BB1_2710:
	mul.wide.u32 	%rd6003, %r7671, 8;
	add.s64 	%rd1488, %rd14, %rd6003;
	ld.local.f64 	%fd1364, [%rd1488];
	neg.f64 	%fd7078, %fd1364;
	fma.rn.f64 	%fd7079, %fd1364, 0dBFF71547652B82FE, 0d4338000000000000;
	{
	.reg .b32 %temp; 
	mov.b64 	{%r1561, %temp}, %fd7079;
	}
	mov.f64 	%fd7080, 0dC338000000000000;
	add.rn.f64 	%fd7081, %fd7079, %fd7080;
	fma.rn.f64 	%fd7082, %fd7081, 0dBFE62E42FEFA39EF, %fd7078;
	fma.rn.f64 	%fd7083, %fd7081, 0dBC7ABC9E3B39803F, %fd7082;
	fma.rn.f64 	%fd7084, %fd7083, 0d3E5ADE1569CE2BDF, 0d3E928AF3FCA213EA;
	fma.rn.f64 	%fd7085, %fd7084, %fd7083, 0d3EC71DEE62401315;
	fma.rn.f64 	%fd7086, %fd7085, %fd7083, 0d3EFA01997C89EB71;
	fma.rn.f64 	%fd7087, %fd7086, %fd7083, 0d3F2A01A014761F65;
	fma.rn.f64 	%fd7088, %fd7087, %fd7083, 0d3F56C16C1852B7AF;
	fma.rn.f64 	%fd7089, %fd7088, %fd7083, 0d3F81111111122322;
	fma.rn.f64 	%fd7090, %fd7089, %fd7083, 0d3FA55555555502A1;
	fma.rn.f64 	%fd7091, %fd7090, %fd7083, 0d3FC5555555555511;
	fma.rn.f64 	%fd7092, %fd7091, %fd7083, 0d3FE000000000000B;
	fma.rn.f64 	%fd7093, %fd7092, %fd7083, 0d3FF0000000000000;
	fma.rn.f64 	%fd7094, %fd7093, %fd7083, 0d3FF0000000000000;
	{
	.reg .b32 %temp; 
	mov.b64 	{%r1562, %temp}, %fd7094;
	}
	{
	.reg .b32 %temp; 
	mov.b64 	{%temp, %r1563}, %fd7094;
	}
	shl.b32 	%r6468, %r1561, 20;
	add.s32 	%r6469, %r6468, %r1563;
	mov.b64 	%fd8158, {%r1562, %r6469};
	{
	.reg .b32 %temp; 
	mov.b64 	{%temp, %r6470}, %fd7078;
	}
	mov.b32 	%f222, %r6470;
	abs.f32 	%f108, %f222;
	setp.lt.f32 	%p2426, %f108, 0f4086232B;
	@%p2426 bra 	$L__BB1_2713;
	setp.gt.f64 	%p2427, %fd1364, 0d0000000000000000;
	mov.f64 	%fd7095, 0d7FF0000000000000;
	sub.f64 	%fd7096, %fd7095, %fd1364;
	selp.f64 	%fd8158, 0d0000000000000000, %fd7096, %p2427;
	setp.geu.f32 	%p2428, %f108, 0f40874800;
	@%p2428 bra 	$L__BB1_2713;
	shr.u32 	%r6471, %r1561, 31;
	add.s32 	%r6472, %r1561, %r6471;
	shr.s32 	%r6473, %r6472, 1;
	shl.b32 	%r6474, %r6473, 20;
	add.s32 	%r6475, %r1563, %r6474;
	mov.b64 	%fd7097, {%r1562, %r6475};
	sub.s32 	%r6476, %r1561, %r6473;
	shl.b32 	%r6477, %r6476, 20;
	add.s32 	%r6478, %r6477, 1072693248;
	mov.b32 	%r6479, 0;
	mov.b64 	%fd7098, {%r6479, %r6478};
	mul.f64 	%fd8158, %fd7098, %fd7097;
$L__BB1_2713:
	mul.wide.u32 	%rd6004, %r7671, 8;
	add.s64 	%rd1489, %rd17, %rd6004;
	st.local.f64 	[%rd1489], %fd8158;
	ld.local.f64 	%fd1369, [%rd1488+8];
	neg.f64 	%fd7099, %fd1369;
	fma.rn.f64 	%fd7100, %fd1369, 0dBFF71547652B82FE, 0d4338000000000000;
	{
	.reg .b32 %temp; 
	mov.b64 	{%r1564, %temp}, %fd7100;
	}
	mov.f64 	%fd7101, 0dC338000000000000;
	add.rn.f64 	%fd7102, %fd7100, %fd7101;
	fma.rn.f64 	%fd7103, %fd7102, 0dBFE62E42FEFA39EF, %fd7099;
	fma.rn.f64 	%fd7104, %fd7102, 0dBC7ABC9E3B39803F, %fd7103;
	fma.rn.f64 	%fd7105, %fd7104, 0d3E5ADE1569CE2BDF, 0d3E928AF3FCA213EA;
	fma.rn.f64 	%fd7106, %fd7105, %fd7104, 0d3EC71DEE62401315;
	fma.rn.f64 	%fd7107, %fd7106, %fd7104, 0d3EFA01997C89EB71;
	fma.rn.f64 	%fd7108, %fd7107, %fd7104, 0d3F2A01A014761F65;
	fma.rn.f64 	%fd7109, %fd7108, %fd7104, 0d3F56C16C1852B7AF;
	fma.rn.f64 	%fd7110, %fd7109, %fd7104, 0d3F81111111122322;
	fma.rn.f64 	%fd7111, %fd7110, %fd7104, 0d3FA55555555502A1;
	fma.rn.f64 	%fd7112, %fd7111, %fd7104, 0d3FC5555555555511;
	fma.rn.f64 	%fd7113, %fd7112, %fd7104, 0d3FE000000000000B;
	fma.rn.f64 	%fd7114, %fd7113, %fd7104, 0d3FF0000000000000;
	fma.rn.f64 	%fd7115, %fd7114, %fd7104, 0d3FF0000000000000;
	{
	.reg .b32 %temp; 
	mov.b64 	{%r1565, %temp}, %fd7115;
	}
	{
	.reg .b32 %temp; 
	mov.b64 	{%temp, %r1566}, %fd7115;
	}
	shl.b32 	%r6480, %r1564, 20;
	add.s32 	%r6481, %r6480, %r1566;
	mov.b64 	%fd8159, {%r1565, %r6481};
	{
	.reg .b32 %temp; 
	mov.b64 	{%temp, %r6482}, %fd7099;
	}
	mov.b32 	%f223, %r6482;
	abs.f32 	%f109, %f223;
	setp.lt.f32 	%p2429, %f109, 0f4086232B;
	@%p2429 bra 	$L__BB1_2716;
	setp.gt.f64 	%p2430, %fd1369, 0d0000000000000000;
	mov.f64 	%fd7116, 0d7FF0000000000000;
	sub.f64 	%fd7117, %fd7116, %fd1369;
	selp.f64 	%fd8159, 0d0000000000000000, %fd7117, %p2430;
	setp.geu.f32 	%p2431, %f109, 0f40874800;
	@%p2431 bra 	$L__BB1_2716;
	shr.u32 	%r6483, %r1564, 31;
	add.s32 	%r6484, %r1564, %r6483;
	shr.s32 	%r6485, %r6484, 1;
	shl.b32 	%r6486, %r6485, 20;
	add.s32 	%r6487, %r1566, %r6486;
	mov.b64 	%fd7118, {%r1565, %r6487};
	sub.s32 	%r6488, %r1564, %r6485;
	shl.b32 	%r6489, %r6488, 20;
	add.s32 	%r6490, %r6489, 1072693248;
	mov.b32 	%r6491, 0;
	mov.b64 	%fd7119, {%r6491, %r6490};
	mul.f64 	%fd8159, %fd7119, %fd7118;
$L__BB1_2716:
	st.local.f64 	[%rd1489+8], %fd8159;
	ld.local.f64 	%fd1374, [%rd1488+16];
	neg.f64 	%fd7120, %fd1374;
	fma.rn.f64 	%fd7121, %fd1374, 0dBFF71547652B82FE, 0d4338000000000000;
	{
	.reg .b32 %temp; 
	mov.b64 	{%r1567, %temp}, %fd7121;
	}
	mov.f64 	%fd7122, 0dC338000000000000;
	add.rn.f64 	%fd7123, %fd7121, %fd7122;
	fma.rn.f64 	%fd7124, %fd7123, 0dBFE62E42FEFA39EF, %fd7120;
	fma.rn.f64 	%fd7125, %fd7123, 0dBC7ABC9E3B39803F, %fd7124;
	fma.rn.f64 	%fd7126, %fd7125, 0d3E5ADE1569CE2BDF, 0d3E928AF3FCA213EA;
	fma.rn.f64 	%fd7127, %fd7126, %fd7125, 0d3EC71DEE62401315;
	fma.rn.f64 	%fd7128, %fd7127, %fd7125, 0d3EFA01997C89EB71;
	fma.rn.f64 	%fd7129, %fd7128, %fd7125, 0d3F2A01A014761F65;
	fma.rn.f64 	%fd7130, %fd7129, %fd7125, 0d3F56C16C1852B7AF;
	fma.rn.f64 	%fd7131, %fd7130, %fd7125, 0d3F81111111122322;
	fma.rn.f64 	%fd7132, %fd7131, %fd7125, 0d3FA55555555502A1;
	fma.rn.f64 	%fd7133, %fd7132, %fd7125, 0d3FC5555555555511;
	fma.rn.f64 	%fd7134, %fd7133, %fd7125, 0d3FE000000000000B;
	fma.rn.f64 	%fd7135, %fd7134, %fd7125, 0d3FF0000000000000;
	fma.rn.f64 	%fd7136, %fd7135, %fd7125, 0d3FF0000000000000;
	{
	.reg .b32 %temp; 
	mov.b64 	{%r1568, %temp}, %fd7136;
	}
	{
	.reg .b32 %temp; 
	mov.b64 	{%temp, %r1569}, %fd7136;
	}
	shl.b32 	%r6492, %r1567, 20;
	add.s32 	%r6493, %r6492, %r1569;
	mov.b64 	%fd8160, {%r1568, %r6493};
	{
	.reg .b32 %temp; 
	mov.b64 	{%temp, %r6494}, %fd7120;
	}
	mov.b32 	%f224, %r6494;
	abs.f32 	%f110, %f224;
	setp.lt.f32 	%p2432, %f110, 0f4086232B;
	@%p2432 bra 	$L__BB1_2719;
	setp.gt.f64 	%p2433, %fd1374, 0d0000000000000000;
	mov.f64 	%fd7137, 0d7FF0000000000000;
	sub.f64 	%fd7138, %fd7137, %fd1374;
	selp.f64 	%fd8160, 0d0000000000000000, %fd7138, %p2433;
	setp.geu.f32 	%p2434, %f110, 0f40874800;
	@%p2434 bra 	$L__BB1_2719;
	shr.u32 	%r6495, %r1567, 31;
	add.s32 	%r6496, %r1567, %r6495;
	shr.s32 	%r6497, %r6496, 1;
	shl.b32 	%r6498, %r6497, 20;
	add.s32 	%r6499, %r1569, %r6498;
	mov.b64 	%fd7139, {%r1568, %r6499};
	sub.s32 	%r6500, %r1567, %r6497;
	shl.b32 	%r6501, %r6500, 20;
	add.s32 	%r6502, %r6501, 1072693248;
	mov.b32 	%r6503, 0;
	mov.b64 	%fd7140, {%r6503, %r6502};
	mul.f64 	%fd8160, %fd7140, %fd7139;
$L__BB1_2719:
	st.local.f64 	[%rd1489+16], %fd8160;
	ld.local.f64 	%fd1379, [%rd1488+24];
	neg.f64 	%fd7141, %fd1379;
	fma.rn.f64 	%fd7142, %fd1379, 0dBFF71547652B82FE, 0d4338000000000000;
	{
	.reg .b32 %temp; 
	mov.b64 	{%r1570, %temp}, %fd7142;
	}
	mov.f64 	%fd7143, 0dC338000000000000;
	add.rn.f64 	%fd7144, %fd7142, %fd7143;
	fma.rn.f64 	%fd7145, %fd7144, 0dBFE62E42FEFA39EF, %fd7141;
	fma.rn.f64 	%fd7146, %fd7144, 0dBC7ABC9E3B39803F, %fd7145;
	fma.rn.f64 	%fd7147, %fd7146, 0d3E5ADE1569CE2BDF, 0d3E928AF3FCA213EA;
	fma.rn.f64 	%fd7148, %fd7147, %fd7146, 0d3EC71DEE62401315;
	fma.rn.f64 	%fd7149, %fd7148, %fd7146, 0d3EFA01997C89EB71;
	fma.rn.f64 	%fd7150, %fd7149, %fd7146, 0d3F2A01A014761F65;
	fma.rn.f64 	%fd7151, %fd7150, %fd7146, 0d3F56C16C1852B7AF;
	fma.rn.f64 	%fd7152, %fd7151, %fd7146, 0d3F81111111122322;
	fma.rn.f64 	%fd7153, %fd7152, %fd7146, 0d3FA55555555502A1;
	fma.rn.f64 	%fd7154, %fd7153, %fd7146, 0d3FC5555555555511;
	fma.rn.f64 	%fd7155, %fd7154, %fd7146, 0d3FE000000000000B;
	fma.rn.f64 	%fd7156, %fd7155, %fd7146, 0d3FF0000000000000;
	fma.rn.f64 	%fd7157, %fd7156, %fd7146, 0d3FF0000000000000;
	{
	.reg .b32 %temp; 
	mov.b64 	{%r1571, %temp}, %fd7157;
	}
	{
	.reg .b32 %temp; 
	mov.b64 	{%temp, %r1572}, %fd7157;
	}
	shl.b32 	%r6504, %r1570, 20;
	add.s32 	%r6505, %r6504, %r1572;
	mov.b64 	%fd8161, {%r1571, %r6505};
	{
	.reg .b32 %temp; 
	mov.b64 	{%temp, %r6506}, %fd7141;
	}
	mov.b32 	%f225, %r6506;
	abs.f32 	%f111, %f225;
	setp.lt.f32 	%p2435, %f111, 0f4086232B;
	@%p2435 bra 	$L__BB1_2722;
	setp.gt.f64 	%p2436, %fd1379, 0d0000000000000000;
	mov.f64 	%fd7158, 0d7FF0000000000000;
	sub.f64 	%fd7159, %fd7158, %fd1379;
	selp.f64 	%fd8161, 0d0000000000000000, %fd7159, %p2436;
	setp.geu.f32 	%p2437, %f111, 0f40874800;
	@%p2437 bra 	$L__BB1_2722;
	shr.u32 	%r6507, %r1570, 31;
	add.s32 	%r6508, %r1570, %r6507;
	shr.s32 	%r6509, %r6508, 1;
	shl.b32 	%r6510, %r6509, 20;
	add.s32 	%r6511, %r1572, %r6510;
	mov.b64 	%fd7160, {%r1571, %r6511};
	sub.s32 	%r6512, %r1570, %r6509;
	shl.b32 	%r6513, %r6512, 20;
	add.s32 	%r6514, %r6513, 1072693248;
	mov.b32 	%r6515, 0;
	mov.b64 	%fd7161, {%r6515, %r6514};
	mul.f64 	%fd8161, %fd7161, %fd7160;
$L__BB1_2722:
	st.local.f64 	[%rd1489+24], %fd8161;
	add.s32 	%r7671, %r7671, 4;
	setp.ne.s32 	%p2438, %r7671, %r7672;
	@%p2438 bra 	$L__BB1_2710;
$L__BB1_2723:
	setp.eq.s32 	%p2439, %r1550, 0;
	@%p2439 bra 	$L__BB1_2736;
	mul.wide.u32 	%rd6005, %r7672, 8;
	add.s64 	%rd1490, %rd14, %rd6005;
	ld.local.f64 	%fd1384, [%rd1490];
	neg.f64 	%fd7162, %fd1384;
	fma.rn.f64 	%fd7163, %fd1384, 0dBFF71547652B82FE, 0d4338000000000000;
	{
	.reg .b32 %temp; 
	mov.b64 	{%r1575, %temp}, %fd7163;
	}
	mov.f64 	%fd7164, 0dC338000000000000;
	add.rn.f64 	%fd7165, %fd7163, %fd7164;
	fma.rn.f64 	%fd7166, %fd7165, 0dBFE62E42FEFA39EF, %fd7162;
	fma.rn.f64 	%fd7167, %fd7165, 0dBC7ABC9E3B39803F, %fd7166;
	fma.rn.f64 	%fd7168, %fd7167, 0d3E5ADE1569CE2BDF, 0d3E928AF3FCA213EA;
	fma.rn.f64 	%fd7169, %fd7168, %fd7167, 0d3EC71DEE62401315;
	fma.rn.f64 	%fd7170, %fd7169, %fd7167, 0d3EFA01997C89EB71;
	fma.rn.f64 	%fd7171, %fd7170, %fd7167, 0d3F2A01A014761F65;
	fma.rn.f64 	%fd7172, %fd7171, %fd7167, 0d3F56C16C1852B7AF;
	fma.rn.f64 	%fd7173, %fd7172, %fd7167, 0d3F81111111122322;
	fma.rn.f64 	%fd7174, %fd7173, %fd7167, 0d3FA55555555502A1;
	fma.rn.f64 	%fd7175, %fd7174, %fd7167, 0d3FC5555555555511;
	fma.rn.f64 	%fd7176, %fd7175, %fd7167, 0d3FE000000000000B;
	fma.rn.f64 	%fd7177, %fd7176, %fd7167, 0d3FF0000000000000;
	fma.rn.f64 	%fd7178, %fd7177, %fd7167, 0d3FF0000000000000;
	{
	.reg .b32 %temp; 
	mov.b64 	{%r1576, %temp}, %fd7178;
	}
	{
	.reg .b32 %temp; 
	mov.b64 	{%temp, %r1577}, %fd7178;
	}
	shl.b32 	%r6516, %r1575, 20;
	add.s32 	%r6517, %r6516, %r1577;
	mov.b64 	%fd8162, {%r1576, %r6517};
	{
	.reg .b32 %temp; 
	mov.b64 	{%temp, %r6518}, %fd7162;
	}
	mov.b32 	%f226, %r6518;
	abs.f32 	%f112, %f226;
	setp.lt.f32 	%p2440, %f112, 0f4086232B;
	@%p2440 bra 	$L__BB1_2727;
	setp.gt.f64 	%p2441, %fd1384, 0d0000000000000000;
	mov.f64 	%fd7179, 0d7FF0000000000000;
	sub.f64 	%fd7180, %fd7179, %fd1384;
	selp.f64 	%fd8162, 0d0000000000000000, %fd7180, %p2441;
	setp.geu.f32 	%p2442, %f112, 0f40874800;
	@%p2442 bra 	$L__BB1_2727;
	shr.u32 	%r6519, %r1575, 31;
	add.s32 	%r6520, %r1575, %r6519;
	shr.s32 	%r6521, %r6520, 1;
	shl.b32 	%r6522, %r6521, 20;
	add.s32 	%r6523, %r1577, %r6522;
	mov.b64 	%fd7181, {%r1576, %r6523};
	sub.s32 	%r6524, %r1575, %r6521;
	shl.b32 	%r6525, %r6524, 20;
	add.s32 	%r6526, %r6525, 1072693248;
	mov.b32 	%r6527, 0;
	mov.b64 	%fd7182, {%r6527, %r6526};
	mul.f64 	%fd8162, %fd7182, %fd7181;
$L__BB1_2727:
	mul.wide.u32 	%rd6006, %r7672, 8;
	add.s64 	%rd1491, %rd17, %rd6006;
	st.local.f64 	[%rd1491], %fd8162;
	setp.eq.s32 	%p2443, %r1550, 1;
	@%p2443 bra 	$L__BB1_2736;
	ld.local.f64 	%fd1389, [%rd1490+8];
	neg.f64 	%fd7183, %fd1389;
	fma.rn.f64 	%fd7184, %fd1389, 0dBFF71547652B82FE, 0d4338000000000000;
	{
	.reg .b32 %temp; 
	mov.b64 	{%r1578, %temp}, %fd7184;
	}
	mov.f64 	%fd7185, 0dC338000000000000;
	add.rn.f64 	%fd7186, %fd7184, %fd7185;
	fma.rn.f64 	%fd7187, %fd7186, 0dBFE62E42FEFA39EF, %fd7183;
	fma.rn.f64 	%fd7188, %fd7186, 0dBC7ABC9E3B39803F, %fd7187;
	fma.rn.f64 	%fd7189, %fd7188, 0d3E5ADE1569CE2BDF, 0d3E928AF3FCA213EA;
	fma.rn.f64 	%fd7190, %fd7189, %fd7188, 0d3EC71DEE62401315;
	fma.rn.f64 	%fd7191, %fd7190, %fd7188, 0d3EFA01997C89EB71;
	fma.rn.f64 	%fd7192, %fd7191, %fd7188, 0d3F2A01A014761F65;
	fma.rn.f64 	%fd7193, %fd7192, %fd7188, 0d3F56C16C1852B7AF;
	fma.rn.f64 	%fd7194, %fd7193, %fd7188, 0d3F81111111122322;
	fma.rn.f64 	%fd7195, %fd7194, %fd7188, 0d3FA55555555502A1;
	fma.rn.f64 	%fd7196, %fd7195, %fd7188, 0d3FC5555555555511;
	fma.rn.f64 	%fd7197, %fd7196, %fd7188, 0d3FE000000000000B;
	fma.rn.f64 	%fd7198, %fd7197, %fd7188, 0d3FF0000000000000;
	fma.rn.f64 	%fd7199, %fd7198, %fd7188, 0d3FF0000000000000;
	{
	.reg .b32 %temp; 
	mov.b64 	{%r1579, %temp}, %fd7199;
	}
	{
	.reg .b32 %temp; 
	mov.b64 	{%temp, %r1580}, %fd7199;
	}
	shl.b32 	%r6528, %r1578, 20;
	add.s32 	%r6529, %r6528, %r1580;
	mov.b64 	%fd8163, {%r1579, %r6529};
	{
	.reg .b32 %temp; 
	mov.b64 	{%temp, %r6530}, %fd7183;
	}
	mov.b32 	%f227, %r6530;
	abs.f32 	%f113, %f227;
	setp.lt.f32 	%p2444, %f113, 0f4086232B;
	@%p2444 bra 	$L__BB1_2731;
	setp.gt.f64 	%p2445, %fd1389, 0d0000000000000000;
	mov.f64 	%fd7200, 0d7FF0000000000000;
	sub.f64 	%fd7201, %fd7200, %fd1389;
	selp.f64 	%fd8163, 0d0000000000000000, %fd7201, %p2445;
	setp.geu.f32 	%p2446, %f113, 0f40874800;
	@%p2446 bra 	$L__BB1_2731;
	shr.u32 	%r6531, %r1578, 31;
	add.s32 	%r6532, %r1578, %r6531;
	shr.s32 	%r6533, %r6532, 1;
	shl.b32 	%r6534, %r6533, 20;
	add.s32 	%r6535, %r1580, %r6534;
	mov.b64 	%fd7202, {%r1579, %r6535};
	sub.s32 	%r6536, %r1578, %r6533;
	shl.b32 	%r6537, %r6536, 20;
	add.s32 	%r6538, %r6537, 1072693248;
	mov.b32 	%r6539, 0;
	mov.b64 	%fd7203, {%r6539, %r6538};
	mul.f64 	%fd8163, %fd7203, %fd7202;
$L__BB1_2731:
	st.local.f64 	[%rd1491+8], %fd8163;
	setp.eq.s32 	%p2447, %r1550, 2;
	@%p2447 bra 	$L__BB1_2736;
	ld.local.f64 	%fd1394, [%rd1490+16];
	neg.f64 	%fd7204, %fd1394;
	fma.rn.f64 	%fd7205, %fd1394, 0dBFF71547652B82FE, 0d4338000000000000;
	{
	.reg .b32 %temp; 
	mov.b64 	{%r1581, %temp}, %fd7205;
	}
	mov.f64 	%fd7206, 0dC338000000000000;
	add.rn.f64 	%fd7207, %fd7205, %fd7206;
	fma.rn.f64 	%fd7208, %fd7207, 0dBFE62E42FEFA39EF, %fd7204;
	fma.rn.f64 	%fd7209, %fd7207, 0dBC7ABC9E3B39803F, %fd7208;
	fma.rn.f64 	%fd7210, %fd7209, 0d3E5ADE1569CE2BDF, 0d3E928AF3FCA213EA;
	fma.rn.f64 	%fd7211, %fd7210, %fd7209, 0d3EC71DEE62401315;
	fma.rn.f64 	%fd7212, %fd7211, %fd7209, 0d3EFA01997C89EB71;
	fma.rn.f64 	%fd7213, %fd7212, %fd7209, 0d3F2A01A014761F65;
	fma.rn.f64 	%fd7214, %fd7213, %fd7209, 0d3F56C16C1852B7AF;
	fma.rn.f64 	%fd7215, %fd7214, %fd7209, 0d3F81111111122322;
	fma.rn.f64 	%fd7216, %fd7215, %fd7209, 0d3FA55555555502A1;
	fma.rn.f64 	%fd7217, %fd7216, %fd7209, 0d3FC5555555555511;
	fma.rn.f64 	%fd7218, %fd7217, %fd7209, 0d3FE000000000000B;
	fma.rn.f64 	%fd7219, %fd7218, %fd7209, 0d3FF0000000000000;
	fma.rn.f64 	%fd7220, %fd7219, %fd7209, 0d3FF0000000000000;
	{
	.reg .b32 %temp; 
	mov.b64 	{%r1582, %temp}, %fd7220;
	}
	{
	.reg .b32 %temp; 
	mov.b64 	{%temp, %r1583}, %fd7220;
	}
	shl.b32 	%r6540, %r1581, 20;
	add.s32 	%r6541, %r6540, %r1583;
	mov.b64 	%fd8164, {%r1582, %r6541};
	{
	.reg .b32 %temp; 
	mov.b64 	{%temp, %r6542}, %fd7204;
	}
	mov.b32 	%f228, %r6542;
	abs.f32 	%f114, %f228;
	setp.lt.f32 	%p2448, %f114, 0f4086232B;
	@%p2448 bra 	$L__BB1_2735;
	setp.gt.f64 	%p2449, %fd1394, 0d0000000000000000;
	mov.f64 	%fd7221, 0d7FF0000000000000;
	sub.f64 	%fd7222, %fd7221, %fd1394;
	selp.f64 	%fd8164, 0d0000000000000000, %fd7222, %p2449;
	setp.geu.f32 	%p2450, %f114, 0f40874800;
	@%p2450 bra 	$L__BB1_2735;
	shr.u32 	%r6543, %r1581, 31;
	add.s32 	%r6544, %r1581, %r6543;
	shr.s32 	%r6545, %r6544, 1;
	shl.b32 	%r6546, %r6545, 20;
	add.s32 	%r6547, %r1583, %r6546;
	mov.b64 	%fd7223, {%r1582, %r6547};
	sub.s32 	%r6548, %r1581, %r6545;
	shl.b32 	%r6549, %r6548, 20;
	add.s32 	%r6550, %r6549, 1072693248;
	mov.b32 	%r6551, 0;
	mov.b64 	%fd7224, {%r6551, %r6550};
	mul.f64 	%fd8164, %fd7224, %fd7223;
$L__BB1_2735:
	st.local.f64 	[%rd1491+16], %fd8164;
$L__BB1_2736:
	setp.lt.s32 	%p2451, %r1826, 1;
	mov.f64 	%fd7225, 0d0000000000000000;
	st.local.v2.f64 	[%rd18], {%fd7225, %fd7225};
	st.local.v2.f64 	[%rd18+16], {%fd7225, %fd7225};
	st.local.v2.f64 	[%rd18+32], {%fd7225, %fd7225};
	st.local.v2.f64 	[%rd18+48], {%fd7225, %fd7225};
	st.local.v2.f64 	[%rd18+64], {%fd7225, %fd7225};
	st.local.v2.f64 	[%rd18+80], {%fd7225, %fd7225};
	st.local.v2.f64 	[%rd18+96], {%fd7225, %fd7225};
	st.local.v2.f64 	[%rd18+112], {%fd7225, %fd7225};
	st.local.v2.f64 	[%rd19], {%fd7225, %fd7225};
	st.local.v2.f64 	[%rd19+16], {%fd7225, %fd7225};
	st.local.v2.f64 	[%rd19+32], {%fd7225, %fd7225};
	st.local.v2.f64 	[%rd19+48], {%fd7225, %fd7225};
	st.local.v2.f64 	[%rd19+64], {%fd7225, %fd7225};
	st.local.v2.f64 	[%rd19+80], {%fd7225, %fd7225};
	st.local.v2.f64 	[%rd19+96], {%fd7225, %fd7225};
	st.local.v2.f64 	[%rd19+112], {%fd7225, %fd7225};
	@%p2451 bra 	$L__BB1_2752;
	and.b32  	%r1584, %r1512, 7;
	and.b32  	%r1585, %r1512, 2147483640;
	and.b32  	%r1586, %r1512, 1;
	mov.b32 	%r7673, 0;
$L__BB1_2738:
	@%p2396 bra 	$L__BB1_2751;
	setp.lt.u32 	%p2453, %r1512, 8;
	mul.wide.u32 	%rd6007, %r7673, 8;
	add.s64 	%rd1492, %rd18, %rd6007;
	add.s64 	%rd1493, %rd19, %rd6007;
	ld.local.f64 	%fd8179, [%rd1492];
	ld.local.f64 	%fd8180, [%rd1493];
	mov.b32 	%r7676, 0;
	@%p2453 bra 	$L__BB1_2742;
	mov.b32 	%r7674, 0;
$L__BB1_2741:
	.pragma "nounroll";
	mad.lo.s32 	%r6555, %r7674, %r1826, %r7673;
	mul.wide.u32 	%rd6008, %r6555, 8;
	add.s64 	%rd6009, %rd12, %rd6008;
	ld.local.f64 	%fd7227, [%rd6009];
	mul.wide.u32 	%rd6010, %r7674, 8;
	add.s64 	%rd6011, %rd17, %rd6010;
	ld.local.f64 	%fd7228, [%rd6011];
	fma.rn.f64 	%fd7229, %fd7227, %fd7228, %fd8179;
	mov.f64 	%fd7230, 0d3FF0000000000000;
	sub.f64 	%fd7231, %fd7230, %fd7227;
	fma.rn.f64 	%fd7232, %fd7231, %fd7228, %fd8180;
	add.s32 	%r6556, %r6555, %r1826;
	mul.wide.u32 	%rd6012, %r6556, 8;
	add.s64 	%rd6013, %rd12, %rd6012;
	ld.local.f64 	%fd7233, [%rd6013];
	ld.local.f64 	%fd7234, [%rd6011+8];
	fma.rn.f64 	%fd7235, %fd7233, %fd7234, %fd7229;
	sub.f64 	%fd7236, %fd7230, %fd7233;
	fma.rn.f64 	%fd7237, %fd7236, %fd7234, %fd7232;
	add.s32 	%r6557, %r6556, %r1826;
	mul.wide.u32 	%rd6014, %r6557, 8;
	add.s64 	%rd6015, %rd12, %rd6014;
	ld.local.f64 	%fd7238, [%rd6015];
	ld.local.f64 	%fd7239, [%rd6011+16];
	fma.rn.f64 	%fd7240, %fd7238, %fd7239, %fd7235;
	sub.f64 	%fd7241, %fd7230, %fd7238;
	fma.rn.f64 	%fd7242, %fd7241, %fd7239, %fd7237;
	add.s32 	%r6558, %r6557, %r1826;
	mul.wide.u32 	%rd6016, %r6558, 8;
	add.s64 	%rd6017, %rd12, %rd6016;
	ld.local.f64 	%fd7243, [%rd6017];
	ld.local.f64 	%fd7244, [%rd6011+24];
	fma.rn.f64 	%fd7245, %fd7243, %fd7244, %fd7240;
	sub.f64 	%fd7246, %fd7230, %fd7243;
	fma.rn.f64 	%fd7247, %fd7246, %fd7244, %fd7242;
	add.s32 	%r6559, %r6558, %r1826;
	mul.wide.u32 	%rd6018, %r6559, 8;
	add.s64 	%rd6019, %rd12, %rd6018;
	ld.local.f64 	%fd7248, [%rd6019];
	ld.local.f64 	%fd7249, [%rd6011+32];
	fma.rn.f64 	%fd7250, %fd7248, %fd7249, %fd7245;
	sub.f64 	%fd7251, %fd7230, %fd7248;
	fma.rn.f64 	%fd7252, %fd7251, %fd7249, %fd7247;
	add.s32 	%r6560, %r6559, %r1826;
	mul.wide.u32 	%rd6020, %r6560, 8;
	add.s64 	%rd6021, %rd12, %rd6020;
	ld.local.f64 	%fd7253, [%rd6021];
	ld.local.f64 	%fd7254, [%rd6011+40];
	fma.rn.f64 	%fd7255, %fd7253, %fd7254, %fd7250;
	sub.f64 	%fd7256, %fd7230, %fd7253;
	fma.rn.f64 	%fd7257, %fd7256, %fd7254, %fd7252;
	add.s32 	%r6561, %r6560, %r1826;
	mul.wide.u32 	%rd6022, %r6561, 8;
	add.s64 	%rd6023, %rd12, %rd6022;
	ld.local.f64 	%fd7258, [%rd6023];
	ld.local.f64 	%fd7259, [%rd6011+48];
	fma.rn.f64 	%fd7260, %fd7258, %fd7259, %fd7255;
	sub.f64 	%fd7261, %fd7230, %fd7258;
	fma.rn.f64 	%fd7262, %fd7261, %fd7259, %fd7257;
	add.s32 	%r6562, %r6561, %r1826;
	mul.wide.u32 	%rd6024, %r6562, 8;
	add.s64 	%rd6025, %rd12, %rd6024;
	ld.local.f64 	%fd7263, [%rd6025];
	ld.local.f64 	%fd7264, [%rd6011+56];
	fma.rn.f64 	%fd8179, %fd7263, %fd7264, %fd7260;
	sub.f64 	%fd7265, %fd7230, %fd7263;
	fma.rn.f64 	%fd8180, %fd7265, %fd7264, %fd7262;
	add.s32 	%r7674, %r7674, 8;
	setp.ne.s32 	%p2454, %r7674, %r1585;
	mov.u32 	%r7676, %r1585;
	@%p2454 bra 	$L__BB1_2741;
$L__BB1_2742:
	setp.eq.s32 	%p2455, %r1584, 0;
	@%p2455 bra 	$L__BB1_2750;
	add.s32 	%r6563, %r1584, -1;
	setp.lt.u32 	%p2456, %r6563, 3;
	@%p2456 bra 	$L__BB1_2745;
	mad.lo.s32 	%r6564, %r7676, %r1826, %r7673;
	mul.wide.u32 	%rd6026, %r6564, 8;
	add.s64 	%rd6027, %rd12, %rd6026;
	ld.local.f64 	%fd7267, [%rd6027];
	mul.wide.u32 	%rd6028, %r7676, 8;
	add.s64 	%rd6029, %rd17, %rd6028;
	ld.local.f64 	%fd7268, [%rd6029];
	fma.rn.f64 	%fd7269, %fd7267, %fd7268, %fd8179;
	mov.f64 	%fd7270, 0d3FF0000000000000;
	sub.f64 	%fd7271, %fd7270, %fd7267;
	fma.rn.f64 	%fd7272, %fd7271, %fd7268, %fd8180;
	add.s32 	%r6565, %r6564, %r1826;
	mul.wide.u32 	%rd6030, %r6565, 8;
	add.s64 	%rd6031, %rd12, %rd6030;
	ld.local.f64 	%fd7273, [%rd6031];
	ld.local.f64 	%fd7274, [%rd6029+8];
	fma.rn.f64 	%fd7275, %fd7273, %fd7274, %fd7269;
	sub.f64 	%fd7276, %fd7270, %fd7273;
	fma.rn.f64 	%fd7277, %fd7276, %fd7274, %fd7272;
	add.s32 	%r6566, %r6565, %r1826;
	mul.wide.u32 	%rd6032, %r6566, 8;
	add.s64 	%rd6033, %rd12, %rd6032;
	ld.local.f64 	%fd7278, [%rd6033];
	ld.local.f64 	%fd7279, [%rd6029+16];
	fma.rn.f64 	%fd7280, %fd7278, %fd7279, %fd7275;
	sub.f64 	%fd7281, %fd7270, %fd7278;
	fma.rn.f64 	%fd7282, %fd7281, %fd7279, %fd7277;
	add.s32 	%r6567, %r6566, %r1826;
	mul.wide.u32 	%rd6034, %r6567, 8;
	add.s64 	%rd6035, %rd12, %rd6034;
	ld.local.f64 	%fd7283, [%rd6035];
	ld.local.f64 	%fd7284, [%rd6029+24];
	fma.rn.f64 	%fd8179, %fd7283, %fd7284, %fd7280;
	sub.f64 	%fd7285, %fd7270, %fd7283;
	fma.rn.f64 	%fd8180, %fd7285, %fd7284, %fd7282;
	add.s32 	%r7676, %r7676, 4;
$L__BB1_2745:
	and.b32  	%r6568, %r1512, 3;
	setp.eq.s32 	%p2457, %r6568, 0;
	@%p2457 bra 	$L__BB1_2750;
	setp.eq.s32 	%p2458, %r6568, 1;
	@%p2458 bra 	$L__BB1_2748;
	mad.lo.s32 	%r6569, %r7676, %r1826, %r7673;
	mul.wide.u32 	%rd6036, %r6569, 8;
	add.s64 	%rd6037, %rd12, %rd6036;
	ld.local.f64 	%fd7287, [%rd6037];
	mul.wide.u32 	%rd6038, %r7676, 8;
	add.s64 	%rd6039, %rd17, %rd6038;
	ld.local.f64 	%fd7288, [%rd6039];
	fma.rn.f64 	%fd7289, %fd7287, %fd7288, %fd8179;
	mov.f64 	%fd7290, 0d3FF0000000000000;
	sub.f64 	%fd7291, %fd7290, %fd7287;
	fma.rn.f64 	%fd7292, %fd7291, %fd7288, %fd8180;
	add.s32 	%r6570, %r6569, %r1826;
	mul.wide.u32 	%rd6040, %r6570, 8;
	add.s64 	%rd6041, %rd12, %rd6040;
	ld.local.f64 	%fd7293, [%rd6041];
	ld.local.f64 	%fd7294, [%rd6039+8];
	fma.rn.f64 	%fd8179, %fd7293, %fd7294, %fd7289;
	sub.f64 	%fd7295, %fd7290, %fd7293;
	fma.rn.f64 	%fd8180, %fd7295, %fd7294, %fd7292;
	add.s32 	%r7676, %r7676, 2;
$L__BB1_2748:
	setp.eq.s32 	%p2459, %r1586, 0;
	@%p2459 bra 	$L__BB1_2750;
	mad.lo.s32 	%r6571, %r7676, %r1826, %r7673;
	mul.wide.u32 	%rd6042, %r6571, 8;
	add.s64 	%rd6043, %rd12, %rd6042;
	ld.local.f64 	%fd7296, [%rd6043];
	mul.wide.u32 	%rd6044, %r7676, 8;
	add.s64 	%rd6045, %rd17, %rd6044;
	ld.local.f64 	%fd7297, [%rd6045];
	fma.rn.f64 	%fd8179, %fd7296, %fd7297, %fd8179;
	mov.f64 	%fd7298, 0d3FF0000000000000;
	sub.f64 	%fd7299, %fd7298, %fd7296;
	fma.rn.f64 	%fd8180, %fd7299, %fd7297, %fd8180;
$L__BB1_2750:
	st.local.f64 	[%rd1492], %fd8179;
	st.local.f64 	[%rd1493], %fd8180;
$L__BB1_2751:
	add.s32 	%r7673, %r7673, 1;
	setp.eq.s32 	%p2460, %r7673, %r1826;
	@%p2460 bra 	$L__BB1_2752;
	bra.uni 	$L__BB1_2738;
$L__BB1_2752:
	mov.b32 	%r7696, 0;
	@%p2402 bra 	$L__BB1_2790;
	mov.b32 	%r7679, 0;
$L__BB1_2754:
	mul.wide.u32 	%rd6046, %r7679, 8;
	add.s64 	%rd6047, %rd19, %rd6046;
	ld.local.v2.f64 	{%fd7300, %fd7301}, [%rd6047];
	add.s64 	%rd6048, %rd18, %rd6046;
	ld.local.v2.f64 	{%fd7302, %fd7303}, [%rd6048];
	add.s64 	%rd6049, %rd16, %rd6046;
	ld.local.v2.f64 	{%fd7304, %fd7305}, [%rd6049];
	add.s64 	%rd6050, %rd15, %rd6046;
	ld.local.v2.f64 	{%fd7306, %fd7307}, [%rd6050];
	add.s64 	%rd6051, %rd58, %rd6046;
	ld.local.v2.f64 	{%fd1426, %fd1425}, [%rd6051];
	fma.rn.f64 	%fd7308, %fd1338, %fd7304, %fd7300;
	fma.rn.f64 	%fd1427, %fd1338, %fd7305, %fd7301;
	fma.rn.f64 	%fd1428, %fd1338, %fd7306, %fd7302;
	fma.rn.f64 	%fd1429, %fd1338, %fd7307, %fd7303;
	max.f64 	%fd8181, %fd7308, 0d37A16C262777579C;
	{
	.reg .b32 %temp; 
	mov.b64 	{%temp, %r7680}, %fd8181;
	}
	{
	.reg .b32 %temp; 
	mov.b64 	{%r7681, %temp}, %fd8181;
	}
	setp.gt.s32 	%p2462, %r7680, 1048575;
	mov.b32 	%r7682, -1023;
	@%p2462 bra 	$L__BB1_2756;
	mul.f64 	%fd8181, %fd8181, 0d4350000000000000;
	{
	.reg .b32 %temp; 
	mov.b64 	{%temp, %r7680}, %fd8181;
	}
	{
	.reg .b32 %temp; 
	mov.b64 	{%r7681, %temp}, %fd8181;
	}
	mov.b32 	%r7682, -1077;
$L__BB1_2756:
	add.s32 	%r6576, %r7680, -1;
	setp.gt.u32 	%p2463, %r6576, 2146435070;
	@%p2463 bra 	$L__BB1_2767;
	shr.u32 	%r6579, %r7680, 20;
	add.s32 	%r7683, %r7682, %r6579;
	and.b32  	%r6580, %r7680, 1048575;
	or.b32  	%r6581, %r6580, 1072693248;
	mov.b64 	%fd8182, {%r7681, %r6581};
	setp.lt.u32 	%p2465, %r6581, 1073127583;
	@%p2465 bra 	$L__BB1_2759;
	{
	.reg .b32 %temp; 
	mov.b64 	{%r6582, %temp}, %fd8182;
	}
	{
	.reg .b32 %temp; 
	mov.b64 	{%temp, %r6583}, %fd8182;
	}
	add.s32 	%r6584, %r6583, -1048576;
	mov.b64 	%fd8182, {%r6582, %r6584};
	add.s32 	%r7683, %r7683, 1;
$L__BB1_2759:
	add.f64 	%fd7310, %fd8182, 0dBFF0000000000000;
	add.f64 	%fd7311, %fd8182, 0d3FF0000000000000;
	rcp.approx.ftz.f64 	%fd7312, %fd7311;
	neg.f64 	%fd7313, %fd7311;
	fma.rn.f64 	%fd7314, %fd7313, %fd7312, 0d3FF0000000000000;
	fma.rn.f64 	%fd7315, %fd7314, %fd7314, %fd7314;
	fma.rn.f64 	%fd7316, %fd7315, %fd7312, %fd7312;
	mul.f64 	%fd7317, %fd7310, %fd7316;
	fma.rn.f64 	%fd7318, %fd7310, %fd7316, %fd7317;
	mul.f64 	%fd7319, %fd7318, %fd7318;
	fma.rn.f64 	%fd7320, %fd7319, 0d3EB1380B3AE80F1E, 0d3ED0EE258B7A8B04;
	fma.rn.f64 	%fd7321, %fd7320, %fd7319, 0d3EF3B2669F02676F;
	fma.rn.f64 	%fd7322, %fd7321, %fd7319, 0d3F1745CBA9AB0956;
	fma.rn.f64 	%fd7323, %fd7322, %fd7319, 0d3F3C71C72D1B5154;
	fma.rn.f64 	%fd7324, %fd7323, %fd7319, 0d3F624924923BE72D;
	fma.rn.f64 	%fd7325, %fd7324, %fd7319, 0d3F8999999999A3C4;
	fma.rn.f64 	%fd7326, %fd7325, %fd7319, 0d3FB5555555555554;
	sub.f64 	%fd7327, %fd7310, %fd7318;
	add.f64 	%fd7328, %fd7327, %fd7327;
	neg.f64 	%fd7329, %fd7318;
	fma.rn.f64 	%fd7330, %fd7329, %fd7310, %fd7328;
	mul.f64 	%fd7331, %fd7316, %fd7330;
	mul.f64 	%fd7332, %fd7319, %fd7326;
	fma.rn.f64 	%fd7333, %fd7332, %fd7318, %fd7331;
	xor.b32  	%r6585, %r7683, -2147483648;
	mov.b32 	%r6586, 1127219200;
	mov.b64 	%fd7334, {%r6585, %r6586};
	sub.f64 	%fd7335, %fd7334, %fd1;
	fma.rn.f64 	%fd7336, %fd7335, 0d3FE62E42FEFA39EF, %fd7318;
	fma.rn.f64 	%fd7337, %fd7335, 0dBFE62E42FEFA39EF, %fd7336;
	sub.f64 	%fd7338, %fd7337, %fd7318;
	sub.f64 	%fd7339, %fd7333, %fd7338;
	fma.rn.f64 	%fd7340, %fd7335, 0d3C7ABC9E3B39803F, %fd7339;
	add.f64 	%fd8183, %fd7336, %fd7340;
	bra.uni 	$L__BB1_2768;
$L__BB1_2760:
	mul.wide.u32 	%rd6001, %r7670, 8;
	add.s64 	%rd1485, %rd58, %rd6001;
	ld.local.f64 	%fd1354, [%rd1485];
	fma.rn.f64 	%fd7024, %fd1354, 0d3FF71547652B82FE, 0d4338000000000000;
	{
	.reg .b32 %temp; 
	mov.b64 	{%r1553, %temp}, %fd7024;
	}
	mov.f64 	%fd7025, 0dC338000000000000;
	add.rn.f64 	%fd7026, %fd7024, %fd7025;
	fma.rn.f64 	%fd7027, %fd7026, 0dBFE62E42FEFA39EF, %fd1354;
	fma.rn.f64 	%fd7028, %fd7026, 0dBC7ABC9E3B39803F, %fd7027;
	fma.rn.f64 	%fd7029, %fd7028, 0d3E5ADE1569CE2BDF, 0d3E928AF3FCA213EA;
	fma.rn.f64 	%fd7030, %fd7029, %fd7028, 0d3EC71DEE62401315;
	fma.rn.f64 	%fd7031, %fd7030, %fd7028, 0d3EFA01997C89EB71;
	fma.rn.f64 	%fd7032, %fd7031, %fd7028, 0d3F2A01A014761F65;
	fma.rn.f64 	%fd7033, %fd7032, %fd7028, 0d3F56C16C1852B7AF;
	fma.rn.f64 	%fd7034, %fd7033, %fd7028, 0d3F81111111122322;
	fma.rn.f64 	%fd7035, %fd7034, %fd7028, 0d3FA55555555502A1;
	fma.rn.f64 	%fd7036, %fd7035, %fd7028, 0d3FC5555555555511;
	fma.rn.f64 	%fd7037, %fd7036, %fd7028, 0d3FE000000000000B;
	fma.rn.f64 	%fd7038, %fd7037, %fd7028, 0d3FF0000000000000;
	fma.rn.f64 	%fd7039, %fd7038, %fd7028, 0d3FF0000000000000;
	{
	.reg .b32 %temp; 
	mov.b64 	{%r1554, %temp}, %fd7039;
	}
	{
	.reg .b32 %temp; 
	mov.b64 	{%temp, %r1555}, %fd7039;
	}
	shl.b32 	%r6442, %r1553, 20;
	add.s32 	%r6443, %r6442, %r1555;
	mov.b64 	%fd8156, {%r1554, %r6443};
	{
	.reg .b32 %temp; 
	mov.b64 	{%temp, %r6444}, %fd1354;
	}
	mov.b32 	%f220, %r6444;
	abs.f32 	%f106, %f220;
	setp.lt.f32 	%p2417, %f106, 0f4086232B;
	@%p2417 bra 	$L__BB1_2763;
	setp.lt.f64 	%p2418, %fd1354, 0d0000000000000000;
	add.f64 	%fd7040, %fd1354, 0d7FF0000000000000;
	selp.f64 	%fd8156, 0d0000000000000000, %fd7040, %p2418;
	setp.geu.f32 	%p2419, %f106, 0f40874800;
	@%p2419 bra 	$L__BB1_2763;
	shr.u32 	%r6445, %r1553, 31;
	add.s32 	%r6446, %r1553, %r6445;
	shr.s32 	%r6447, %r6446, 1;
	shl.b32 	%r6448, %r6447, 20;
	add.s32 	%r6449, %r1555, %r6448;
	mov.b64 	%fd7041, {%r1554, %r6449};
	sub.s32 	%r6450, %r1553, %r6447;
	shl.b32 	%r6451, %r6450, 20;
	add.s32 	%r6452, %r6451, 1072693248;
	mov.b32 	%r6453, 0;
	mov.b64 	%fd7042, {%r6453, %r6452};
	mul.f64 	%fd8156, %fd7042, %fd7041;
$L__BB1_2763:
	add.f64 	%fd7043, %fd8156, 0d3FF0000000000000;
	rcp.rn.f64 	%fd7044, %fd7043;
	mul.wide.u32 	%rd6002, %r7670, 8;
	add.s64 	%rd1486, %rd15, %rd6002;
	mov.f64 	%fd7045, 0d3FF0000000000000;
	sub.f64 	%fd7046, %fd7045, %fd7044;
	add.s64 	%rd1487, %rd16, %rd6002;
	min.f64 	%fd7047, %fd7044, 0d3FF0000000000000;
	max.f64 	%fd7048, %fd7047, 0d37A16C262777579C;
	st.local.f64 	[%rd1486], %fd7048;
	min.f64 	%fd7049, %fd7046, 0d3FF0000000000000;
	max.f64 	%fd7050, %fd7049, 0d37A16C262777579C;
	st.local.f64 	[%rd1487], %fd7050;
	ld.local.f64 	%fd1359, [%rd1485+8];
	fma.rn.f64 	%fd7051, %fd1359, 0d3FF71547652B82FE, 0d4338000000000000;
	{
	.reg .b32 %temp; 
	mov.b64 	{%r1556, %temp}, %fd7051;
	}
	mov.f64 	%fd7052, 0dC338000000000000;
	add.rn.f64 	%fd7053, %fd7051, %fd7052;
	fma.rn.f64 	%fd7054, %fd7053, 0dBFE62E42FEFA39EF, %fd1359;
	fma.rn.f64 	%fd7055, %fd7053, 0dBC7ABC9E3B39803F, %fd7054;
	fma.rn.f64 	%fd7056, %fd7055, 0d3E5ADE1569CE2BDF, 0d3E928AF3FCA213EA;
	fma.rn.f64 	%fd7057, %fd7056, %fd7055, 0d3EC71DEE62401315;
	fma.rn.f64 	%fd7058, %fd7057, %fd7055, 0d3EFA01997C89EB71;
	fma.rn.f64 	%fd7059, %fd7058, %fd7055, 0d3F2A01A014761F65;
	fma.rn.f64 	%fd7060, %fd7059, %fd7055, 0d3F56C16C1852B7AF;
	fma.rn.f64 	%fd7061, %fd7060, %fd7055, 0d3F81111111122322;
	fma.rn.f64 	%fd7062, %fd7061, %fd7055, 0d3FA55555555502A1;
	fma.rn.f64 	%fd7063, %fd7062, %fd7055, 0d3FC5555555555511;
	fma.rn.f64 	%fd7064, %fd7063, %fd7055, 0d3FE000000000000B;
	fma.rn.f64 	%fd7065, %fd7064, %fd7055, 0d3FF0000000000000;
	fma.rn.f64 	%fd7066, %fd7065, %fd7055, 0d3FF0000000000000;
	{
	.reg .b32 %temp; 
	mov.b64 	{%r1557, %temp}, %fd7066;
	}
	{
	.reg .b32 %temp; 
	mov.b64 	{%temp, %r1558}, %fd7066;
	}
	shl.b32 	%r6454, %r1556, 20;
	add.s32 	%r6455, %r6454, %r1558;
	mov.b64 	%fd8157, {%r1557, %r6455};
	{
	.reg .b32 %temp; 
	mov.b64 	{%temp, %r6456}, %fd1359;
	}
	mov.b32 	%f221, %r6456;
	abs.f32 	%f107, %f221;
	setp.lt.f32 	%p2420, %f107, 0f4086232B;
	@%p2420 bra 	$L__BB1_2766;
	setp.lt.f64 	%p2421, %fd1359, 0d0000000000000000;
	add.f64 	%fd7067, %fd1359, 0d7FF0000000000000;
	selp.f64 	%fd8157, 0d0000000000000000, %fd7067, %p2421;
	setp.geu.f32 	%p2422, %f107, 0f40874800;
	@%p2422 bra 	$L__BB1_2766;
	shr.u32 	%r6457, %r1556, 31;
	add.s32 	%r6458, %r1556, %r6457;
	shr.s32 	%r6459, %r6458, 1;
	shl.b32 	%r6460, %r6459, 20;
	add.s32 	%r6461, %r1558, %r6460;
	mov.b64 	%fd7068, {%r1557, %r6461};
	sub.s32 	%r6462, %r1556, %r6459;
	shl.b32 	%r6463, %r6462, 20;
	add.s32 	%r6464, %r6463, 1072693248;
	mov.b32 	%r6465, 0;
	mov.b64 	%fd7069, {%r6465, %r6464};
	mul.f64 	%fd8157, %fd7069, %fd7068;
$L__BB1_2766:
	add.f64 	%fd7070, %fd8157, 0d3FF0000000000000;
	rcp.rn.f64 	%fd7071, %fd7070;
	mov.f64 	%fd7072, 0d3FF0000000000000;
	sub.f64 	%fd7073, %fd7072, %fd7071;
	min.f64 	%fd7074, %fd7071, 0d3FF0000000000000;
	max.f64 	%fd7075, %fd7074, 0d37A16C262777579C;
	st.local.f64 	[%rd1486+8], %fd7075;
	min.f64 	%fd7076, %fd7073, 0d3FF0000000000000;
	max.f64 	%fd7077, %fd7076, 0d37A16C262777579C;
	st.local.f64 	[%rd1487+8], %fd7077;
	add.s32 	%r7670, %r7670, 2;
	setp.eq.s32 	%p2423, %r7670, %r1826;
	@%p2423 bra 	$L__BB1_2707;
	bra.uni 	$L__BB1_2760;
$L__BB1_2767:
	fma.rn.f64 	%fd7309, %fd8181, 0d7FF0000000000000, 0d7FF0000000000000;
	{
	.reg .b32 %temp; 
	mov.b64 	{%temp, %r6577}, %fd8181;
	}
	and.b32  	%r6578, %r6577, 2147483647;
	setp.eq.s32 	%p2464, %r6578, 0;
	selp.f64 	%fd8183, 0dFFF0000000000000, %fd7309, %p2464;
$L__BB1_2768:
	max.f64 	%fd8184, %fd1428, 0d37A16C262777579C;
	{
	.reg .b32 %temp; 
	mov.b64 	{%temp, %r7684}, %fd8184;
	}
	{
	.reg .b32 %temp; 
	mov.b64 	{%r7685, %temp}, %fd8184;
	}
	setp.gt.s32 	%p2466, %r7684, 1048575;
	mov.b32 	%r7686, -1023;
	@%p2466 bra 	$L__BB1_2770;
	mul.f64 	%fd8184, %fd8184, 0d4350000000000000;
	{
	.reg .b32 %temp; 
	mov.b64 	{%temp, %r7684}, %fd8184;
	}
	{
	.reg .b32 %temp; 
	mov.b64 	{%r7685, %temp}, %fd8184;
	}
	mov.b32 	%r7686, -1077;
$L__BB1_2770:
	add.s32 	%r6589, %r7684, -1;
	setp.gt.u32 	%p2467, %r6589, 2146435070;
	@%p2467 bra 	$L__BB1_2774;
	shr.u32 	%r6592, %r7684, 20;
	add.s32 	%r7687, %r7686, %r6592;
	and.b32  	%r6593, %r7684, 1048575;
	or.b32  	%r6594, %r6593, 1072693248;
	mov.b64 	%fd8185, {%r7685, %r6594};
	setp.lt.u32 	%p2469, %r6594, 1073127583;
	@%p2469 bra 	$L__BB1_2773;
	{
	.reg .b32 %temp; 
	mov.b64 	{%r6595, %temp}, %fd8185;
	}
	{
	.reg .b32 %temp; 
	mov.b64 	{%temp, %r6596}, %fd8185;
	}
	add.s32 	%r6597, %r6596, -1048576;
	mov.b64 	%fd8185, {%r6595, %r6597};
	add.s32 	%r7687, %r7687, 1;
$L__BB1_2773:
	add.f64 	%fd7342, %fd8185, 0dBFF0000000000000;
	add.f64 	%fd7343, %fd8185, 0d3FF0000000000000;
	rcp.approx.ftz.f64 	%fd7344, %fd7343;
	neg.f64 	%fd7345, %fd7343;
	fma.rn.f64 	%fd7346, %fd7345, %fd7344, 0d3FF0000000000000;
	fma.rn.f64 	%fd7347, %fd7346, %fd7346, %fd7346;
	fma.rn.f64 	%fd7348, %fd7347, %fd7344, %fd7344;
	mul.f64 	%fd7349, %fd7342, %fd7348;
	fma.rn.f64 	%fd7350, %fd7342, %fd7348, %fd7349;
	mul.f64 	%fd7351, %fd7350, %fd7350;
	fma.rn.f64 	%fd7352, %fd7351, 0d3EB1380B3AE80F1E, 0d3ED0EE258B7A8B04;
	fma.rn.f64 	%fd7353, %fd7352, %fd7351, 0d3EF3B2669F02676F;
	fma.rn.f64 	%fd7354, %fd7353, %fd7351, 0d3F1745CBA9AB0956;
	fma.rn.f64 	%fd7355, %fd7354, %fd7351, 0d3F3C71C72D1B5154;
	fma.rn.f64 	%fd7356, %fd7355, %fd7351, 0d3F624924923BE72D;
	fma.rn.f64 	%fd7357, %fd7356, %fd7351, 0d3F8999999999A3C4;
	fma.rn.f64 	%fd7358, %fd7357, %fd7351, 0d3FB5555555555554;
	sub.f64 	%fd7359, %fd7342, %fd7350;
	add.f64 	%fd7360, %fd7359, %fd7359;
	neg.f64 	%fd7361, %fd7350;
	fma.rn.f64 	%fd7362, %fd7361, %fd7342, %fd7360;
	mul.f64 	%fd7363, %fd7348, %fd7362;
	mul.f64 	%fd7364, %fd7351, %fd7358;
	fma.rn.f64 	%fd7365, %fd7364, %fd7350, %fd7363;
	xor.b32  	%r6598, %r7687, -2147483648;
	mov.b32 	%r6599, 1127219200;
	mov.b64 	%fd7366, {%r6598, %r6599};
	sub.f64 	%fd7367, %fd7366, %fd1;
	fma.rn.f64 	%fd7368, %fd7367, 0d3FE62E42FEFA39EF, %fd7350;
	fma.rn.f64 	%fd7369, %fd7367, 0dBFE62E42FEFA39EF, %fd7368;
	sub.f64 	%fd7370, %fd7369, %fd7350;
	sub.f64 	%fd7371, %fd7365, %fd7370;
	fma.rn.f64 	%fd7372, %fd7367, 0d3C7ABC9E3B39803F, %fd7371;
	add.f64 	%fd8186, %fd7368, %fd7372;
	bra.uni 	$L__BB1_2775;
$L__BB1_2774:
	fma.rn.f64 	%fd7341, %fd8184, 0d7FF0000000000000, 0d7FF0000000000000;
	{
	.reg .b32 %temp; 
	mov.b64 	{%temp, %r6590}, %fd8184;
	}
	and.b32  	%r6591, %r6590, 2147483647;
	setp.eq.s32 	%p2468, %r6591, 0;
	selp.f64 	%fd8186, 0dFFF0000000000000, %fd7341, %p2468;
$L__BB1_2775:
	sub.f64 	%fd1448, %fd8183, %fd8186;
	max.f64 	%fd8187, %fd1427, 0d37A16C262777579C;
	{
	.reg .b32 %temp; 
	mov.b64 	{%temp, %r7688}, %fd8187;
	}
	{
	.reg .b32 %temp; 
	mov.b64 	{%r7689, %temp}, %fd8187;
	}
	setp.gt.s32 	%p2470, %r7688, 1048575;
	mov.b32 	%r7690, -1023;
	@%p2470 bra 	$L__BB1_2777;
	mul.f64 	%fd8187, %fd8187, 0d4350000000000000;
	{
	.reg .b32 %temp; 
	mov.b64 	{%temp, %r7688}, %fd8187;
	}
	{
	.reg .b32 %temp; 
	mov.b64 	{%r7689, %temp}, %fd8187;
	}
	mov.b32 	%r7690, -1077;
$L__BB1_2777:
	add.s32 	%r6602, %r7688, -1;
	setp.gt.u32 	%p2471, %r6602, 2146435070;
	@%p2471 bra 	$L__BB1_2781;
	shr.u32 	%r6605, %r7688, 20;
	add.s32 	%r7691, %r7690, %r6605;
	and.b32  	%r6606, %r7688, 1048575;
	or.b32  	%r6607, %r6606, 1072693248;
	mov.b64 	%fd8188, {%r7689, %r6607};
	setp.lt.u32 	%p2473, %r6607, 1073127583;
	@%p2473 bra 	$L__BB1_2780;
	{
	.reg .b32 %temp; 
	mov.b64 	{%r6608, %temp}, %fd8188;
	}
	{
	.reg .b32 %temp; 
	mov.b64 	{%temp, %r6609}, %fd8188;
	}
	add.s32 	%r6610, %r6609, -1048576;
	mov.b64 	%fd8188, {%r6608, %r6610};
	add.s32 	%r7691, %r7691, 1;
$L__BB1_2780:
	add.f64 	%fd7374, %fd8188, 0dBFF0000000000000;
	add.f64 	%fd7375, %fd8188, 0d3FF0000000000000;
	rcp.approx.ftz.f64 	%fd7376, %fd7375;
	neg.f64 	%fd7377, %fd7375;
	fma.rn.f64 	%fd7378, %fd7377, %fd7376, 0d3FF0000000000000;
	fma.rn.f64 	%fd7379, %fd7378, %fd7378, %fd7378;
	fma.rn.f64 	%fd7380, %fd7379, %fd7376, %fd7376;
	mul.f64 	%fd7381, %fd7374, %fd7380;
	fma.rn.f64 	%fd7382, %fd7374, %fd7380, %fd7381;
	mul.f64 	%fd7383, %fd7382, %fd7382;
	fma.rn.f64 	%fd7384, %fd7383, 0d3EB1380B3AE80F1E, 0d3ED0EE258B7A8B04;
	fma.rn.f64 	%fd7385, %fd7384, %fd7383, 0d3EF3B2669F02676F;
	fma.rn.f64 	%fd7386, %fd7385, %fd7383, 0d3F1745CBA9AB0956;
	fma.rn.f64 	%fd7387, %fd7386, %fd7383, 0d3F3C71C72D1B5154;
	fma.rn.f64 	%fd7388, %fd7387, %fd7383, 0d3F624924923BE72D;
	fma.rn.f64 	%fd7389, %fd7388, %fd7383, 0d3F8999999999A3C4;
	fma.rn.f64 	%fd7390, %fd7389, %fd7383, 0d3FB5555555555554;
	sub.f64 	%fd7391, %fd7374, %fd7382;
	add.f64 	%fd7392, %fd7391, %fd7391;
	neg.f64 	%fd7393, %fd7382;
	fma.rn.f64 	%fd7394, %fd7393, %fd7374, %fd7392;
	mul.f64 	%fd7395, %fd7380, %fd7394;
	mul.f64 	%fd7396, %fd7383, %fd7390;
	fma.rn.f64 	%fd7397, %fd7396, %fd7382, %fd7395;
	xor.b32  	%r6611, %r7691, -2147483648;
	mov.b32 	%r6612, 1127219200;
	mov.b64 	%fd7398, {%r6611, %r6612};
	sub.f64 	%fd7399, %fd7398, %fd1;
	fma.rn.f64 	%fd7400, %fd7399, 0d3FE62E42FEFA39EF, %fd7382;
	fma.rn.f64 	%fd7401, %fd7399, 0dBFE62E42FEFA39EF, %fd7400;
	sub.f64 	%fd7402, %fd7401, %fd7382;
	sub.f64 	%fd7403, %fd7397, %fd7402;
	fma.rn.f64 	%fd7404, %fd7399, 0d3C7ABC9E3B39803F, %fd7403;
	add.f64 	%fd8189, %fd7400, %fd7404;
	bra.uni 	$L__BB1_2782;
$L__BB1_2781:
	fma.rn.f64 	%fd7373, %fd8187, 0d7FF0000000000000, 0d7FF0000000000000;
	{
	.reg .b32 %temp; 
	mov.b64 	{%temp, %r6603}, %fd8187;
	}
	and.b32  	%r6604, %r6603, 2147483647;
	setp.eq.s32 	%p2472, %r6604, 0;
	selp.f64 	%fd8189, 0dFFF0000000000000, %fd7373, %p2472;
$L__BB1_2782:
	max.f64 	%fd8190, %fd1429, 0d37A16C262777579C;
	{
	.reg .b32 %temp; 
	mov.b64 	{%temp, %r7692}, %fd8190;
	}
	{
	.reg .b32 %temp; 
	mov.b64 	{%r7693, %temp}, %fd8190;
	}
	setp.gt.s32 	%p2474, %r7692, 1048575;
	mov.b32 	%r7694, -1023;
	@%p2474 bra 	$L__BB1_2784;
	mul.f64 	%fd8190, %fd8190, 0d4350000000000000;
	{
	.reg .b32 %temp; 
	mov.b64 	{%temp, %r7692}, %fd8190;
	}
	{
	.reg .b32 %temp; 
	mov.b64 	{%r7693, %temp}, %fd8190;
	}
	mov.b32 	%r7694, -1077;
$L__BB1_2784:
	add.s32 	%r6615, %r7692, -1;
	setp.gt.u32 	%p2475, %r6615, 2146435070;
	@%p2475 bra 	$L__BB1_2788;
	shr.u32 	%r6618, %r7692, 20;
	add.s32 	%r7695, %r7694, %r6618;
	and.b32  	%r6619, %r7692, 1048575;
	or.b32  	%r6620, %r6619, 1072693248;
	mov.b64 	%fd8191, {%r7693, %r6620};
	setp.lt.u32 	%p2477, %r6620, 1073127583;
	@%p2477 bra 	$L__BB1_2787;
	{
	.reg .b32 %temp; 
	mov.b64 	{%r6621, %temp}, %fd8191;
	}
	{
	.reg .b32 %temp; 
	mov.b64 	{%temp, %r6622}, %fd8191;
	}
	add.s32 	%r6623, %r6622, -1048576;
	mov.b64 	%fd8191, {%r6621, %r6623};
	add.s32 	%r7695, %r7695, 1;
$L__BB1_2787:
	add.f64 	%fd7406, %fd8191, 0dBFF0000000000000;
	add.f64 	%fd7407, %fd8191, 0d3FF0000000000000;
	rcp.approx.ftz.f64 	%fd7408, %fd7407;
	neg.f64 	%fd7409, %fd7407;
	fma.rn.f64 	%fd7410, %fd7409, %fd7408, 0d3FF0000000000000;
	fma.rn.f64 	%fd7411, %fd7410, %fd7410, %fd7410;
	fma.rn.f64 	%fd7412, %fd7411, %fd7408, %fd7408;
	mul.f64 	%fd7413, %fd7406, %fd7412;
	fma.rn.f64 	%fd7414, %fd7406, %fd7412, %fd7413;
	mul.f64 	%fd7415, %fd7414, %fd7414;
	fma.rn.f64 	%fd7416, %fd7415, 0d3EB1380B3AE80F1E, 0d3ED0EE258B7A8B04;
	fma.rn.f64 	%fd7417, %fd7416, %fd7415, 0d3EF3B2669F02676F;
	fma.rn.f64 	%fd7418, %fd7417, %fd7415, 0d3F1745CBA9AB0956;
	fma.rn.f64 	%fd7419, %fd7418, %fd7415, 0d3F3C71C72D1B5154;
	fma.rn.f64 	%fd7420, %fd7419, %fd7415, 0d3F624924923BE72D;
	fma.rn.f64 	%fd7421, %fd7420, %fd7415, 0d3F8999999999A3C4;
	fma.rn.f64 	%fd7422, %fd7421, %fd7415, 0d3FB5555555555554;
	sub.f64 	%fd7423, %fd7406, %fd7414;
	add.f64 	%fd7424, %fd7423, %fd7423;
	neg.f64 	%fd7425, %fd7414;
	fma.rn.f64 	%fd7426, %fd7425, %fd7406, %fd7424;
	mul.f64 	%fd7427, %fd7412, %fd7426;
	mul.f64 	%fd7428, %fd7415, %fd7422;
	fma.rn.f64 	%fd7429, %fd7428, %fd7414, %fd7427;
	xor.b32  	%r6624, %r7695, -2147483648;
	mov.b32 	%r6625, 1127219200;
	mov.b64 	%fd7430, {%r6624, %r6625};
	sub.f64 	%fd7431, %fd7430, %fd1;
	fma.rn.f64 	%fd7432, %fd7431, 0d3FE62E42FEFA39EF, %fd7414;
	fma.rn.f64 	%fd7433, %fd7431, 0dBFE62E42FEFA39EF, %fd7432;
	sub.f64 	%fd7434, %fd7433, %fd7414;
	sub.f64 	%fd7435, %fd7429, %fd7434;
	fma.rn.f64 	%fd7436, %fd7431, 0d3C7ABC9E3B39803F, %fd7435;
	add.f64 	%fd8192, %fd7432, %fd7436;
	bra.uni 	$L__BB1_2789;
$L__BB1_2788:
	fma.rn.f64 	%fd7405, %fd8190, 0d7FF0000000000000, 0d7FF0000000000000;
	{
	.reg .b32 %temp; 
	mov.b64 	{%temp, %r6616}, %fd8190;
	}
	and.b32  	%r6617, %r6616, 2147483647;
	setp.eq.s32 	%p2476, %r6617, 0;
	selp.f64 	%fd8192, 0dFFF0000000000000, %fd7405, %p2476;
$L__BB1_2789:
	sub.f64 	%fd7437, %fd8189, %fd8192;
	sub.f64 	%fd7438, %fd1448, %fd1426;
	sub.f64 	%fd7439, %fd7437, %fd1425;
	mul.wide.u32 	%rd6052, %r7679, 8;
	add.s64 	%rd6053, %rd59, %rd6052;
	st.local.v2.f64 	[%rd6053], {%fd1448, %fd7437};
	add.s64 	%rd6054, %rd60, %rd6052;
	st.local.v2.f64 	[%rd6054], {%fd7438, %fd7439};
	add.s32 	%r7696, %r7679, 2;
	add.s32 	%r6626, %r7679, 3;
	setp.lt.s32 	%p2478, %r6626, %r1826;
	mov.u32 	%r7679, %r7696;
	@%p2478 bra 	$L__BB1_2754;
$L__BB1_2790:
	setp.ge.s32 	%p2479, %r7696, %r1826;
	@%p2479 bra 	$L__BB1_2806;
$L__BB1_2791:
	mul.wide.u32 	%rd6055, %r7696, 8;
	add.s64 	%rd6056, %rd16, %rd6055;
	ld.local.f64 	%fd7440, [%rd6056];
	add.s64 	%rd6057, %rd19, %rd6055;
	ld.local.f64 	%fd7441, [%rd6057];
	fma.rn.f64 	%fd7442, %fd1338, %fd7440, %fd7441;
	st.local.f64 	[%rd6057], %fd7442;
	add.s64 	%rd6058, %rd15, %rd6055;
	ld.local.f64 	%fd7443, [%rd6058];
	add.s64 	%rd6059, %rd18, %rd6055;
	ld.local.f64 	%fd7444, [%rd6059];
	fma.rn.f64 	%fd1467, %fd1338, %fd7443, %fd7444;
	st.local.f64 	[%rd6059], %fd1467;
	max.f64 	%fd8193, %fd7442, 0d37A16C262777579C;
	{
	.reg .b32 %temp; 
	mov.b64 	{%temp, %r7697}, %fd8193;
	}
	{
	.reg .b32 %temp; 
	mov.b64 	{%r7698, %temp}, %fd8193;
	}
	setp.gt.s32 	%p2480, %r7697, 1048575;
	mov.b32 	%r7699, -1023;
	@%p2480 bra 	$L__BB1_2793;
	mul.f64 	%fd8193, %fd8193, 0d4350000000000000;
	{
	.reg .b32 %temp; 
	mov.b64 	{%temp, %r7697}, %fd8193;
	}
	{
	.reg .b32 %temp; 
	mov.b64 	{%r7698, %temp}, %fd8193;
	}
	mov.b32 	%r7699, -1077;
$L__BB1_2793:
	add.s32 	%r6629, %r7697, -1;
	setp.gt.u32 	%p2481, %r6629, 2146435070;
	@%p2481 bra 	$L__BB1_2797;
	shr.u32 	%r6632, %r7697, 20;
	add.s32 	%r7700, %r7699, %r6632;
	and.b32  	%r6633, %r7697, 1048575;
	or.b32  	%r6634, %r6633, 1072693248;
	mov.b64 	%fd8194, {%r7698, %r6634};
	setp.lt.u32 	%p2483, %r6634, 1073127583;
	@%p2483 bra 	$L__BB1_2796;
	{
	.reg .b32 %temp; 
	mov.b64 	{%r6635, %temp}, %fd8194;
	}
	{
	.reg .b32 %temp; 
	mov.b64 	{%temp, %r6636}, %fd8194;
	}
	add.s32 	%r6637, %r6636, -1048576;
	mov.b64 	%fd8194, {%r6635, %r6637};
	add.s32 	%r7700, %r7700, 1;
$L__BB1_2796:
	add.f64 	%fd7446, %fd8194, 0dBFF0000000000000;
	add.f64 	%fd7447, %fd8194, 0d3FF0000000000000;
	rcp.approx.ftz.f64 	%fd7448, %fd7447;
	neg.f64 	%fd7449, %fd7447;
	fma.rn.f64 	%fd7450, %fd7449, %fd7448, 0d3FF0000000000000;
	fma.rn.f64 	%fd7451, %fd7450, %fd7450, %fd7450;
	fma.rn.f64 	%fd7452, %fd7451, %fd7448, %fd7448;
	mul.f64 	%fd7453, %fd7446, %fd7452;
	fma.rn.f64 	%fd7454, %fd7446, %fd7452, %fd7453;
	mul.f64 	%fd7455, %fd7454, %fd7454;
	fma.rn.f64 	%fd7456, %fd7455, 0d3EB1380B3AE80F1E, 0d3ED0EE258B7A8B04;
	fma.rn.f64 	%fd7457, %fd7456, %fd7455, 0d3EF3B2669F02676F;
	fma.rn.f64 	%fd7458, %fd7457, %fd7455, 0d3F1745CBA9AB0956;
	fma.rn.f64 	%fd7459, %fd7458, %fd7455, 0d3F3C71C72D1B5154;
	fma.rn.f64 	%fd7460, %fd7459, %fd7455, 0d3F624924923BE72D;
	fma.rn.f64 	%fd7461, %fd7460, %fd7455, 0d3F8999999999A3C4;
	fma.rn.f64 	%fd7462, %fd7461, %fd7455, 0d3FB5555555555554;
	sub.f64 	%fd7463, %fd7446, %fd7454;
	add.f64 	%fd7464, %fd7463, %fd7463;
	neg.f64 	%fd7465, %fd7454;
	fma.rn.f64 	%fd7466, %fd7465, %fd7446, %fd7464;
	mul.f64 	%fd7467, %fd7452, %fd7466;
	mul.f64 	%fd7468, %fd7455, %fd7462;
	fma.rn.f64 	%fd7469, %fd7468, %fd7454, %fd7467;
	xor.b32  	%r6638, %r7700, -2147483648;
	mov.b32 	%r6639, 1127219200;
	mov.b64 	%fd7470, {%r6638, %r6639};
	sub.f64 	%fd7471, %fd7470, %fd1;
	fma.rn.f64 	%fd7472, %fd7471, 0d3FE62E42FEFA39EF, %fd7454;
	fma.rn.f64 	%fd7473, %fd7471, 0dBFE62E42FEFA39EF, %fd7472;
	sub.f64 	%fd7474, %fd7473, %fd7454;
	sub.f64 	%fd7475, %fd7469, %fd7474;
	fma.rn.f64 	%fd7476, %fd7471, 0d3C7ABC9E3B39803F, %fd7475;
	add.f64 	%fd8195, %fd7472, %fd7476;
	bra.uni 	$L__BB1_2798;
$L__BB1_2797:
	fma.rn.f64 	%fd7445, %fd8193, 0d7FF0000000000000, 0d7FF0000000000000;
	{
	.reg .b32 %temp; 
	mov.b64 	{%temp, %r6630}, %fd8193;
	}
	and.b32  	%r6631, %r6630, 2147483647;
	setp.eq.s32 	%p2482, %r6631, 0;
	selp.f64 	%fd8195, 0dFFF0000000000000, %fd7445, %p2482;
$L__BB1_2798:
	max.f64 	%fd8196, %fd1467, 0d37A16C262777579C;
	{
	.reg .b32 %temp; 
	mov.b64 	{%temp, %r7701}, %fd8196;
	}
	{
	.reg .b32 %temp; 
	mov.b64 	{%r7702, %temp}, %fd8196;
	}
	setp.gt.s32 	%p2484, %r7701, 1048575;
	mov.b32 	%r7703, -1023;
	@%p2484 bra 	$L__BB1_2800;
	mul.f64 	%fd8196, %fd8196, 0d4350000000000000;
	{
	.reg .b32 %temp; 
	mov.b64 	{%temp, %r7701}, %fd8196;
	}
	{
	.reg .b32 %temp; 
	mov.b64 	{%r7702, %temp}, %fd8196;
	}
	mov.b32 	%r7703, -1077;
$L__BB1_2800:
	add.s32 	%r6642, %r7701, -1;
	setp.gt.u32 	%p2485, %r6642, 2146435070;
	@%p2485 bra 	$L__BB1_2804;
	shr.u32 	%r6645, %r7701, 20;
	add.s32 	%r7704, %r7703, %r6645;
	and.b32  	%r6646, %r7701, 1048575;
	or.b32  	%r6647, %r6646, 1072693248;
	mov.b64 	%fd8197, {%r7702, %r6647};
	setp.lt.u32 	%p2487, %r6647, 1073127583;
	@%p2487 bra 	$L__BB1_2803;
	{
	.reg .b32 %temp; 
	mov.b64 	{%r6648, %temp}, %fd8197;
	}
	{
	.reg .b32 %temp; 
	mov.b64 	{%temp, %r6649}, %fd8197;
	}
	add.s32 	%r6650, %r6649, -1048576;
	mov.b64 	%fd8197, {%r6648, %r6650};
	add.s32 	%r7704, %r7704, 1;
$L__BB1_2803:
	add.f64 	%fd7478, %fd8197, 0dBFF0000000000000;
	add.f64 	%fd7479, %fd8197, 0d3FF0000000000000;
	rcp.approx.ftz.f64 	%fd7480, %fd7479;
	neg.f64 	%fd7481, %fd7479;
	fma.rn.f64 	%fd7482, %fd7481, %fd7480, 0d3FF0000000000000;
	fma.rn.f64 	%fd7483, %fd7482, %fd7482, %fd7482;
	fma.rn.f64 	%fd7484, %fd7483, %fd7480, %fd7480;
	mul.f64 	%fd7485, %fd7478, %fd7484;
	fma.rn.f64 	%fd7486, %fd7478, %fd7484, %fd7485;
	mul.f64 	%fd7487, %fd7486, %fd7486;
	fma.rn.f64 	%fd7488, %fd7487, 0d3EB1380B3AE80F1E, 0d3ED0EE258B7A8B04;
	fma.rn.f64 	%fd7489, %fd7488, %fd7487, 0d3EF3B2669F02676F;
	fma.rn.f64 	%fd7490, %fd7489, %fd7487, 0d3F1745CBA9AB0956;
	fma.rn.f64 	%fd7491, %fd7490, %fd7487, 0d3F3C71C72D1B5154;
	fma.rn.f64 	%fd7492, %fd7491, %fd7487, 0d3F624924923BE72D;
	fma.rn.f64 	%fd7493, %fd7492, %fd7487, 0d3F8999999999A3C4;
	fma.rn.f64 	%fd7494, %fd7493, %fd7487, 0d3FB5555555555554;
	sub.f64 	%fd7495, %fd7478, %fd7486;
	add.f64 	%fd7496, %fd7495, %fd7495;
	neg.f64 	%fd7497, %fd7486;
	fma.rn.f64 	%fd7498, %fd7497, %fd7478, %fd7496;
	mul.f64 	%fd7499, %fd7484, %fd7498;
	mul.f64 	%fd7500, %fd7487, %fd7494;
	fma.rn.f64 	%fd7501, %fd7500, %fd7486, %fd7499;
	xor.b32  	%r6651, %r7704, -2147483648;
	mov.b32 	%r6652, 1127219200;
	mov.b64 	%fd7502, {%r6651, %r6652};
	sub.f64 	%fd7503, %fd7502, %fd1;
	fma.rn.f64 	%fd7504, %fd7503, 0d3FE62E42FEFA39EF, %fd7486;
	fma.rn.f64 	%fd7505, %fd7503, 0dBFE62E42FEFA39EF, %fd7504;
	sub.f64 	%fd7506, %fd7505, %fd7486;
	sub.f64 	%fd7507, %fd7501, %fd7506;
	fma.rn.f64 	%fd7508, %fd7503, 0d3C7ABC9E3B39803F, %fd7507;
	add.f64 	%fd8198, %fd7504, %fd7508;
	bra.uni 	$L__BB1_2805;
$L__BB1_2804:
	fma.rn.f64 	%fd7477, %fd8196, 0d7FF0000000000000, 0d7FF0000000000000;
	{
	.reg .b32 %temp; 
	mov.b64 	{%temp, %r6643}, %fd8196;
	}
	and.b32  	%r6644, %r6643, 2147483647;
	setp.eq.s32 	%p2486, %r6644, 0;
	selp.f64 	%fd8198, 0dFFF0000000000000, %fd7477, %p2486;
$L__BB1_2805:
	sub.f64 	%fd7509, %fd8195, %fd8198;
	mul.wide.u32 	%rd6060, %r7696, 8;
	add.s64 	%rd6061, %rd59, %rd6060;
	st.local.f64 	[%rd6061], %fd7509;
	add.s64 	%rd6062, %rd58, %rd6060;
	ld.local.f64 	%fd7510, [%rd6062];
	sub.f64 	%fd7511, %fd7509, %fd7510;
	add.s64 	%rd6063, %rd60, %rd6060;
	st.local.f64 	[%rd6063], %fd7511;
	add.s32 	%r7696, %r7696, 1;
	setp.eq.s32 	%p2488, %r7696, %r1826;
	@%p2488 bra 	$L__BB1_2806;
	bra.uni 	$L__BB1_2791;
$L__BB1_2806:
	setp.lt.s32 	%p2505, %r1826, 1;
	cvt.rzi.s32.f64 	%r1668, %fd8152;
	@%p2505 bra 	$L__BB1_2818;
	cvt.s64.s32 	%rd6091, %r4;
	mov.u32 	%r6677, %ctaid.x;
	cvt.u64.u32 	%rd6092, %r6677;
	mul.lo.s64 	%rd1497, %rd6091, %rd6092;
	add.s32 	%r6678, %r1826, -1;
	setp.lt.u32 	%p2506, %r6678, 7;
	mov.b32 	%r7710, 0;
	@%p2506 bra 	$L__BB1_2810;
	mov.b32 	%r7708, 0;
$L__BB1_2809:
	.pragma "nounroll";
	mul.wide.u32 	%rd6093, %r7708, 8;
	add.s64 	%rd6094, %rd59, %rd6093;
	ld.local.v2.f64 	{%fd7572, %fd7573}, [%rd6094];
	mad.lo.s32 	%r6680, %r7708, %r1826, %r30;
	mad.lo.s32 	%r6681, %r6680, %r1826, %r31;
	cvt.s64.s32 	%rd6095, %r6681;
	add.s64 	%rd6096, %rd1497, %rd6095;
	mul.wide.s32 	%rd6097, %r6681, 8;
	add.s64 	%rd6098, %rd64, %rd6097;
	st.global.f64 	[%rd6098], %fd7572;
	add.s64 	%rd6099, %rd60, %rd6093;
	ld.local.v2.f64 	{%fd7574, %fd7575}, [%rd6099];
	shl.b64 	%rd6100, %rd6096, 3;
	add.s64 	%rd6101, %rd2, %rd6100;
	st.global.f64 	[%rd6101], %fd7574;
	add.s32 	%r6682, %r6681, %r3;
	cvt.s64.s32 	%rd6102, %r6682;
	add.s64 	%rd6103, %rd1497, %rd6102;
	mul.wide.s32 	%rd6104, %r6682, 8;
	add.s64 	%rd6105, %rd64, %rd6104;
	st.global.f64 	[%rd6105], %fd7573;
	shl.b64 	%rd6106, %rd6103, 3;
	add.s64 	%rd6107, %rd2, %rd6106;
	st.global.f64 	[%rd6107], %fd7575;
	ld.local.v2.f64 	{%fd7576, %fd7577}, [%rd6094+16];
	add.s32 	%r6683, %r6682, %r3;
	cvt.s64.s32 	%rd6108, %r6683;
	add.s64 	%rd6109, %rd1497, %rd6108;
	mul.wide.s32 	%rd6110, %r6683, 8;
	add.s64 	%rd6111, %rd64, %rd6110;
	st.global.f64 	[%rd6111], %fd7576;
	ld.local.v2.f64 	{%fd7578, %fd7579}, [%rd6099+16];
	shl.b64 	%rd6112, %rd6109, 3;
	add.s64 	%rd6113, %rd2, %rd6112;
	st.global.f64 	[%rd6113], %fd7578;
	add.s32 	%r6684, %r6683, %r3;
	cvt.s64.s32 	%rd6114, %r6684;
	add.s64 	%rd6115, %rd1497, %rd6114;
	mul.wide.s32 	%rd6116, %r6684, 8;
	add.s64 	%rd6117, %rd64, %rd6116;
	st.global.f64 	[%rd6117], %fd7577;
	shl.b64 	%rd6118, %rd6115, 3;
	add.s64 	%rd6119, %rd2, %rd6118;
	st.global.f64 	[%rd6119], %fd7579;
	ld.local.v2.f64 	{%fd7580, %fd7581}, [%rd6094+32];
	add.s32 	%r6685, %r6684, %r3;
	cvt.s64.s32 	%rd6120, %r6685;
	add.s64 	%rd6121, %rd1497, %rd6120;
	mul.wide.s32 	%rd6122, %r6685, 8;
	add.s64 	%rd6123, %rd64, %rd6122;
	st.global.f64 	[%rd6123], %fd7580;
	ld.local.v2.f64 	{%fd7582, %fd7583}, [%rd6099+32];
	shl.b64 	%rd6124, %rd6121, 3;
	add.s64 	%rd6125, %rd2, %rd6124;
	st.global.f64 	[%rd6125], %fd7582;
	add.s32 	%r6686, %r6685, %r3;
	cvt.s64.s32 	%rd6126, %r6686;
	add.s64 	%rd6127, %rd1497, %rd6126;
	mul.wide.s32 	%rd6128, %r6686, 8;
	add.s64 	%rd6129, %rd64, %rd6128;
	st.global.f64 	[%rd6129], %fd7581;
	shl.b64 	%rd6130, %rd6127, 3;
	add.s64 	%rd6131, %rd2, %rd6130;
	st.global.f64 	[%rd6131], %fd7583;
	ld.local.v2.f64 	{%fd7584, %fd7585}, [%rd6094+48];
	add.s32 	%r6687, %r6686, %r3;
	cvt.s64.s32 	%rd6132, %r6687;
	add.s64 	%rd6133, %rd1497, %rd6132;
	mul.wide.s32 	%rd6134, %r6687, 8;
	add.s64 	%rd6135, %rd64, %rd6134;
	st.global.f64 	[%rd6135], %fd7584;
	ld.local.v2.f64 	{%fd7586, %fd7587}, [%rd6099+48];
	shl.b64 	%rd6136, %rd6133, 3;
	add.s64 	%rd6137, %rd2, %rd6136;
	st.global.f64 	[%rd6137], %fd7586;
	add.s32 	%r6688, %r6687, %r3;
	cvt.s64.s32 	%rd6138, %r6688;
	add.s64 	%rd6139, %rd1497, %rd6138;
	mul.wide.s32 	%rd6140, %r6688, 8;
	add.s64 	%rd6141, %rd64, %rd6140;
	st.global.f64 	[%rd6141], %fd7585;
	shl.b64 	%rd6142, %rd6139, 3;
	add.s64 	%rd6143, %rd2, %rd6142;
	st.global.f64 	[%rd6143], %fd7587;
	add.s32 	%r7708, %r7708, 8;
	and.b32  	%r7710, %r1826, 2147483640;
	setp.ne.s32 	%p2507, %r7708, %r7710;
	@%p2507 bra 	$L__BB1_2809;
$L__BB1_2810:
	and.b32  	%r1673, %r1826, 7;
	setp.eq.s32 	%p2508, %r1673, 0;
	@%p2508 bra 	$L__BB1_2818;
	add.s32 	%r6689, %r1673, -1;
	setp.lt.u32 	%p2509, %r6689, 3;
	@%p2509 bra 	$L__BB1_2813;
	mul.wide.u32 	%rd6144, %r7710, 8;
	add.s64 	%rd6145, %rd59, %rd6144;
	ld.local.f64 	%fd7588, [%rd6145];
	mad.lo.s32 	%r6690, %r7710, %r1826, %r30;
	mad.lo.s32 	%r6691, %r6690, %r1826, %r31;
	cvt.s64.s32 	%rd6146, %r6691;
	add.s64 	%rd6147, %rd1497, %rd6146;
	mul.wide.s32 	%rd6148, %r6691, 8;
	add.s64 	%rd6149, %rd64, %rd6148;
	st.global.f64 	[%rd6149], %fd7588;
	add.s64 	%rd6150, %rd60, %rd6144;
	ld.local.f64 	%fd7589, [%rd6150];
	shl.b64 	%rd6151, %rd6147, 3;
	add.s64 	%rd6152, %rd2, %rd6151;
	st.global.f64 	[%rd6152], %fd7589;
	ld.local.f64 	%fd7590, [%rd6145+8];
	add.s32 	%r6692, %r6691, %r3;
	cvt.s64.s32 	%rd6153, %r6692;
	add.s64 	%rd6154, %rd1497, %rd6153;
	mul.wide.s32 	%rd6155, %r6692, 8;
	add.s64 	%rd6156, %rd64, %rd6155;
	st.global.f64 	[%rd6156], %fd7590;
	ld.local.f64 	%fd7591, [%rd6150+8];
	shl.b64 	%rd6157, %rd6154, 3;
	add.s64 	%rd6158, %rd2, %rd6157;
	st.global.f64 	[%rd6158], %fd7591;
	ld.local.f64 	%fd7592, [%rd6145+16];
	add.s32 	%r6693, %r6692, %r3;
	cvt.s64.s32 	%rd6159, %r6693;
	add.s64 	%rd6160, %rd1497, %rd6159;
	mul.wide.s32 	%rd6161, %r6693, 8;
	add.s64 	%rd6162, %rd64, %rd6161;
	st.global.f64 	[%rd6162], %fd7592;
	ld.local.f64 	%fd7593, [%rd6150+16];
	shl.b64 	%rd6163, %rd6160, 3;
	add.s64 	%rd6164, %rd2, %rd6163;
	st.global.f64 	[%rd6164], %fd7593;
	ld.local.f64 	%fd7594, [%rd6145+24];
	add.s32 	%r6694, %r6693, %r3;
	cvt.s64.s32 	%rd6165, %r6694;
	add.s64 	%rd6166, %rd1497, %rd6165;
	mul.wide.s32 	%rd6167, %r6694, 8;
	add.s64 	%rd6168, %rd64, %rd6167;
	st.global.f64 	[%rd6168], %fd7594;
	ld.local.f64 	%fd7595, [%rd6150+24];
	shl.b64 	%rd6169, %rd6166, 3;
	add.s64 	%rd6170, %rd2, %rd6169;
	st.global.f64 	[%rd6170], %fd7595;
	add.s32 	%r7710, %r7710, 4;
$L__BB1_2813:
	and.b32  	%r1676, %r1826, 3;
	setp.eq.s32 	%p2510, %r1676, 0;
	@%p2510 bra 	$L__BB1_2818;
	setp.eq.s32 	%p2511, %r1676, 1;
	@%p2511 bra 	$L__BB1_2816;
	mul.wide.u32 	%rd6171, %r7710, 8;
	add.s64 	%rd6172, %rd59, %rd6171;
	ld.local.f64 	%fd7596, [%rd6172];
	mad.lo.s32 	%r6695, %r7710, %r1826, %r30;
	mad.lo.s32 	%r6696, %r6695, %r1826, %r31;
	cvt.s64.s32 	%rd6173, %r6696;
	add.s64 	%rd6174, %rd1497, %rd6173;
	mul.wide.s32 	%rd6175, %r6696, 8;
	add.s64 	%rd6176, %rd64, %rd6175;
	st.global.f64 	[%rd6176], %fd7596;
	add.s64 	%rd6177, %rd60, %rd6171;
	ld.local.f64 	%fd7597, [%rd6177];
	shl.b64 	%rd6178, %rd6174, 3;
	add.s64 	%rd6179, %rd2, %rd6178;
	st.global.f64 	[%rd6179], %fd7597;
	ld.local.f64 	%fd7598, [%rd6172+8];
	add.s32 	%r6697, %r6696, %r3;
	cvt.s64.s32 	%rd6180, %r6697;
	add.s64 	%rd6181, %rd1497, %rd6180;
	mul.wide.s32 	%rd6182, %r6697, 8;
	add.s64 	%rd6183, %rd64, %rd6182;
	st.global.f64 	[%rd6183], %fd7598;
	ld.local.f64 	%fd7599, [%rd6177+8];
	shl.b64 	%rd6184, %rd6181, 3;
	add.s64 	%rd6185, %rd2, %rd6184;
	st.global.f64 	[%rd6185], %fd7599;
	add.s32 	%r7710, %r7710, 2;
$L__BB1_2816:
	and.b32  	%r6698, %r1826, 1;
	setp.eq.b32 	%p2512, %r6698, 1;
	not.pred 	%p2513, %p2512;
	@%p2513 bra 	$L__BB1_2818;
	mul.wide.u32 	%rd6186, %r7710, 8;
	add.s64 	%rd6187, %rd59, %rd6186;
	ld.local.f64 	%fd7600, [%rd6187];
	mad.lo.s32 	%r6699, %r7710, %r1826, %r30;
	mad.lo.s32 	%r6700, %r6699, %r1826, %r31;
	cvt.s64.s32 	%rd6188, %r6700;
	add.s64 	%rd6189, %rd1497, %rd6188;
	mul.wide.s32 	%rd6190, %r6700, 8;
	add.s64 	%rd6191, %rd64, %rd6190;
	st.global.f64 	[%rd6191], %fd7600;
	add.s64 	%rd6192, %rd60, %rd6186;
	ld.local.f64 	%fd7601, [%rd6192];
	shl.b64 	%rd6193, %rd6189, 3;
	add.s64 	%rd6194, %rd2, %rd6193;
	st.global.f64 	[%rd6194], %fd7601;
$L__BB1_2818:
	setp.lt.s32 	%p2514, %r1668, 1;
	@%p2514 bra 	$L__BB1_2820;
	atom.shared.add.u32 	%r6701, [_ZZ33unified_sogrand_iterations_kernelPKdPdS1_S1_PiS2_S1_iiimdiiiE14total_NG_count], %r1668;
$L__BB1_2820:
	mov.u32 	%r6702, %tid.x;
	setp.ne.s32 	%p2515, %r6702, 0;
	bar.sync 	0;
	@%p2515 bra 	$L__BB1_2955;
	setp.lt.s32 	%p2516, %r4, 4;
	mov.b32 	%r7714, 0;
	@%p2516 bra 	$L__BB1_2829;
	add.s32 	%r6706, %r4, -4;
	setp.lt.u32 	%p2517, %r6706, 12;
	mov.b32 	%r7715, 0;
	@%p2517 bra 	$L__BB1_2825;
	mov.b32 	%r7715, 0;
	mov.u32 	%r7716, %r7715;
$L__BB1_2824:
	cvt.u64.u32 	%rd6195, %r7715;
	mul.wide.u32 	%rd6196, %r7715, 8;
	add.s64 	%rd6197, %rd64, %rd6196;
	ld.global.f64 	%fd7602, [%rd6197];
	ld.global.f64 	%fd7603, [%rd6197+8];
	ld.global.f64 	%fd7604, [%rd6197+16];
	ld.global.f64 	%fd7605, [%rd6197+24];
	setp.leu.f64 	%p2518, %fd7602, 0d0000000000000000;
	setp.leu.f64 	%p2519, %fd7603, 0d0000000000000000;
	setp.leu.f64 	%p2520, %fd7604, 0d0000000000000000;
	setp.leu.f64 	%p2521, %fd7605, 0d0000000000000000;
	add.s64 	%rd6198, %rd4, %rd6195;
	ld.global.f64 	%fd7606, [%rd6197+32];
	ld.global.f64 	%fd7607, [%rd6197+40];
	ld.global.f64 	%fd7608, [%rd6197+48];
	ld.global.f64 	%fd7609, [%rd6197+56];
	setp.leu.f64 	%p2522, %fd7606, 0d0000000000000000;
	setp.leu.f64 	%p2523, %fd7607, 0d0000000000000000;
	setp.leu.f64 	%p2524, %fd7608, 0d0000000000000000;
	setp.leu.f64 	%p2525, %fd7609, 0d0000000000000000;
	ld.global.f64 	%fd7610, [%rd6197+64];
	ld.global.f64 	%fd7611, [%rd6197+72];
	ld.global.f64 	%fd7612, [%rd6197+80];
	ld.global.f64 	%fd7613, [%rd6197+88];
	setp.leu.f64 	%p2526, %fd7610, 0d0000000000000000;
	setp.leu.f64 	%p2527, %fd7611, 0d0000000000000000;
	setp.leu.f64 	%p2528, %fd7612, 0d0000000000000000;
	setp.leu.f64 	%p2529, %fd7613, 0d0000000000000000;
	ld.global.f64 	%fd7614, [%rd6197+96];
	ld.global.f64 	%fd7615, [%rd6197+104];
	ld.global.f64 	%fd7616, [%rd6197+112];
	ld.global.f64 	%fd7617, [%rd6197+120];
	setp.leu.f64 	%p2530, %fd7614, 0d0000000000000000;
	setp.leu.f64 	%p2531, %fd7615, 0d0000000000000000;
	setp.leu.f64 	%p2532, %fd7616, 0d0000000000000000;
	setp.leu.f64 	%p2533, %fd7617, 0d0000000000000000;
	selp.u32 	%r6708, 1, 0, %p2533;
	selp.u32 	%r6709, 1, 0, %p2532;
	prmt.b32 	%r6710, %r6709, %r6708, 0x3340U;
	selp.u32 	%r6711, 1, 0, %p2531;
	selp.u32 	%r6712, 1, 0, %p2530;
	prmt.b32 	%r6713, %r6712, %r6711, 0x3340U;
	prmt.b32 	%r6714, %r6713, %r6710, 0x5410U;
	selp.u32 	%r6715, 1, 0, %p2529;
	selp.u32 	%r6716, 1, 0, %p2528;
	prmt.b32 	%r6717, %r6716, %r6715, 0x3340U;
	selp.u32 	%r6718, 1, 0, %p2527;
	selp.u32 	%r6719, 1, 0, %p2526;
	prmt.b32 	%r6720, %r6719, %r6718, 0x3340U;
	prmt.b32 	%r6721, %r6720, %r6717, 0x5410U;
	selp.u32 	%r6722, 1, 0, %p2525;
	selp.u32 	%r6723, 1, 0, %p2524;
	prmt.b32 	%r6724, %r6723, %r6722, 0x3340U;
	selp.u32 	%r6725, 1, 0, %p2523;
	selp.u32 	%r6726, 1, 0, %p2522;
	prmt.b32 	%r6727, %r6726, %r6725, 0x3340U;
	prmt.b32 	%r6728, %r6727, %r6724, 0x5410U;
	selp.u32 	%r6729, 1, 0, %p2521;
	selp.u32 	%r6730, 1, 0, %p2520;
	prmt.b32 	%r6731, %r6730, %r6729, 0x3340U;
	selp.u32 	%r6732, 1, 0, %p2519;
	selp.u32 	%r6733, 1, 0, %p2518;
	prmt.b32 	%r6734, %r6733, %r6732, 0x3340U;
	prmt.b32 	%r6735, %r6734, %r6731, 0x5410U;
	st.local.v4.b32 	[%rd6198], {%r6735, %r6728, %r6721, %r6714};
	add.s32 	%r7715, %r7715, 16;
	add.s32 	%r7716, %r7716, 4;
	add.s32 	%r6736, %r4, -4;
	shr.u32 	%r6737, %r6736, 2;
	add.s32 	%r6738, %r6737, 1;
	and.b32  	%r6739, %r6738, 2147483644;
	setp.eq.s32 	%p2534, %r7716, %r6739;
	@%p2534 bra 	$L__BB1_2825;
	bra.uni 	$L__BB1_2824;
$L__BB1_2825:
	add.s32 	%r6740, %r4, -4;
	shr.u32 	%r6741, %r6740, 2;
	add.s32 	%r6742, %r6741, 1;
	and.b32  	%r6743, %r6742, 3;
	setp.eq.s32 	%p2535, %r6743, 0;
	mov.u32 	%r7714, %r7715;
	@%p2535 bra 	$L__BB1_2829;
	add.s32 	%r6744, %r4, -4;
	shr.u32 	%r6745, %r6744, 2;
	add.s32 	%r6746, %r6745, 1;
	and.b32  	%r6747, %r6746, 3;
	setp.eq.s32 	%p2536, %r6747, 1;
	cvt.u64.u32 	%rd6199, %r7715;
	mul.wide.u32 	%rd6200, %r7715, 8;
	add.s64 	%rd1498, %rd64, %rd6200;
	ld.global.f64 	%fd7618, [%rd1498];
	ld.global.f64 	%fd7619, [%rd1498+8];
	ld.global.f64 	%fd7620, [%rd1498+16];
	ld.global.f64 	%fd7621, [%rd1498+24];
	setp.leu.f64 	%p2537, %fd7618, 0d0000000000000000;
	setp.leu.f64 	%p2538, %fd7619, 0d0000000000000000;
	setp.leu.f64 	%p2539, %fd7620, 0d0000000000000000;
	setp.leu.f64 	%p2540, %fd7621, 0d0000000000000000;
	selp.u16 	%rs3951, 1, 0, %p2537;
	add.s64 	%rd1499, %rd4, %rd6199;
	st.local.u8 	[%rd1499], %rs3951;
	selp.u16 	%rs3952, 1, 0, %p2538;
	st.local.u8 	[%rd1499+1], %rs3952;
	selp.u16 	%rs3953, 1, 0, %p2539;
	st.local.u8 	[%rd1499+2], %rs3953;
	selp.u16 	%rs3954, 1, 0, %p2540;
	st.local.u8 	[%rd1499+3], %rs3954;
	add.s32 	%r7714, %r7715, 4;
	@%p2536 bra 	$L__BB1_2829;
	add.s32 	%r6748, %r4, -4;
	shr.u32 	%r6749, %r6748, 2;
	add.s32 	%r6750, %r6749, 1;
	and.b32  	%r6751, %r6750, 3;
	setp.eq.s32 	%p2541, %r6751, 2;
	ld.global.f64 	%fd7622, [%rd1498+32];
	ld.global.f64 	%fd7623, [%rd1498+40];
	ld.global.f64 	%fd7624, [%rd1498+48];
	ld.global.f64 	%fd7625, [%rd1498+56];
	setp.leu.f64 	%p2542, %fd7622, 0d0000000000000000;
	setp.leu.f64 	%p2543, %fd7623, 0d0000000000000000;
	setp.leu.f64 	%p2544, %fd7624, 0d0000000000000000;
	setp.leu.f64 	%p2545, %fd7625, 0d0000000000000000;
	selp.u16 	%rs3955, 1, 0, %p2542;
	st.local.u8 	[%rd1499+4], %rs3955;
	selp.u16 	%rs3956, 1, 0, %p2543;
	st.local.u8 	[%rd1499+5], %rs3956;
	selp.u16 	%rs3957, 1, 0, %p2544;
	st.local.u8 	[%rd1499+6], %rs3957;
	selp.u16 	%rs3958, 1, 0, %p2545;
	st.local.u8 	[%rd1499+7], %rs3958;
	add.s32 	%r7714, %r7715, 8;
	@%p2541 bra 	$L__BB1_2829;
	ld.global.f64 	%fd7626, [%rd1498+64];
	ld.global.f64 	%fd7627, [%rd1498+72];
	ld.global.f64 	%fd7628, [%rd1498+80];
	ld.global.f64 	%fd7629, [%rd1498+88];
	setp.leu.f64 	%p2546, %fd7626, 0d0000000000000000;
	setp.leu.f64 	%p2547, %fd7627, 0d0000000000000000;
	setp.leu.f64 	%p2548, %fd7628, 0d0000000000000000;
	setp.leu.f64 	%p2549, %fd7629, 0d0000000000000000;
	selp.u16 	%rs3959, 1, 0, %p2546;
	st.local.u8 	[%rd1499+8], %rs3959;
	selp.u16 	%rs3960, 1, 0, %p2547;
	st.local.u8 	[%rd1499+9], %rs3960;
	selp.u16 	%rs3961, 1, 0, %p2548;
	st.local.u8 	[%rd1499+10], %rs3961;
	selp.u16 	%rs3962, 1, 0, %p2549;
	st.local.u8 	[%rd1499+11], %rs3962;
	add.s32 	%r7714, %r7715, 12;
$L__BB1_2829:
	setp.ge.s32 	%p2550, %r7714, %r4;
	@%p2550 bra 	$L__BB1_2843;
	sub.s32 	%r1685, %r4, %r7714;
	and.b32  	%r1686, %r1685, 15;
	sub.s32 	%r6752, %r7714, %r4;
	setp.gt.u32 	%p2551, %r6752, -16;
	@%p2551 bra 	$L__BB1_2833;
	and.b32  	%r1687, %r1685, -16;
	mov.b32 	%r7721, 0;
$L__BB1_2832:
	.pragma "nounroll";
	cvt.u64.u32 	%rd6201, %r7714;
	mul.wide.u32 	%rd6202, %r7714, 8;
	add.s64 	%rd6203, %rd64, %rd6202;
	ld.global.f64 	%fd7630, [%rd6203];
	setp.leu.f64 	%p2552, %fd7630, 0d0000000000000000;
	selp.u16 	%rs3963, 1, 0, %p2552;
	add.s64 	%rd6204, %rd4, %rd6201;
	st.local.u8 	[%rd6204], %rs3963;
	ld.global.f64 	%fd7631, [%rd6203+8];
	setp.leu.f64 	%p2553, %fd7631, 0d0000000000000000;
	selp.u16 	%rs3964, 1, 0, %p2553;
	st.local.u8 	[%rd6204+1], %rs3964;
	ld.global.f64 	%fd7632, [%rd6203+16];
	setp.leu.f64 	%p2554, %fd7632, 0d0000000000000000;
	selp.u16 	%rs3965, 1, 0, %p2554;
	st.local.u8 	[%rd6204+2], %rs3965;
	ld.global.f64 	%fd7633, [%rd6203+24];
	setp.leu.f64 	%p2555, %fd7633, 0d0000000000000000;
	selp.u16 	%rs3966, 1, 0, %p2555;
	st.local.u8 	[%rd6204+3], %rs3966;
	ld.global.f64 	%fd7634, [%rd6203+32];
	setp.leu.f64 	%p2556, %fd7634, 0d0000000000000000;
	selp.u16 	%rs3967, 1, 0, %p2556;
	st.local.u8 	[%rd6204+4], %rs3967;
	ld.global.f64 	%fd7635, [%rd6203+40];
	setp.leu.f64 	%p2557, %fd7635, 0d0000000000000000;
	selp.u16 	%rs3968, 1, 0, %p2557;
	st.local.u8 	[%rd6204+5], %rs3968;
	ld.global.f64 	%fd7636, [%rd6203+48];
	setp.leu.f64 	%p2558, %fd7636, 0d0000000000000000;
	selp.u16 	%rs3969, 1, 0, %p2558;
	st.local.u8 	[%rd6204+6], %rs3969;
	ld.global.f64 	%fd7637, [%rd6203+56];
	setp.leu.f64 	%p2559, %fd7637, 0d0000000000000000;
	selp.u16 	%rs3970, 1, 0, %p2559;
	st.local.u8 	[%rd6204+7], %rs3970;
	ld.global.f64 	%fd7638, [%rd6203+64];
	setp.leu.f64 	%p2560, %fd7638, 0d0000000000000000;
	selp.u16 	%rs3971, 1, 0, %p2560;
	st.local.u8 	[%rd6204+8], %rs3971;
	ld.global.f64 	%fd7639, [%rd6203+72];
	setp.leu.f64 	%p2561, %fd7639, 0d0000000000000000;
	selp.u16 	%rs3972, 1, 0, %p2561;
	st.local.u8 	[%rd6204+9], %rs3972;
	ld.global.f64 	%fd7640, [%rd6203+80];
	setp.leu.f64 	%p2562, %fd7640, 0d0000000000000000;
	selp.u16 	%rs3973, 1, 0, %p2562;
	st.local.u8 	[%rd6204+10], %rs3973;
	ld.global.f64 	%fd7641, [%rd6203+88];
	setp.leu.f64 	%p2563, %fd7641, 0d0000000000000000;
	selp.u16 	%rs3974, 1, 0, %p2563;
	st.local.u8 	[%rd6204+11], %rs3974;
	ld.global.f64 	%fd7642, [%rd6203+96];
	setp.leu.f64 	%p2564, %fd7642, 0d0000000000000000;
	selp.u16 	%rs3975, 1, 0, %p2564;
	st.local.u8 	[%rd6204+12], %rs3975;
	ld.global.f64 	%fd7643, [%rd6203+104];
	setp.leu.f64 	%p2565, %fd7643, 0d0000000000000000;
	selp.u16 	%rs3976, 1, 0, %p2565;
	st.local.u8 	[%rd6204+13], %rs3976;
	ld.global.f64 	%fd7644, [%rd6203+112];
	setp.leu.f64 	%p2566, %fd7644, 0d0000000000000000;
	selp.u16 	%rs3977, 1, 0, %p2566;
	st.local.u8 	[%rd6204+14], %rs3977;
	ld.global.f64 	%fd7645, [%rd6203+120];
	setp.leu.f64 	%p2567, %fd7645, 0d0000000000000000;
	selp.u16 	%rs3978, 1, 0, %p2567;
	st.local.u8 	[%rd6204+15], %rs3978;
	add.s32 	%r7714, %r7714, 16;
	add.s32 	%r7721, %r7721, 16;
	setp.eq.s32 	%p2568, %r7721, %r1687;
	@%p2568 bra 	$L__BB1_2833;
	bra.uni 	$L__BB1_2832;
$L__BB1_2833:
	setp.eq.s32 	%p2569, %r1686, 0;
	@%p2569 bra 	$L__BB1_2843;
	and.b32  	%r1693, %r1685, 7;
	setp.lt.u32 	%p2570, %r1686, 8;
	@%p2570 bra 	$L__BB1_2836;
	cvt.u64.u32 	%rd6205, %r7714;
	mul.wide.u32 	%rd6206, %r7714, 8;
	add.s64 	%rd6207, %rd64, %rd6206;
	ld.global.f64 	%fd7646, [%rd6207];
	setp.leu.f64 	%p2571, %fd7646, 0d0000000000000000;
	selp.u16 	%rs3979, 1, 0, %p2571;
	add.s64 	%rd6208, %rd4, %rd6205;
	st.local.u8 	[%rd6208], %rs3979;
	ld.global.f64 	%fd7647, [%rd6207+8];
	setp.leu.f64 	%p2572, %fd7647, 0d0000000000000000;
	selp.u16 	%rs3980, 1, 0, %p2572;
	st.local.u8 	[%rd6208+1], %rs3980;
	ld.global.f64 	%fd7648, [%rd6207+16];
	setp.leu.f64 	%p2573, %fd7648, 0d0000000000000000;
	selp.u16 	%rs3981, 1, 0, %p2573;
	st.local.u8 	[%rd6208+2], %rs3981;
	ld.global.f64 	%fd7649, [%rd6207+24];
	setp.leu.f64 	%p2574, %fd7649, 0d0000000000000000;
	selp.u16 	%rs3982, 1, 0, %p2574;
	st.local.u8 	[%rd6208+3], %rs3982;
	ld.global.f64 	%fd7650, [%rd6207+32];
	setp.leu.f64 	%p2575, %fd7650, 0d0000000000000000;
	selp.u16 	%rs3983, 1, 0, %p2575;
	st.local.u8 	[%rd6208+4], %rs3983;
	ld.global.f64 	%fd7651, [%rd6207+40];
	setp.leu.f64 	%p2576, %fd7651, 0d0000000000000000;
	selp.u16 	%rs3984, 1, 0, %p2576;
	st.local.u8 	[%rd6208+5], %rs3984;
	ld.global.f64 	%fd7652, [%rd6207+48];
	setp.leu.f64 	%p2577, %fd7652, 0d0000000000000000;
	selp.u16 	%rs3985, 1, 0, %p2577;
	st.local.u8 	[%rd6208+6], %rs3985;
	ld.global.f64 	%fd7653, [%rd6207+56];
	setp.leu.f64 	%p2578, %fd7653, 0d0000000000000000;
	selp.u16 	%rs3986, 1, 0, %p2578;
	st.local.u8 	[%rd6208+7], %rs3986;
	add.s32 	%r7714, %r7714, 8;
$L__BB1_2836:
	setp.eq.s32 	%p2579, %r1693, 0;
	@%p2579 bra 	$L__BB1_2843;
	and.b32  	%r1696, %r1685, 3;
	setp.lt.u32 	%p2580, %r1693, 4;
	@%p2580 bra 	$L__BB1_2839;
	cvt.u64.u32 	%rd6209, %r7714;
	mul.wide.u32 	%rd6210, %r7714, 8;
	add.s64 	%rd6211, %rd64, %rd6210;
	ld.global.f64 	%fd7654, [%rd6211];
	setp.leu.f64 	%p2581, %fd7654, 0d0000000000000000;
	selp.u16 	%rs3987, 1, 0, %p2581;
	add.s64 	%rd6212, %rd4, %rd6209;
	st.local.u8 	[%rd6212], %rs3987;
	ld.global.f64 	%fd7655, [%rd6211+8];
	setp.leu.f64 	%p2582, %fd7655, 0d0000000000000000;
	selp.u16 	%rs3988, 1, 0, %p2582;
	st.local.u8 	[%rd6212+1], %rs3988;
	ld.global.f64 	%fd7656, [%rd6211+16];
	setp.leu.f64 	%p2583, %fd7656, 0d0000000000000000;
	selp.u16 	%rs3989, 1, 0, %p2583;
	st.local.u8 	[%rd6212+2], %rs3989;
	ld.global.f64 	%fd7657, [%rd6211+24];
	setp.leu.f64 	%p2584, %fd7657, 0d0000000000000000;
	selp.u16 	%rs3990, 1, 0, %p2584;
	st.local.u8 	[%rd6212+3], %rs3990;
	add.s32 	%r7714, %r7714, 4;
$L__BB1_2839:
	setp.eq.s32 	%p2585, %r1696, 0;
	@%p2585 bra 	$L__BB1_2843;
	cvt.u64.u32 	%rd6213, %r7714;
	mul.wide.u32 	%rd6214, %r7714, 8;
	add.s64 	%rd1500, %rd64, %rd6214;
	ld.global.f64 	%fd7658, [%rd1500];
	setp.leu.f64 	%p2586, %fd7658, 0d0000000000000000;
	selp.u16 	%rs3991, 1, 0, %p2586;
	add.s64 	%rd1501, %rd4, %rd6213;
	st.local.u8 	[%rd1501], %rs3991;
	setp.eq.s32 	%p2587, %r1696, 1;
	@%p2587 bra 	$L__BB1_2843;
	ld.global.f64 	%fd7659, [%rd1500+8];
	setp.leu.f64 	%p2588, %fd7659, 0d0000000000000000;
	selp.u16 	%rs3992, 1, 0, %p2588;
	st.local.u8 	[%rd1501+1], %rs3992;
	setp.eq.s32 	%p2589, %r1696, 2;
	@%p2589 bra 	$L__BB1_2843;
	ld.global.f64 	%fd7660, [%rd1500+16];
	setp.leu.f64 	%p2590, %fd7660, 0d0000000000000000;
	selp.u16 	%rs3993, 1, 0, %p2590;
	st.local.u8 	[%rd1501+2], %rs3993;
$L__BB1_2843:
	setp.lt.s32 	%p2591, %r4, 1;
	@%p2591 bra 	$L__BB1_2857;
	add.s32 	%r6755, %r4, -1;
	setp.lt.u32 	%p2592, %r6755, 15;
	mov.b32 	%r7723, 0;
	@%p2592 bra 	$L__BB1_2847;
	mov.b32 	%r7725, 0;
$L__BB1_2846:
	.pragma "nounroll";
	cvt.u64.u32 	%rd6215, %r7725;
	add.s64 	%rd6216, %rd5, %rd6215;
	mov.b32 	%r6757, 0;
	st.local.v4.b32 	[%rd6216], {%r6757, %r6757, %r6757, %r6757};
	add.s32 	%r7725, %r7725, 16;
	and.b32  	%r7723, %r4, 2147483632;
	setp.eq.s32 	%p2593, %r7725, %r7723;
	@%p2593 bra 	$L__BB1_2847;
	bra.uni 	$L__BB1_2846;
$L__BB1_2847:
	and.b32  	%r6758, %r4, 15;
	setp.eq.s32 	%p2594, %r6758, 0;
	@%p2594 bra 	$L__BB1_2857;
	and.b32  	%r6759, %r4, 15;
	add.s32 	%r6760, %r6759, -1;
	setp.lt.u32 	%p2595, %r6760, 7;
	@%p2595 bra 	$L__BB1_2850;
	cvt.u64.u32 	%rd6217, %r7723;
	add.s64 	%rd6218, %rd5, %rd6217;
	mov.b16 	%rs3994, 0;
	st.local.u8 	[%rd6218], %rs3994;
	st.local.u8 	[%rd6218+1], %rs3994;
	st.local.u8 	[%rd6218+2], %rs3994;
	st.local.u8 	[%rd6218+3], %rs3994;
	st.local.u8 	[%rd6218+4], %rs3994;
	st.local.u8 	[%rd6218+5], %rs3994;
	st.local.u8 	[%rd6218+6], %rs3994;
	st.local.u8 	[%rd6218+7], %rs3994;
	add.s32 	%r7723, %r7723, 8;
$L__BB1_2850:
	and.b32  	%r6761, %r4, 7;
	setp.eq.s32 	%p2596, %r6761, 0;
	@%p2596 bra 	$L__BB1_2857;
	and.b32  	%r6762, %r4, 7;
	add.s32 	%r6763, %r6762, -1;
	setp.lt.u32 	%p2597, %r6763, 3;
	@%p2597 bra 	$L__BB1_2853;
	cvt.u64.u32 	%rd6219, %r7723;
	add.s64 	%rd6220, %rd5, %rd6219;
	mov.b16 	%rs3995, 0;
	st.local.u8 	[%rd6220], %rs3995;
	st.local.u8 	[%rd6220+1], %rs3995;
	st.local.u8 	[%rd6220+2], %rs3995;
	st.local.u8 	[%rd6220+3], %rs3995;
	add.s32 	%r7723, %r7723, 4;
$L__BB1_2853:
	and.b32  	%r6764, %r4, 3;
	setp.eq.s32 	%p2598, %r6764, 0;
	@%p2598 bra 	$L__BB1_2857;
	and.b32  	%r6765, %r4, 3;
	setp.eq.s32 	%p2599, %r6765, 1;
	cvt.u64.u32 	%rd6221, %r7723;
	add.s64 	%rd1502, %rd5, %rd6221;
	mov.b16 	%rs3996, 0;
	st.local.u8 	[%rd1502], %rs3996;
	@%p2599 bra 	$L__BB1_2857;
	and.b32  	%r6766, %r4, 3;
	setp.eq.s32 	%p2600, %r6766, 2;
	mov.b16 	%rs3997, 0;
	st.local.u8 	[%rd1502+1], %rs3997;
	@%p2600 bra 	$L__BB1_2857;
	mov.b16 	%rs3998, 0;
	st.local.u8 	[%rd1502+2], %rs3998;
$L__BB1_2857:
	setp.lt.s32 	%p2601, %r1827, 1;
	@%p2601 bra 	$L__BB1_2916;
	mov.b32 	%r7726, 0;
$L__BB1_2859:
	mul.lo.s32 	%r1712, %r7726, %r1826;
	mov.b32 	%r7727, 0;
$L__BB1_2860:
	setp.lt.u32 	%p2602, %r18, 15;
	add.s32 	%r6770, %r7727, %r1712;
	mul.lo.s32 	%r1714, %r6770, %r1826;
	mov.b32 	%r7730, 0;
	@%p2602 bra 	$L__BB1_2863;
	mov.b32 	%r7728, 0;
$L__BB1_2862:
	.pragma "nounroll";
	add.s32 	%r6772, %r7728, %r1714;
	cvt.s64.s32 	%rd6222, %r6772;
	add.s64 	%rd6223, %rd4, %rd6222;
	ld.local.u8 	%rs3999, [%rd6223];
	add.s64 	%rd6224, %rd5, %rd6222;
	st.local.u8 	[%rd6224], %rs3999;
	ld.local.u8 	%rs4000, [%rd6223+1];
	st.local.u8 	[%rd6224+1], %rs4000;
	ld.local.u8 	%rs4001, [%rd6223+2];
	st.local.u8 	[%rd6224+2], %rs4001;
	ld.local.u8 	%rs4002, [%rd6223+3];
	st.local.u8 	[%rd6224+3], %rs4002;
	ld.local.u8 	%rs4003, [%rd6223+4];
	st.local.u8 	[%rd6224+4], %rs4003;
	ld.local.u8 	%rs4004, [%rd6223+5];
	st.local.u8 	[%rd6224+5], %rs4004;
	ld.local.u8 	%rs4005, [%rd6223+6];
	st.local.u8 	[%rd6224+6], %rs4005;
	ld.local.u8 	%rs4006, [%rd6223+7];
	st.local.u8 	[%rd6224+7], %rs4006;
	ld.local.u8 	%rs4007, [%rd6223+8];
	st.local.u8 	[%rd6224+8], %rs4007;
	ld.local.u8 	%rs4008, [%rd6223+9];
	st.local.u8 	[%rd6224+9], %rs4008;
	ld.local.u8 	%rs4009, [%rd6223+10];
	st.local.u8 	[%rd6224+10], %rs4009;
	ld.local.u8 	%rs4010, [%rd6223+11];
	st.local.u8 	[%rd6224+11], %rs4010;
	ld.local.u8 	%rs4011, [%rd6223+12];
	st.local.u8 	[%rd6224+12], %rs4011;
	ld.local.u8 	%rs4012, [%rd6223+13];
	st.local.u8 	[%rd6224+13], %rs4012;
	ld.local.u8 	%rs4013, [%rd6223+14];
	st.local.u8 	[%rd6224+14], %rs4013;
	ld.local.u8 	%rs4014, [%rd6223+15];
	st.local.u8 	[%rd6224+15], %rs4014;
	add.s32 	%r7728, %r7728, 16;
	setp.ne.s32 	%p2603, %r7728, %r25;
	mov.u32 	%r7730, %r25;
	@%p2603 bra 	$L__BB1_2862;
$L__BB1_2863:
	setp.eq.s32 	%p2604, %r19, 0;
	@%p2604 bra 	$L__BB1_2873;
	setp.lt.u32 	%p2605, %r20, 7;
	@%p2605 bra 	$L__BB1_2866;
	add.s32 	%r6773, %r7730, %r1714;
	cvt.s64.s32 	%rd6225, %r6773;
	add.s64 	%rd6226, %rd4, %rd6225;
	ld.local.u8 	%rs4015, [%rd6226];
	add.s64 	%rd6227, %rd5, %rd6225;
	st.local.u8 	[%rd6227], %rs4015;
	ld.local.u8 	%rs4016, [%rd6226+1];
	st.local.u8 	[%rd6227+1], %rs4016;
	ld.local.u8 	%rs4017, [%rd6226+2];
	st.local.u8 	[%rd6227+2], %rs4017;
	ld.local.u8 	%rs4018, [%rd6226+3];
	st.local.u8 	[%rd6227+3], %rs4018;
	ld.local.u8 	%rs4019, [%rd6226+4];
	st.local.u8 	[%rd6227+4], %rs4019;
	ld.local.u8 	%rs4020, [%rd6226+5];
	st.local.u8 	[%rd6227+5], %rs4020;
	ld.local.u8 	%rs4021, [%rd6226+6];
	st.local.u8 	[%rd6227+6], %rs4021;
	ld.local.u8 	%rs4022, [%rd6226+7];
	st.local.u8 	[%rd6227+7], %rs4022;
	add.s32 	%r7730, %r7730, 8;
$L__BB1_2866:
	setp.eq.s32 	%p2606, %r21, 0;
	@%p2606 bra 	$L__BB1_2873;
	setp.lt.u32 	%p2607, %r22, 3;
	@%p2607 bra 	$L__BB1_2869;
	add.s32 	%r6774, %r7730, %r1714;
	cvt.s64.s32 	%rd6228, %r6774;
	add.s64 	%rd6229, %rd4, %rd6228;
	ld.local.u8 	%rs4023, [%rd6229];
	add.s64 	%rd6230, %rd5, %rd6228;
	st.local.u8 	[%rd6230], %rs4023;
	ld.local.u8 	%rs4024, [%rd6229+1];
	st.local.u8 	[%rd6230+1], %rs4024;
	ld.local.u8 	%rs4025, [%rd6229+2];
	st.local.u8 	[%rd6230+2], %rs4025;
	ld.local.u8 	%rs4026, [%rd6229+3];
	st.local.u8 	[%rd6230+3], %rs4026;
	add.s32 	%r7730, %r7730, 4;
$L__BB1_2869:
	setp.eq.s32 	%p2608, %r23, 0;
	@%p2608 bra 	$L__BB1_2873;
	setp.eq.s32 	%p2609, %r23, 1;
	add.s32 	%r6775, %r7730, %r1714;
	cvt.s64.s32 	%rd6231, %r6775;
	add.s64 	%rd1503, %rd4, %rd6231;
	ld.local.u8 	%rs4027, [%rd1503];
	add.s64 	%rd1504, %rd5, %rd6231;
	st.local.u8 	[%rd1504], %rs4027;
	@%p2609 bra 	$L__BB1_2873;
	setp.eq.s32 	%p2610, %r23, 2;
	ld.local.u8 	%rs4028, [%rd1503+1];
	st.local.u8 	[%rd1504+1], %rs4028;
	@%p2610 bra 	$L__BB1_2873;
	ld.local.u8 	%rs4029, [%rd1503+2];
	st.local.u8 	[%rd1504+2], %rs4029;
$L__BB1_2873:
	add.s32 	%r7727, %r7727, 1;
	setp.ne.s32 	%p2611, %r7727, %r1827;
	@%p2611 bra 	$L__BB1_2860;
	add.s32 	%r7726, %r7726, 1;
	setp.ne.s32 	%p2612, %r7726, %r1827;
	@%p2612 bra 	$L__BB1_2859;
	mov.b32 	%r7732, 0;
$L__BB1_2876:
	setp.le.s32 	%p2613, %r1826, %r1827;
	@%p2613 bra 	$L__BB1_2894;
	mul.lo.s32 	%r1725, %r7732, %r1826;
	mov.b32 	%r7733, 0;
$L__BB1_2878:
	add.s32 	%r6778, %r7733, %r1725;
	mul.lo.s32 	%r1727, %r6778, %r1826;
	mov.u32 	%r7734, %r1827;
$L__BB1_2879:
	setp.lt.u32 	%p2614, %r18, 15;
	mov.b32 	%r7741, 0;
	mov.u32 	%r7746, %r7741;
	@%p2614 bra 	$L__BB1_2882;
	mov.b32 	%r7735, 0;
	mov.u32 	%r7746, %r7735;
$L__BB1_2881:
	.pragma "nounroll";
	add.s32 	%r6782, %r7735, %r1727;
	cvt.s64.s32 	%rd6232, %r6782;
	add.s64 	%rd6233, %rd5, %rd6232;
	ld.local.u8 	%r6783, [%rd6233];
	mad.lo.s32 	%r6784, %r7735, %r1826, %r7734;
	mul.wide.s32 	%rd6234, %r6784, 4;
	mov.u64 	%rd6235, d_G_const;
	add.s64 	%rd6236, %rd6235, %rd6234;
	ld.const.u32 	%r6785, [%rd6236];
	mad.lo.s32 	%r6786, %r6785, %r6783, %r7746;
	ld.local.u8 	%r6787, [%rd6233+1];
	shl.b64 	%rd6237, %rd62, 2;
	add.s64 	%rd6238, %rd6236, %rd6237;
	ld.const.u32 	%r6788, [%rd6238];
	mad.lo.s32 	%r6789, %r6788, %r6787, %r6786;
	ld.local.u8 	%r6790, [%rd6233+2];
	add.s64 	%rd6239, %rd6238, %rd6237;
	ld.const.u32 	%r6791, [%rd6239];
	mad.lo.s32 	%r6792, %r6791, %r6790, %r6789;
	ld.local.u8 	%r6793, [%rd6233+3];
	add.s64 	%rd6240, %rd6239, %rd6237;
	ld.const.u32 	%r6794, [%rd6240];
	mad.lo.s32 	%r6795, %r6794, %r6793, %r6792;
	ld.local.u8 	%r6796, [%rd6233+4];
	add.s64 	%rd6241, %rd6240, %rd6237;
	ld.const.u32 	%r6797, [%rd6241];
	mad.lo.s32 	%r6798, %r6797, %r6796, %r6795;
	ld.local.u8 	%r6799, [%rd6233+5];
	add.s64 	%rd6242, %rd6241, %rd6237;
	ld.const.u32 	%r6800, [%rd6242];
	mad.lo.s32 	%r6801, %r6800, %r6799, %r6798;
	ld.local.u8 	%r6802, [%rd6233+6];
	add.s64 	%rd6243, %rd6242, %rd6237;
	ld.const.u32 	%r6803, [%rd6243];
	mad.lo.s32 	%r6804, %r6803, %r6802, %r6801;
	ld.local.u8 	%r6805, [%rd6233+7];
	add.s64 	%rd6244, %rd6243, %rd6237;
	ld.const.u32 	%r6806, [%rd6244];
	mad.lo.s32 	%r6807, %r6806, %r6805, %r6804;
	ld.local.u8 	%r6808, [%rd6233+8];
	add.s64 	%rd6245, %rd6244, %rd6237;
	ld.const.u32 	%r6809, [%rd6245];
	mad.lo.s32 	%r6810, %r6809, %r6808, %r6807;
	ld.local.u8 	%r6811, [%rd6233+9];
	add.s64 	%rd6246, %rd6245, %rd6237;
	ld.const.u32 	%r6812, [%rd6246];
	mad.lo.s32 	%r6813, %r6812, %r6811, %r6810;
	ld.local.u8 	%r6814, [%rd6233+10];
	add.s64 	%rd6247, %rd6246, %rd6237;
	ld.const.u32 	%r6815, [%rd6247];
	mad.lo.s32 	%r6816, %r6815, %r6814, %r6813;
	ld.local.u8 	%r6817, [%rd6233+11];
	add.s64 	%rd6248, %rd6247, %rd6237;
	ld.const.u32 	%r6818, [%rd6248];
	mad.lo.s32 	%r6819, %r6818, %r6817, %r6816;
	ld.local.u8 	%r6820, [%rd6233+12];
	add.s64 	%rd6249, %rd6248, %rd6237;
	ld.const.u32 	%r6821, [%rd6249];
	mad.lo.s32 	%r6822, %r6821, %r6820, %r6819;
	ld.local.u8 	%r6823, [%rd6233+13];
	add.s64 	%rd6250, %rd6249, %rd6237;
	ld.const.u32 	%r6824, [%rd6250];
	mad.lo.s32 	%r6825, %r6824, %r6823, %r6822;
	ld.local.u8 	%r6826, [%rd6233+14];
	add.s64 	%rd6251, %rd6250, %rd6237;
	ld.const.u32 	%r6827, [%rd6251];
	mad.lo.s32 	%r6828, %r6827, %r6826, %r6825;
	ld.local.u8 	%r6829, [%rd6233+15];
	add.s64 	%rd6252, %rd6251, %rd6237;
	ld.const.u32 	%r6830, [%rd6252];
	mad.lo.s32 	%r7746, %r6830, %r6829, %r6828;
	add.s32 	%r7735, %r7735, 16;
	setp.ne.s32 	%p2615, %r7735, %r25;
	mov.u32 	%r7741, %r25;
	@%p2615 bra 	$L__BB1_2881;
$L__BB1_2882:
	setp.eq.s32 	%p2616, %r19, 0;
	@%p2616 bra 	$L__BB1_2892;
	setp.lt.u32 	%p2617, %r20, 7;
	@%p2617 bra 	$L__BB1_2885;
	add.s32 	%r6832, %r7741, %r1727;
	cvt.s64.s32 	%rd6253, %r6832;
	add.s64 	%rd6254, %rd5, %rd6253;
	ld.local.u8 	%r6833, [%rd6254];
	mad.lo.s32 	%r6834, %r7741, %r1826, %r7734;
	mul.wide.s32 	%rd6255, %r6834, 4;
	mov.u64 	%rd6256, d_G_const;
	add.s64 	%rd6257, %rd6256, %rd6255;
	ld.const.u32 	%r6835, [%rd6257];
	mad.lo.s32 	%r6836, %r6835, %r6833, %r7746;
	ld.local.u8 	%r6837, [%rd6254+1];
	shl.b64 	%rd6258, %rd62, 2;
	add.s64 	%rd6259, %rd6257, %rd6258;
	ld.const.u32 	%r6838, [%rd6259];
	mad.lo.s32 	%r6839, %r6838, %r6837, %r6836;
	ld.local.u8 	%r6840, [%rd6254+2];
	add.s64 	%rd6260, %rd6259, %rd6258;
	ld.const.u32 	%r6841, [%rd6260];
	mad.lo.s32 	%r6842, %r6841, %r6840, %r6839;
	ld.local.u8 	%r6843, [%rd6254+3];
	add.s64 	%rd6261, %rd6260, %rd6258;
	ld.const.u32 	%r6844, [%rd6261];
	mad.lo.s32 	%r6845, %r6844, %r6843, %r6842;
	ld.local.u8 	%r6846, [%rd6254+4];
	add.s64 	%rd6262, %rd6261, %rd6258;
	ld.const.u32 	%r6847, [%rd6262];
	mad.lo.s32 	%r6848, %r6847, %r6846, %r6845;
	ld.local.u8 	%r6849, [%rd6254+5];
	add.s64 	%rd6263, %rd6262, %rd6258;
	ld.const.u32 	%r6850, [%rd6263];
	mad.lo.s32 	%r6851, %r6850, %r6849, %r6848;
	ld.local.u8 	%r6852, [%rd6254+6];
	add.s64 	%rd6264, %rd6263, %rd6258;
	ld.const.u32 	%r6853, [%rd6264];
	mad.lo.s32 	%r6854, %r6853, %r6852, %r6851;
	ld.local.u8 	%r6855, [%rd6254+7];
	add.s64 	%rd6265, %rd6264, %rd6258;
	ld.const.u32 	%r6856, [%rd6265];
	mad.lo.s32 	%r7746, %r6856, %r6855, %r6854;
	add.s32 	%r7741, %r7741, 8;
$L__BB1_2885:
	setp.eq.s32 	%p2618, %r21, 0;
	@%p2618 bra 	$L__BB1_2892;
	setp.lt.u32 	%p2619, %r22, 3;
	@%p2619 bra 	$L__BB1_2888;
	add.s32 	%r6858, %r7741, %r1727;
	cvt.s64.s32 	%rd6266, %r6858;
	add.s64 	%rd6267, %rd5, %rd6266;
	ld.local.u8 	%r6859, [%rd6267];
	mad.lo.s32 	%r6860, %r7741, %r1826, %r7734;
	mul.wide.s32 	%rd6268, %r6860, 4;
	mov.u64 	%rd6269, d_G_const;
	add.s64 	%rd6270, %rd6269, %rd6268;
	ld.const.u32 	%r6861, [%rd6270];
	mad.lo.s32 	%r6862, %r6861, %r6859, %r7746;
	ld.local.u8 	%r6863, [%rd6267+1];
	shl.b64 	%rd6271, %rd62, 2;
	add.s64 	%rd6272, %rd6270, %rd6271;
	ld.const.u32 	%r6864, [%rd6272];
	mad.lo.s32 	%r6865, %r6864, %r6863, %r6862;
	ld.local.u8 	%r6866, [%rd6267+2];
	add.s64 	%rd6273, %rd6272, %rd6271;
	ld.const.u32 	%r6867, [%rd6273];
	mad.lo.s32 	%r6868, %r6867, %r6866, %r6865;
	ld.local.u8 	%r6869, [%rd6267+3];
	add.s64 	%rd6274, %rd6273, %rd6271;
	ld.const.u32 	%r6870, [%rd6274];
	mad.lo.s32 	%r7746, %r6870, %r6869, %r6868;
	add.s32 	%r7741, %r7741, 4;
$L__BB1_2888:
	setp.eq.s32 	%p2620, %r23, 0;
	@%p2620 bra 	$L__BB1_2892;
	setp.eq.s32 	%p2621, %r23, 1;
	add.s32 	%r6871, %r7741, %r1727;
	cvt.s64.s32 	%rd6275, %r6871;
	add.s64 	%rd1505, %rd5, %rd6275;
	ld.local.u8 	%r6872, [%rd1505];
	mad.lo.s32 	%r6873, %r7741, %r1826, %r7734;
	mul.wide.s32 	%rd6276, %r6873, 4;
	mov.u64 	%rd6277, d_G_const;
	add.s64 	%rd1506, %rd6277, %rd6276;
	ld.const.u32 	%r6874, [%rd1506];
	mad.lo.s32 	%r7746, %r6874, %r6872, %r7746;
	@%p2621 bra 	$L__BB1_2892;
	setp.eq.s32 	%p2622, %r23, 2;
	ld.local.u8 	%r6875, [%rd1505+1];
	shl.b64 	%rd1507, %rd62, 2;
	add.s64 	%rd1508, %rd1506, %rd1507;
	ld.const.u32 	%r6876, [%rd1508];
	mad.lo.s32 	%r7746, %r6876, %r6875, %r7746;
	@%p2622 bra 	$L__BB1_2892;
	ld.local.u8 	%r6877, [%rd1505+2];
	add.s64 	%rd6278, %rd1508, %rd1507;
	ld.const.u32 	%r6878, [%rd6278];
	mad.lo.s32 	%r7746, %r6878, %r6877, %r7746;
$L__BB1_2892:
	shr.u32 	%r6879, %r7746, 31;
	add.s32 	%r6880, %r7746, %r6879;
	and.b32  	%r6881, %r6880, 254;
	sub.s32 	%r6882, %r7746, %r6881;
	add.s32 	%r6883, %r7734, %r1727;
	cvt.s64.s32 	%rd6279, %r6883;
	add.s64 	%rd6280, %rd5, %rd6279;
	st.local.u8 	[%rd6280], %r6882;
	add.s32 	%r7734, %r7734, 1;
	setp.ne.s32 	%p2623, %r7734, %r1826;
	@%p2623 bra 	$L__BB1_2879;
	add.s32 	%r7733, %r7733, 1;
	setp.ne.s32 	%p2624, %r7733, %r1827;
	@%p2624 bra 	$L__BB1_2878;
$L__BB1_2894:
	add.s32 	%r7732, %r7732, 1;
	setp.ne.s32 	%p2625, %r7732, %r1827;
	@%p2625 bra 	$L__BB1_2876;
	mov.b32 	%r7747, 0;
$L__BB1_2896:
	setp.lt.s32 	%p2626, %r1826, 1;
	@%p2626 bra 	$L__BB1_2915;
	@%p2613 bra 	$L__BB1_2915;
	mul.lo.s32 	%r1754, %r7747, %r1826;
	mul.lo.s32 	%r1755, %r3, %r7747;
	mov.b32 	%r7748, 0;
$L__BB1_2899:
	add.s32 	%r1757, %r7748, %r1755;
	mov.u32 	%r7749, %r1827;
$L__BB1_2900:
	mov.b32 	%r7756, 0;
	mov.u32 	%r7761, %r7756;
	@%p2602 bra 	$L__BB1_2903;
	mov.b32 	%r7750, 0;
	mov.u32 	%r7761, %r7750;
$L__BB1_2902:
	.pragma "nounroll";
	mul.lo.s32 	%r6889, %r7750, %r1826;
	add.s32 	%r6890, %r1757, %r6889;
	cvt.s64.s32 	%rd6281, %r6890;
	add.s64 	%rd6282, %rd5, %rd6281;
	ld.local.u8 	%r6891, [%rd6282];
	add.s32 	%r6892, %r6889, %r7749;
	mul.wide.u32 	%rd6283, %r6892, 4;
	mov.u64 	%rd6284, d_G_const;
	add.s64 	%rd6285, %rd6284, %rd6283;
	ld.const.u32 	%r6893, [%rd6285];
	mad.lo.s32 	%r6894, %r6893, %r6891, %r7761;
	cvt.u64.u32 	%rd6286, %r1826;
	add.s64 	%rd6287, %rd6282, %rd6286;
	ld.local.u8 	%r6895, [%rd6287];
	add.s32 	%r6896, %r6892, %r1826;
	mul.wide.u32 	%rd6288, %r6896, 4;
	add.s64 	%rd6289, %rd6284, %rd6288;
	ld.const.u32 	%r6897, [%rd6289];
	mad.lo.s32 	%r6898, %r6897, %r6895, %r6894;
	add.s64 	%rd6290, %rd6287, %rd6286;
	ld.local.u8 	%r6899, [%rd6290];
	add.s32 	%r6900, %r6896, %r1826;
	mul.wide.u32 	%rd6291, %r6900, 4;
	add.s64 	%rd6292, %rd6284, %rd6291;
	ld.const.u32 	%r6901, [%rd6292];
	mad.lo.s32 	%r6902, %r6901, %r6899, %r6898;
	add.s64 	%rd6293, %rd6290, %rd6286;
	ld.local.u8 	%r6903, [%rd6293];
	add.s32 	%r6904, %r6900, %r1826;
	mul.wide.u32 	%rd6294, %r6904, 4;
	add.s64 	%rd6295, %rd6284, %rd6294;
	ld.const.u32 	%r6905, [%rd6295];
	mad.lo.s32 	%r6906, %r6905, %r6903, %r6902;
	add.s64 	%rd6296, %rd6293, %rd6286;
	ld.local.u8 	%r6907, [%rd6296];
	add.s32 	%r6908, %r6904, %r1826;
	mul.wide.u32 	%rd6297, %r6908, 4;
	add.s64 	%rd6298, %rd6284, %rd6297;
	ld.const.u32 	%r6909, [%rd6298];
	mad.lo.s32 	%r6910, %r6909, %r6907, %r6906;
	add.s64 	%rd6299, %rd6296, %rd6286;
	ld.local.u8 	%r6911, [%rd6299];
	add.s32 	%r6912, %r6908, %r1826;
	mul.wide.u32 	%rd6300, %r6912, 4;
	add.s64 	%rd6301, %rd6284, %rd6300;
	ld.const.u32 	%r6913, [%rd6301];
	mad.lo.s32 	%r6914, %r6913, %r6911, %r6910;
	add.s64 	%rd6302, %rd6299, %rd6286;
	ld.local.u8 	%r6915, [%rd6302];
	add.s32 	%r6916, %r6912, %r1826;
	mul.wide.u32 	%rd6303, %r6916, 4;
	add.s64 	%rd6304, %rd6284, %rd6303;
	ld.const.u32 	%r6917, [%rd6304];
	mad.lo.s32 	%r6918, %r6917, %r6915, %r6914;
	add.s64 	%rd6305, %rd6302, %rd6286;
	ld.local.u8 	%r6919, [%rd6305];
	add.s32 	%r6920, %r6916, %r1826;
	mul.wide.u32 	%rd6306, %r6920, 4;
	add.s64 	%rd6307, %rd6284, %rd6306;
	ld.const.u32 	%r6921, [%rd6307];
	mad.lo.s32 	%r6922, %r6921, %r6919, %r6918;
	add.s64 	%rd6308, %rd6305, %rd6286;
	ld.local.u8 	%r6923, [%rd6308];
	add.s32 	%r6924, %r6920, %r1826;
	mul.wide.u32 	%rd6309, %r6924, 4;
	add.s64 	%rd6310, %rd6284, %rd6309;
	ld.const.u32 	%r6925, [%rd6310];
	mad.lo.s32 	%r6926, %r6925, %r6923, %r6922;
	add.s64 	%rd6311, %rd6308, %rd6286;
	ld.local.u8 	%r6927, [%rd6311];
	add.s32 	%r6928, %r6924, %r1826;
	mul.wide.u32 	%rd6312, %r6928, 4;
	add.s64 	%rd6313, %rd6284, %rd6312;
	ld.const.u32 	%r6929, [%rd6313];
	mad.lo.s32 	%r6930, %r6929, %r6927, %r6926;
	add.s64 	%rd6314, %rd6311, %rd6286;
	ld.local.u8 	%r6931, [%rd6314];
	add.s32 	%r6932, %r6928, %r1826;
	mul.wide.u32 	%rd6315, %r6932, 4;
	add.s64 	%rd6316, %rd6284, %rd6315;
	ld.const.u32 	%r6933, [%rd6316];
	mad.lo.s32 	%r6934, %r6933, %r6931, %r6930;
	add.s64 	%rd6317, %rd6314, %rd6286;
	ld.local.u8 	%r6935, [%rd6317];
	add.s32 	%r6936, %r6932, %r1826;
	mul.wide.u32 	%rd6318, %r6936, 4;
	add.s64 	%rd6319, %rd6284, %rd6318;
	ld.const.u32 	%r6937, [%rd6319];
	mad.lo.s32 	%r6938, %r6937, %r6935, %r6934;
	add.s64 	%rd6320, %rd6317, %rd6286;
	ld.local.u8 	%r6939, [%rd6320];
	add.s32 	%r6940, %r6936, %r1826;
	mul.wide.u32 	%rd6321, %r6940, 4;
	add.s64 	%rd6322, %rd6284, %rd6321;
	ld.const.u32 	%r6941, [%rd6322];
	mad.lo.s32 	%r6942, %r6941, %r6939, %r6938;
	add.s64 	%rd6323, %rd6320, %rd6286;
	ld.local.u8 	%r6943, [%rd6323];
	add.s32 	%r6944, %r6940, %r1826;
	mul.wide.u32 	%rd6324, %r6944, 4;
	add.s64 	%rd6325, %rd6284, %rd6324;
	ld.const.u32 	%r6945, [%rd6325];
	mad.lo.s32 	%r6946, %r6945, %r6943, %r6942;
	add.s64 	%rd6326, %rd6323, %rd6286;
	ld.local.u8 	%r6947, [%rd6326];
	add.s32 	%r6948, %r6944, %r1826;
	mul.wide.u32 	%rd6327, %r6948, 4;
	add.s64 	%rd6328, %rd6284, %rd6327;
	ld.const.u32 	%r6949, [%rd6328];
	mad.lo.s32 	%r6950, %r6949, %r6947, %r6946;
	add.s64 	%rd6329, %rd6326, %rd6286;
	ld.local.u8 	%r6951, [%rd6329];
	add.s32 	%r6952, %r6948, %r1826;
	mul.wide.u32 	%rd6330, %r6952, 4;
	add.s64 	%rd6331, %rd6284, %rd6330;
	ld.const.u32 	%r6953, [%rd6331];
	mad.lo.s32 	%r7761, %r6953, %r6951, %r6950;
	add.s32 	%r7750, %r7750, 16;
	setp.ne.s32 	%p2629, %r7750, %r25;
	mov.u32 	%r7756, %r25;
	@%p2629 bra 	$L__BB1_2902;
$L__BB1_2903:
	@%p2604 bra 	$L__BB1_2913;
	setp.lt.u32 	%p2631, %r20, 7;
	@%p2631 bra 	$L__BB1_2906;
	mul.lo.s32 	%r6955, %r7756, %r1826;
	add.s32 	%r6956, %r1757, %r6955;
	cvt.s64.s32 	%rd6332, %r6956;
	add.s64 	%rd6333, %rd5, %rd6332;
	ld.local.u8 	%r6957, [%rd6333];
	add.s32 	%r6958, %r6955, %r7749;
	mul.wide.u32 	%rd6334, %r6958, 4;
	mov.u64 	%rd6335, d_G_const;
	add.s64 	%rd6336, %rd6335, %rd6334;
	ld.const.u32 	%r6959, [%rd6336];
	mad.lo.s32 	%r6960, %r6959, %r6957, %r7761;
	cvt.u64.u32 	%rd6337, %r1826;
	add.s64 	%rd6338, %rd6333, %rd6337;
	ld.local.u8 	%r6961, [%rd6338];
	add.s32 	%r6962, %r6958, %r1826;
	mul.wide.u32 	%rd6339, %r6962, 4;
	add.s64 	%rd6340, %rd6335, %rd6339;
	ld.const.u32 	%r6963, [%rd6340];
	mad.lo.s32 	%r6964, %r6963, %r6961, %r6960;
	add.s64 	%rd6341, %rd6338, %rd6337;
	ld.local.u8 	%r6965, [%rd6341];
	add.s32 	%r6966, %r6962, %r1826;
	mul.wide.u32 	%rd6342, %r6966, 4;
	add.s64 	%rd6343, %rd6335, %rd6342;
	ld.const.u32 	%r6967, [%rd6343];
	mad.lo.s32 	%r6968, %r6967, %r6965, %r6964;
	add.s64 	%rd6344, %rd6341, %rd6337;
	ld.local.u8 	%r6969, [%rd6344];
	add.s32 	%r6970, %r6966, %r1826;
	mul.wide.u32 	%rd6345, %r6970, 4;
	add.s64 	%rd6346, %rd6335, %rd6345;
	ld.const.u32 	%r6971, [%rd6346];
	mad.lo.s32 	%r6972, %r6971, %r6969, %r6968;
	add.s64 	%rd6347, %rd6344, %rd6337;
	ld.local.u8 	%r6973, [%rd6347];
	add.s32 	%r6974, %r6970, %r1826;
	mul.wide.u32 	%rd6348, %r6974, 4;
	add.s64 	%rd6349, %rd6335, %rd6348;
	ld.const.u32 	%r6975, [%rd6349];
	mad.lo.s32 	%r6976, %r6975, %r6973, %r6972;
	add.s64 	%rd6350, %rd6347, %rd6337;
	ld.local.u8 	%r6977, [%rd6350];
	add.s32 	%r6978, %r6974, %r1826;
	mul.wide.u32 	%rd6351, %r6978, 4;
	add.s64 	%rd6352, %rd6335, %rd6351;
	ld.const.u32 	%r6979, [%rd6352];
	mad.lo.s32 	%r6980, %r6979, %r6977, %r6976;
	add.s64 	%rd6353, %rd6350, %rd6337;
	ld.local.u8 	%r6981, [%rd6353];
	add.s32 	%r6982, %r6978, %r1826;
	mul.wide.u32 	%rd6354, %r6982, 4;
	add.s64 	%rd6355, %rd6335, %rd6354;
	ld.const.u32 	%r6983, [%rd6355];
	mad.lo.s32 	%r6984, %r6983, %r6981, %r6980;
	add.s64 	%rd6356, %rd6353, %rd6337;
	ld.local.u8 	%r6985, [%rd6356];
	add.s32 	%r6986, %r6982, %r1826;
	mul.wide.u32 	%rd6357, %r6986, 4;
	add.s64 	%rd6358, %rd6335, %rd6357;
	ld.const.u32 	%r6987, [%rd6358];
	mad.lo.s32 	%r7761, %r6987, %r6985, %r6984;
	add.s32 	%r7756, %r7756, 8;
$L__BB1_2906:
	setp.eq.s32 	%p2632, %r21, 0;
	@%p2632 bra 	$L__BB1_2913;
	setp.lt.u32 	%p2633, %r22, 3;
	@%p2633 bra 	$L__BB1_2909;
	mul.lo.s32 	%r6989, %r7756, %r1826;
	add.s32 	%r6990, %r1757, %r6989;
	cvt.s64.s32 	%rd6359, %r6990;
	add.s64 	%rd6360, %rd5, %rd6359;
	ld.local.u8 	%r6991, [%rd6360];
	add.s32 	%r6992, %r6989, %r7749;
	mul.wide.u32 	%rd6361, %r6992, 4;
	mov.u64 	%rd6362, d_G_const;
	add.s64 	%rd6363, %rd6362, %rd6361;
	ld.const.u32 	%r6993, [%rd6363];
	mad.lo.s32 	%r6994, %r6993, %r6991, %r7761;
	cvt.u64.u32 	%rd6364, %r1826;
	add.s64 	%rd6365, %rd6360, %rd6364;
	ld.local.u8 	%r6995, [%rd6365];
	add.s32 	%r6996, %r6992, %r1826;
	mul.wide.u32 	%rd6366, %r6996, 4;
	add.s64 	%rd6367, %rd6362, %rd6366;
	ld.const.u32 	%r6997, [%rd6367];
	mad.lo.s32 	%r6998, %r6997, %r6995, %r6994;
	add.s64 	%rd6368, %rd6365, %rd6364;
	ld.local.u8 	%r6999, [%rd6368];
	add.s32 	%r7000, %r6996, %r1826;
	mul.wide.u32 	%rd6369, %r7000, 4;
	add.s64 	%rd6370, %rd6362, %rd6369;
	ld.const.u32 	%r7001, [%rd6370];
	mad.lo.s32 	%r7002, %r7001, %r6999, %r6998;
	add.s64 	%rd6371, %rd6368, %rd6364;
	ld.local.u8 	%r7003, [%rd6371];
	add.s32 	%r7004, %r7000, %r1826;
	mul.wide.u32 	%rd6372, %r7004, 4;
	add.s64 	%rd6373, %rd6362, %rd6372;
	ld.const.u32 	%r7005, [%rd6373];
	mad.lo.s32 	%r7761, %r7005, %r7003, %r7002;
	add.s32 	%r7756, %r7756, 4;
$L__BB1_2909:
	setp.eq.s32 	%p2634, %r23, 0;
	@%p2634 bra 	$L__BB1_2913;
	setp.eq.s32 	%p2635, %r23, 1;
	mul.lo.s32 	%r7006, %r7756, %r1826;
	add.s32 	%r7007, %r1757, %r7006;
	cvt.s64.s32 	%rd6374, %r7007;
	add.s64 	%rd1509, %rd5, %rd6374;
	ld.local.u8 	%r7008, [%rd1509];
	add.s32 	%r1776, %r7006, %r7749;
	mul.wide.u32 	%rd6375, %r1776, 4;
	mov.u64 	%rd6376, d_G_const;
	add.s64 	%rd6377, %rd6376, %rd6375;
	ld.const.u32 	%r7009, [%rd6377];
	mad.lo.s32 	%r7761, %r7009, %r7008, %r7761;
	@%p2635 bra 	$L__BB1_2913;
	setp.eq.s32 	%p2636, %r23, 2;
	cvt.u64.u32 	%rd6378, %r1826;
	add.s64 	%rd1510, %rd1509, %rd6378;
	ld.local.u8 	%r7010, [%rd1510];
	add.s32 	%r1778, %r1776, %r1826;
	mul.wide.u32 	%rd6379, %r1778, 4;
	mov.u64 	%rd6380, d_G_const;
	add.s64 	%rd6381, %rd6380, %rd6379;
	ld.const.u32 	%r7011, [%rd6381];
	mad.lo.s32 	%r7761, %r7011, %r7010, %r7761;
	@%p2636 bra 	$L__BB1_2913;
	cvt.u64.u32 	%rd6382, %r1826;
	add.s64 	%rd6383, %rd1510, %rd6382;
	ld.local.u8 	%r7012, [%rd6383];
	add.s32 	%r7013, %r1778, %r1826;
	mul.wide.u32 	%rd6384, %r7013, 4;
	mov.u64 	%rd6385, d_G_const;
	add.s64 	%rd6386, %rd6385, %rd6384;
	ld.const.u32 	%r7014, [%rd6386];
	mad.lo.s32 	%r7761, %r7014, %r7012, %r7761;
$L__BB1_2913:
	shr.u32 	%r7015, %r7761, 31;
	add.s32 	%r7016, %r7761, %r7015;
	and.b32  	%r7017, %r7016, 254;
	sub.s32 	%r7018, %r7761, %r7017;
	add.s32 	%r7019, %r7749, %r1754;
	mad.lo.s32 	%r7020, %r7019, %r1826, %r7748;
	cvt.s64.s32 	%rd6387, %r7020;
	add.s64 	%rd6388, %rd5, %rd6387;
	st.local.u8 	[%rd6388], %r7018;
	add.s32 	%r7749, %r7749, 1;
	setp.ne.s32 	%p2637, %r7749, %r1826;
	@%p2637 bra 	$L__BB1_2900;
	add.s32 	%r7748, %r7748, 1;
	setp.ne.s32 	%p2638, %r7748, %r1826;
	@%p2638 bra 	$L__BB1_2899;
$L__BB1_2915:
	add.s32 	%r7747, %r7747, 1;
	setp.eq.s32 	%p2639, %r7747, %r1827;
	@%p2639 bra 	$L__BB1_2916;
	bra.uni 	$L__BB1_2896;
$L__BB1_2916:
	setp.lt.s32 	%p2640, %r1826, 1;
	@%p2640 bra 	$L__BB1_2933;
	mov.b32 	%r7762, 0;
$L__BB1_2918:
	setp.le.s32 	%p2641, %r1826, %r1827;
	@%p2641 bra 	$L__BB1_2950;
	setp.gt.s32 	%p2642, %r1827, 0;
	@%p2642 bra 	$L__BB1_2935;
	mov.b32 	%r7777, 0;
$L__BB1_2921:
	sub.s32 	%r1810, %r1826, %r1827;
	not.b32 	%r7023, %r1827;
	add.s32 	%r7024, %r1826, %r7023;
	setp.lt.u32 	%p2643, %r7024, 7;
	mov.u32 	%r7780, %r1827;
	@%p2643 bra 	$L__BB1_2924;
	mov.b32 	%r7779, 0;
	mov.u32 	%r7780, %r1827;
$L__BB1_2923:
	.pragma "nounroll";
	mad.lo.s32 	%r7026, %r7780, %r1826, %r7762;
	mad.lo.s32 	%r7027, %r7026, %r1826, %r7777;
	cvt.s64.s32 	%rd6389, %r7027;
	add.s64 	%rd6390, %rd5, %rd6389;
	mov.b16 	%rs4030, 0;
	st.local.u8 	[%rd6390], %rs4030;
	cvt.s64.s32 	%rd6391, %r3;
	add.s64 	%rd6392, %rd6390, %rd6391;
	st.local.u8 	[%rd6392], %rs4030;
	add.s64 	%rd6393, %rd6392, %rd6391;
	st.local.u8 	[%rd6393], %rs4030;
	add.s64 	%rd6394, %rd6393, %rd6391;
	st.local.u8 	[%rd6394], %rs4030;
	add.s64 	%rd6395, %rd6394, %rd6391;
	st.local.u8 	[%rd6395], %rs4030;
	add.s64 	%rd6396, %rd6395, %rd6391;
	st.local.u8 	[%rd6396], %rs4030;
	add.s64 	%rd6397, %rd6396, %rd6391;
	st.local.u8 	[%rd6397], %rs4030;
	add.s64 	%rd6398, %rd6397, %rd6391;
	st.local.u8 	[%rd6398], %rs4030;
	add.s32 	%r7780, %r7780, 8;
	add.s32 	%r7779, %r7779, 8;
	and.b32  	%r7028, %r1810, -8;
	setp.ne.s32 	%p2644, %r7779, %r7028;
	@%p2644 bra 	$L__BB1_2923;
$L__BB1_2924:
	and.b32  	%r7029, %r1810, 7;
	setp.eq.s32 	%p2645, %r7029, 0;
	@%p2645 bra 	$L__BB1_2932;
	and.b32  	%r7030, %r1810, 7;
	add.s32 	%r7031, %r7030, -1;
	setp.lt.u32 	%p2646, %r7031, 3;
	@%p2646 bra 	$L__BB1_2927;
	mad.lo.s32 	%r7032, %r7780, %r1826, %r7762;
	mad.lo.s32 	%r7033, %r7032, %r1826, %r7777;
	cvt.s64.s32 	%rd6399, %r7033;
	add.s64 	%rd6400, %rd5, %rd6399;
	mov.b16 	%rs4031, 0;
	st.local.u8 	[%rd6400], %rs4031;
	cvt.s64.s32 	%rd6401, %r3;
	add.s64 	%rd6402, %rd6400, %rd6401;
	st.local.u8 	[%rd6402], %rs4031;
	add.s64 	%rd6403, %rd6402, %rd6401;
	st.local.u8 	[%rd6403], %rs4031;
	add.s64 	%rd6404, %rd6403, %rd6401;
	st.local.u8 	[%rd6404], %rs4031;
	add.s32 	%r7780, %r7780, 4;
$L__BB1_2927:
	and.b32  	%r7034, %r1810, 3;
	setp.eq.s32 	%p2647, %r7034, 0;
	@%p2647 bra 	$L__BB1_2932;
	and.b32  	%r7035, %r1810, 3;
	setp.eq.s32 	%p2648, %r7035, 1;
	@%p2648 bra 	$L__BB1_2930;
	mad.lo.s32 	%r7036, %r7780, %r1826, %r7762;
	mad.lo.s32 	%r7037, %r7036, %r1826, %r7777;
	cvt.s64.s32 	%rd6405, %r7037;
	add.s64 	%rd6406, %rd5, %rd6405;
	mov.b16 	%rs4032, 0;
	st.local.u8 	[%rd6406], %rs4032;
	cvt.s64.s32 	%rd6407, %r3;
	add.s64 	%rd6408, %rd6406, %rd6407;
	st.local.u8 	[%rd6408], %rs4032;
	add.s32 	%r7780, %r7780, 2;
$L__BB1_2930:
	and.b32  	%r7038, %r1810, 1;
	setp.eq.b32 	%p2649, %r7038, 1;
	not.pred 	%p2650, %p2649;
	@%p2650 bra 	$L__BB1_2932;
	mad.lo.s32 	%r7039, %r7780, %r1826, %r7762;
	mad.lo.s32 	%r7040, %r7039, %r1826, %r7777;
	cvt.s64.s32 	%rd6409, %r7040;
	add.s64 	%rd6410, %rd5, %rd6409;
	mov.b16 	%rs4033, 0;
	st.local.u8 	[%rd6410], %rs4033;
$L__BB1_2932:
	add.s32 	%r7777, %r7777, 1;
	setp.ne.s32 	%p2651, %r7777, %r1826;
	@%p2651 bra 	$L__BB1_2921;
	bra.uni 	$L__BB1_2950;
$L__BB1_2933:
	@%p2591 bra 	$L__BB1_2954;
	mov.b32 	%r7783, 0;
	bra.uni 	$L__BB1_2952;
$L__BB1_2935:
	mov.b32 	%r7763, 0;
$L__BB1_2936:
	mov.u32 	%r7764, %r1827;
$L__BB1_2937:
	setp.lt.u32 	%p2652, %r18, 7;
	mov.b32 	%r7771, 0;
	mov.u32 	%r7776, %r7771;
	@%p2652 bra 	$L__BB1_2940;
	mov.b32 	%r7765, 0;
	mov.u32 	%r7776, %r7765;
$L__BB1_2939:
	.pragma "nounroll";
	mul.lo.s32 	%r7045, %r7765, %r1826;
	add.s32 	%r7046, %r7045, %r7762;
	mad.lo.s32 	%r7047, %r7046, %r1826, %r7763;
	cvt.s64.s32 	%rd6411, %r7047;
	add.s64 	%rd6412, %rd5, %rd6411;
	ld.local.u8 	%r7048, [%rd6412];
	add.s32 	%r7049, %r7045, %r7764;
	mul.wide.u32 	%rd6413, %r7049, 4;
	mov.u64 	%rd6414, d_G_const;
	add.s64 	%rd6415, %rd6414, %rd6413;
	ld.const.u32 	%r7050, [%rd6415];
	mad.lo.s32 	%r7051, %r7050, %r7048, %r7776;
	cvt.s64.s32 	%rd6416, %r3;
	add.s64 	%rd6417, %rd6412, %rd6416;
	ld.local.u8 	%r7052, [%rd6417];
	add.s32 	%r7053, %r7049, %r1826;
	mul.wide.u32 	%rd6418, %r7053, 4;
	add.s64 	%rd6419, %rd6414, %rd6418;
	ld.const.u32 	%r7054, [%rd6419];
	mad.lo.s32 	%r7055, %r7054, %r7052, %r7051;
	add.s64 	%rd6420, %rd6417, %rd6416;
	ld.local.u8 	%r7056, [%rd6420];
	add.s32 	%r7057, %r7053, %r1826;
	mul.wide.u32 	%rd6421, %r7057, 4;
	add.s64 	%rd6422, %rd6414, %rd6421;
	ld.const.u32 	%r7058, [%rd6422];
	mad.lo.s32 	%r7059, %r7058, %r7056, %r7055;
	add.s64 	%rd6423, %rd6420, %rd6416;
	ld.local.u8 	%r7060, [%rd6423];
	add.s32 	%r7061, %r7057, %r1826;
	mul.wide.u32 	%rd6424, %r7061, 4;
	add.s64 	%rd6425, %rd6414, %rd6424;
	ld.const.u32 	%r7062, [%rd6425];
	mad.lo.s32 	%r7063, %r7062, %r7060, %r7059;
	add.s64 	%rd6426, %rd6423, %rd6416;
	ld.local.u8 	%r7064, [%rd6426];
	add.s32 	%r7065, %r7061, %r1826;
	mul.wide.u32 	%rd6427, %r7065, 4;
	add.s64 	%rd6428, %rd6414, %rd6427;
	ld.const.u32 	%r7066, [%rd6428];
	mad.lo.s32 	%r7067, %r7066, %r7064, %r7063;
	add.s64 	%rd6429, %rd6426, %rd6416;
	ld.local.u8 	%r7068, [%rd6429];
	add.s32 	%r7069, %r7065, %r1826;
	mul.wide.u32 	%rd6430, %r7069, 4;
	add.s64 	%rd6431, %rd6414, %rd6430;
	ld.const.u32 	%r7070, [%rd6431];
	mad.lo.s32 	%r7071, %r7070, %r7068, %r7067;
	add.s64 	%rd6432, %rd6429, %rd6416;
	ld.local.u8 	%r7072, [%rd6432];
	add.s32 	%r7073, %r7069, %r1826;
	mul.wide.u32 	%rd6433, %r7073, 4;
	add.s64 	%rd6434, %rd6414, %rd6433;
	ld.const.u32 	%r7074, [%rd6434];
	mad.lo.s32 	%r7075, %r7074, %r7072, %r7071;
	add.s64 	%rd6435, %rd6432, %rd6416;
	ld.local.u8 	%r7076, [%rd6435];
	add.s32 	%r7077, %r7073, %r1826;
	mul.wide.u32 	%rd6436, %r7077, 4;
	add.s64 	%rd6437, %rd6414, %rd6436;
	ld.const.u32 	%r7078, [%rd6437];
	mad.lo.s32 	%r7776, %r7078, %r7076, %r7075;
	add.s32 	%r7765, %r7765, 8;
	setp.ne.s32 	%p2653, %r7765, %r26;
	mov.u32 	%r7771, %r26;
	@%p2653 bra 	$L__BB1_2939;
$L__BB1_2940:
	setp.eq.s32 	%p2654, %r21, 0;
	@%p2654 bra 	$L__BB1_2948;
	setp.lt.u32 	%p2655, %r22, 3;
	@%p2655 bra 	$L__BB1_2943;
	mul.lo.s32 	%r7080, %r7771, %r1826;
	add.s32 	%r7081, %r7080, %r7762;
	mad.lo.s32 	%r7082, %r7081, %r1826, %r7763;
	cvt.s64.s32 	%rd6438, %r7082;
	add.s64 	%rd6439, %rd5, %rd6438;
	ld.local.u8 	%r7083, [%rd6439];
	add.s32 	%r7084, %r7080, %r7764;
	mul.wide.u32 	%rd6440, %r7084, 4;
	mov.u64 	%rd6441, d_G_const;
	add.s64 	%rd6442, %rd6441, %rd6440;
	ld.const.u32 	%r7085, [%rd6442];
	mad.lo.s32 	%r7086, %r7085, %r7083, %r7776;
	cvt.s64.s32 	%rd6443, %r3;
	add.s64 	%rd6444, %rd6439, %rd6443;
	ld.local.u8 	%r7087, [%rd6444];
	add.s32 	%r7088, %r7084, %r1826;
	mul.wide.u32 	%rd6445, %r7088, 4;
	add.s64 	%rd6446, %rd6441, %rd6445;
	ld.const.u32 	%r7089, [%rd6446];
	mad.lo.s32 	%r7090, %r7089, %r7087, %r7086;
	add.s64 	%rd6447, %rd6444, %rd6443;
	ld.local.u8 	%r7091, [%rd6447];
	add.s32 	%r7092, %r7088, %r1826;
	mul.wide.u32 	%rd6448, %r7092, 4;
	add.s64 	%rd6449, %rd6441, %rd6448;
	ld.const.u32 	%r7093, [%rd6449];
	mad.lo.s32 	%r7094, %r7093, %r7091, %r7090;
	add.s64 	%rd6450, %rd6447, %rd6443;
	ld.local.u8 	%r7095, [%rd6450];
	add.s32 	%r7096, %r7092, %r1826;
	mul.wide.u32 	%rd6451, %r7096, 4;
	add.s64 	%rd6452, %rd6441, %rd6451;
	ld.const.u32 	%r7097, [%rd6452];
	mad.lo.s32 	%r7776, %r7097, %r7095, %r7094;
	add.s32 	%r7771, %r7771, 4;
$L__BB1_2943:
	setp.eq.s32 	%p2656, %r23, 0;
	@%p2656 bra 	$L__BB1_2948;
	setp.eq.s32 	%p2657, %r23, 1;
	@%p2657 bra 	$L__BB1_2946;
	mul.lo.s32 	%r7099, %r7771, %r1826;
	add.s32 	%r7100, %r7099, %r7762;
	mad.lo.s32 	%r7101, %r7100, %r1826, %r7763;
	cvt.s64.s32 	%rd6453, %r7101;
	add.s64 	%rd6454, %rd5, %rd6453;
	ld.local.u8 	%r7102, [%rd6454];
	add.s32 	%r7103, %r7099, %r7764;
	mul.wide.u32 	%rd6455, %r7103, 4;
	mov.u64 	%rd6456, d_G_const;
	add.s64 	%rd6457, %rd6456, %rd6455;
	ld.const.u32 	%r7104, [%rd6457];
	mad.lo.s32 	%r7105, %r7104, %r7102, %r7776;
	cvt.s64.s32 	%rd6458, %r3;
	add.s64 	%rd6459, %rd6454, %rd6458;
	ld.local.u8 	%r7106, [%rd6459];
	add.s32 	%r7107, %r7103, %r1826;
	mul.wide.u32 	%rd6460, %r7107, 4;
	add.s64 	%rd6461, %rd6456, %rd6460;
	ld.const.u32 	%r7108, [%rd6461];
	mad.lo.s32 	%r7776, %r7108, %r7106, %r7105;
	add.s32 	%r7771, %r7771, 2;
$L__BB1_2946:
	setp.eq.s32 	%p2658, %r27, 0;
	@%p2658 bra 	$L__BB1_2948;
	mul.lo.s32 	%r7109, %r7771, %r1826;
	add.s32 	%r7110, %r7109, %r7762;
	mad.lo.s32 	%r7111, %r7110, %r1826, %r7763;
	cvt.s64.s32 	%rd6462, %r7111;
	add.s64 	%rd6463, %rd5, %rd6462;
	ld.local.u8 	%r7112, [%rd6463];
	add.s32 	%r7113, %r7109, %r7764;
	mul.wide.u32 	%rd6464, %r7113, 4;
	mov.u64 	%rd6465, d_G_const;
	add.s64 	%rd6466, %rd6465, %rd6464;
	ld.const.u32 	%r7114, [%rd6466];
	mad.lo.s32 	%r7776, %r7114, %r7112, %r7776;
$L__BB1_2948:
	shr.u32 	%r7115, %r7776, 31;
	add.s32 	%r7116, %r7776, %r7115;
	and.b32  	%r7117, %r7116, 254;
	sub.s32 	%r7118, %r7776, %r7117;
	mad.lo.s32 	%r7119, %r7764, %r1826, %r7762;
	mad.lo.s32 	%r7120, %r7119, %r1826, %r7763;
	cvt.s64.s32 	%rd6467, %r7120;
	add.s64 	%rd6468, %rd5, %rd6467;
	st.local.u8 	[%rd6468], %r7118;
	add.s32 	%r7764, %r7764, 1;
	setp.ne.s32 	%p2659, %r7764, %r1826;
	@%p2659 bra 	$L__BB1_2937;
	add.s32 	%r7763, %r7763, 1;
	setp.eq.s32 	%p2660, %r7763, %r1826;
	@%p2660 bra 	$L__BB1_2950;
	bra.uni 	$L__BB1_2936;
$L__BB1_2950:
	add.s32 	%r7762, %r7762, 1;
	setp.eq.s32 	%p2661, %r7762, %r1826;
	@%p2661 bra 	$L__BB1_2933;
	bra.uni 	$L__BB1_2918;
$L__BB1_2951:
	add.s32 	%r7783, %r7783, 1;
	setp.eq.s32 	%p2664, %r7783, %r4;
	@%p2664 bra 	$L__BB1_2954;
$L__BB1_2952:
	cvt.u64.u32 	%rd6469, %r7783;
	add.s64 	%rd6470, %rd5, %rd6469;
	ld.local.u8 	%rs4034, [%rd6470];
	add.s64 	%rd6471, %rd4, %rd6469;
	ld.local.u8 	%rs4035, [%rd6471];
	setp.eq.s16 	%p2663, %rs4034, %rs4035;
	@%p2663 bra 	$L__BB1_2951;
	ld.shared.u32 	%r7122, [_ZZ33unified_sogrand_iterations_kernelPKdPdS1_S1_PiS2_S1_iiimdiiiE15iteration_count];
	add.s32 	%r7123, %r7122, 1;
	st.shared.u32 	[_ZZ33unified_sogrand_iterations_kernelPKdPdS1_S1_PiS2_S1_iiimdiiiE15iteration_count], %r7123;
	bra.uni 	$L__BB1_2955;
$L__BB1_2954:
	mov.b32 	%r7124, 1;
	st.shared.u32 	[_ZZ33unified_sogrand_iterations_kernelPKdPdS1_S1_PiS2_S1_iiimdiiiE15batch_converged], %r7124;
$L__BB1_2955:
	bar.sync 	0;
	ld.shared.u32 	%r7784, [_ZZ33unified_sogrand_iterations_kernelPKdPdS1_S1_PiS2_S1_iiimdiiiE15batch_converged];
	setp.eq.s32 	%p2665, %r7784, 0;
	mov.b32 	%r7178, 0;
	@%p2665 bra 	$L__BB1_17;
$L__BB1_2956:
	mov.u32 	%r7126, %tid.x;
	setp.ne.s32 	%p2666, %r7126, 0;
	@%p2666 bra 	$L__BB1_2958;
	ld.param.u64 	%rd6485, [_Z33unified_sogrand_iterations_kernelPKdPdS1_S1_PiS2_S1_iiimdiii_param_6];
	ld.param.u64 	%rd6484, [_Z33unified_sogrand_iterations_kernelPKdPdS1_S1_PiS2_S1_iiimdiii_param_5];
	ld.param.u64 	%rd6483, [_Z33unified_sogrand_iterations_kernelPKdPdS1_S1_PiS2_S1_iiimdiii_param_4];
	ld.shared.u32 	%r7127, [_ZZ33unified_sogrand_iterations_kernelPKdPdS1_S1_PiS2_S1_iiimdiiiE14total_NG_count];
	cvta.to.global.u64 	%rd6472, %rd6484;
	mov.u32 	%r7128, %ctaid.x;
	mul.wide.u32 	%rd6473, %r7128, 4;
	add.s64 	%rd6474, %rd6472, %rd6473;
	st.global.u32 	[%rd6474], %r7127;
	cvta.to.global.u64 	%rd6475, %rd6483;
	add.s64 	%rd6476, %rd6475, %rd6473;
	st.global.u32 	[%rd6476], %r7784;
	ld.shared.f64 	%fd7661, [_ZZ33unified_sogrand_iterations_kernelPKdPdS1_S1_PiS2_S1_iiimdiiiE11phase_count];
	cvta.to.global.u64 	%rd6477, %rd6485;
	mul.wide.u32 	%rd6478, %r7128, 8;
	add.s64 	%rd6479, %rd6477, %rd6478;
	st.global.f64 	[%rd6479], %fd7661;
$L__BB1_2958:
	ret;

}
.func  (.param .b64 func_retval0) __internal_accurate_pow(
	.param .b64 __internal_accurate_pow_param_0,
	.param .b64 __internal_accurate_pow_param_1
)
{
	.reg .pred 	%p<8>;
	.reg .b32 	%r<49>;
	.reg .b32 	%f<3>;
	.reg .b64 	%fd<109>;

	ld.param.f64 	%fd10, [__internal_accurate_pow_param_0];
	ld.param.f64 	%fd11, [__internal_accurate_pow_param_1];
	{
	.reg .b32 %temp; 
	mov.b64 	{%temp, %r46}, %fd10;
	}
	{
	.reg .b32 %temp; 
	mov.b64 	{%r45, %temp}, %fd10;
	}
	shr.u32 	%r47, %r46, 20;
	setp.gt.u32 	%p1, %r46, 1048575;
	@%p1 bra 	$L__BB2_2;
	mul.f64 	%fd12, %fd10, 0d4350000000000000;
	{
	.reg .b32 %temp; 
	mov.b64 	{%temp, %r46}, %fd12;
	}
	{
	.reg .b32 %temp; 
	mov.b64 	{%r45, %temp}, %fd12;
	}
	shr.u32 	%r16, %r46, 20;
	add.s32 	%r47, %r16, -54;
$L__BB2_2:
	add.s32 	%r48, %r47, -1023;
	and.b32  	%r17, %r46, -2146435073;
	or.b32  	%r18, %r17, 1072693248;
	mov.b64 	%fd107, {%r45, %r18};
	setp.lt.u32 	%p2, %r18, 1073127583;
	@%p2 bra 	$L__BB2_4;
	{
	.reg .b32 %temp; 
	mov.b64 	{%r19, %temp}, %fd107;
	}
	{
	.reg .b32 %temp; 
	mov.b64 	{%temp, %r20}, %fd107;
	}
	add.s32 	%r21, %r20, -1048576;
	mov.b64 	%fd107, {%r19, %r21};
	add.s32 	%r48, %r47, -1022;
$L__BB2_4:
	add.f64 	%fd13, %fd107, 0dBFF0000000000000;
	add.f64 	%fd14, %fd107, 0d3FF0000000000000;
	rcp.approx.ftz.f64 	%fd15, %fd14;
	neg.f64 	%fd16, %fd14;
	fma.rn.f64 	%fd17, %fd16, %fd15, 0d3FF0000000000000;
	fma.rn.f64 	%fd18, %fd17, %fd17, %fd17;
	fma.rn.f64 	%fd19, %fd18, %fd15, %fd15;
	mul.f64 	%fd20, %fd13, %fd19;
	fma.rn.f64 	%fd21, %fd13, %fd19, %fd20;
	mul.f64 	%fd22, %fd21, %fd21;
	fma.rn.f64 	%fd23, %fd22, 0d3EB0F5FF7D2CAFE2, 0d3ED0F5D241AD3B5A;
	fma.rn.f64 	%fd24, %fd23, %fd22, 0d3EF3B20A75488A3F;
	fma.rn.f64 	%fd25, %fd24, %fd22, 0d3F1745CDE4FAECD5;
	fma.rn.f64 	%fd26, %fd25, %fd22, 0d3F3C71C7258A578B;
	fma.rn.f64 	%fd27, %fd26, %fd22, 0d3F6249249242B910;
	fma.rn.f64 	%fd28, %fd27, %fd22, 0d3F89999999999DFB;
	sub.f64 	%fd29, %fd13, %fd21;
	add.f64 	%fd30, %fd29, %fd29;
	neg.f64 	%fd31, %fd21;
	fma.rn.f64 	%fd32, %fd31, %fd13, %fd30;
	mul.f64 	%fd33, %fd19, %fd32;
	fma.rn.f64 	%fd34, %fd22, %fd28, 0d3FB5555555555555;
	mov.f64 	%fd35, 0d3FB5555555555555;
	sub.f64 	%fd36, %fd35, %fd34;
	fma.rn.f64 	%fd37, %fd22, %fd28, %fd36;
	add.f64 	%fd38, %fd37, 0dBC46A4CB00B9E7B0;
	add.f64 	%fd39, %fd34, %fd38;
	sub.f64 	%fd40, %fd34, %fd39;
	add.f64 	%fd41, %fd38, %fd40;
	mul.rn.f64 	%fd42, %fd21, %fd21;
	neg.f64 	%fd43, %fd42;
	fma.rn.f64 	%fd44, %fd21, %fd21, %fd43;
	{
	.reg .b32 %temp; 
	mov.b64 	{%r22, %temp}, %fd33;
	}
	{
	.reg .b32 %temp; 
	mov.b64 	{%temp, %r23}, %fd33;
	}
	add.s32 	%r24, %r23, 1048576;
	mov.b64 	%fd45, {%r22, %r24};
	fma.rn.f64 	%fd46, %fd21, %fd45, %fd44;
	mul.rn.f64 	%fd47, %fd42, %fd21;
	neg.f64 	%fd48, %fd47;
	fma.rn.f64 	%fd49, %fd42, %fd21, %fd48;
	fma.rn.f64 	%fd50, %fd42, %fd33, %fd49;
	fma.rn.f64 	%fd51, %fd46, %fd21, %fd50;
	mul.rn.f64 	%fd52, %fd39, %fd47;
	neg.f64 	%fd53, %fd52;
	fma.rn.f64 	%fd54, %fd39, %fd47, %fd53;
	fma.rn.f64 	%fd55, %fd39, %fd51, %fd54;
	fma.rn.f64 	%fd56, %fd41, %fd47, %fd55;
	add.f64 	%fd57, %fd52, %fd56;
	sub.f64 	%fd58, %fd52, %fd57;
	add.f64 	%fd59, %fd56, %fd58;
	add.f64 	%fd60, %fd21, %fd57;
	sub.f64 	%fd61, %fd21, %fd60;
	add.f64 	%fd62, %fd57, %fd61;
	add.f64 	%fd63, %fd59, %fd62;
	add.f64 	%fd64, %fd33, %fd63;
	add.f64 	%fd65, %fd60, %fd64;
	sub.f64 	%fd66, %fd60, %fd65;
	add.f64 	%fd67, %fd64, %fd66;
	xor.b32  	%r25, %r48, -2147483648;
	mov.b32 	%r26, 1127219200;
	mov.b64 	%fd68, {%r25, %r26};
	mov.b32 	%r27, -2147483648;
	mov.b64 	%fd69, {%r27, %r26};
	sub.f64 	%fd70, %fd68, %fd69;
	fma.rn.f64 	%fd71, %fd70, 0d3FE62E42FEFA39EF, %fd65;
	fma.rn.f64 	%fd72, %fd70, 0dBFE62E42FEFA39EF, %fd71;
	sub.f64 	%fd73, %fd72, %fd65;
	sub.f64 	%fd74, %fd67, %fd73;
	fma.rn.f64 	%fd75, %fd70, 0d3C7ABC9E3B39803F, %fd74;
	add.f64 	%fd76, %fd71, %fd75;
	sub.f64 	%fd77, %fd71, %fd76;
	add.f64 	%fd78, %fd75, %fd77;
	{
	.reg .b32 %temp; 
	mov.b64 	{%temp, %r28}, %fd11;
	}
	{
	.reg .b32 %temp; 
	mov.b64 	{%r29, %temp}, %fd11;
	}
	shl.b32 	%r30, %r28, 1;
	setp.gt.u32 	%p3, %r30, -33554433;
	and.b32  	%r31, %r28, -15728641;
	selp.b32 	%r32, %r31, %r28, %p3;
	mov.b64 	%fd79, {%r29, %r32};
	mul.rn.f64 	%fd80, %fd76, %fd79;
	neg.f64 	%fd81, %fd80;
	fma.rn.f64 	%fd82, %fd76, %fd79, %fd81;
	fma.rn.f64 	%fd83, %fd78, %fd79, %fd82;
	add.f64 	%fd4, %fd80, %fd83;
	sub.f64 	%fd84, %fd80, %fd4;
	add.f64 	%fd5, %fd83, %fd84;
	fma.rn.f64 	%fd85, %fd4, 0d3FF71547652B82FE, 0d4338000000000000;
	{
	.reg .b32 %temp; 
	mov.b64 	{%r13, %temp}, %fd85;
	}
	mov.f64 	%fd86, 0dC338000000000000;
	add.rn.f64 	%fd87, %fd85, %fd86;
	fma.rn.f64 	%fd88, %fd87, 0dBFE62E42FEFA39EF, %fd4;
	fma.rn.f64 	%fd89, %fd87, 0dBC7ABC9E3B39803F, %fd88;
	fma.rn.f64 	%fd90, %fd89, 0d3E5ADE1569CE2BDF, 0d3E928AF3FCA213EA;
	fma.rn.f64 	%fd91, %fd90, %fd89, 0d3EC71DEE62401315;
	fma.rn.f64 	%fd92, %fd91, %fd89, 0d3EFA01997C89EB71;
	fma.rn.f64 	%fd93, %fd92, %fd89, 0d3F2A01A014761F65;
	fma.rn.f64 	%fd94, %fd93, %fd89, 0d3F56C16C1852B7AF;
	fma.rn.f64 	%fd95, %fd94, %fd89, 0d3F81111111122322;
	fma.rn.f64 	%fd96, %fd95, %fd89, 0d3FA55555555502A1;
	fma.rn.f64 	%fd97, %fd96, %fd89, 0d3FC5555555555511;
	fma.rn.f64 	%fd98, %fd97, %fd89, 0d3FE000000000000B;
	fma.rn.f64 	%fd99, %fd98, %fd89, 0d3FF0000000000000;
	fma.rn.f64 	%fd100, %fd99, %fd89, 0d3FF0000000000000;
	{
	.reg .b32 %temp; 
	mov.b64 	{%r14, %temp}, %fd100;
	}
	{
	.reg .b32 %temp; 
	mov.b64 	{%temp, %r15}, %fd100;
	}
	shl.b32 	%r33, %r13, 20;
	add.s32 	%r34, %r33, %r15;
	mov.b64 	%fd108, {%r14, %r34};
	{
	.reg .b32 %temp; 
	mov.b64 	{%temp, %r35}, %fd4;
	}
	mov.b32 	%f2, %r35;
	abs.f32 	%f1, %f2;
	setp.lt.f32 	%p4, %f1, 0f4086232B;
	@%p4 bra 	$L__BB2_7;
	setp.lt.f64 	%p5, %fd4, 0d0000000000000000;
	add.f64 	%fd101, %fd4, 0d7FF0000000000000;
	selp.f64 	%fd108, 0d0000000000000000, %fd101, %p5;
	setp.geu.f32 	%p6, %f1, 0f40874800;
	@%p6 bra 	$L__BB2_7;
	shr.u32 	%r36, %r13, 31;
	add.s32 	%r37, %r13, %r36;
	shr.s32 	%r38, %r37, 1;
	shl.b32 	%r39, %r38, 20;
	add.s32 	%r40, %r15, %r39;
	mov.b64 	%fd102, {%r14, %r40};
	sub.s32 	%r41, %r13, %r38;
	shl.b32 	%r42, %r41, 20;
	add.s32 	%r43, %r42, 1072693248;
	mov.b32 	%r44, 0;
	mov.b64 	%fd103, {%r44, %r43};
	mul.f64 	%fd108, %fd103, %fd102;
$L__BB2_7:
	abs.f64 	%fd104, %fd108;
	setp.eq.f64 	%p7, %fd104, 0d7FF0000000000000;
	fma.rn.f64 	%fd105, %fd108, %fd5, %fd108;
	selp.f64 	%fd106, %fd108, %fd105, %p7;
	st.param.f64 	[func_retval0], %fd106;
	ret;

}


// ===== COMPILED SASS (sm_100) =====

	.target	sm_100

	.elftype	@"ET_EXEC"


//--------------------- .note.nv.tkinfo           --------------------------
	.section	.note.nv.tkinfo,"",@"SHT_NOTE"
	.sectionflags	@"SHF_NOTE_NV_TKINFO"
	.tkinfo
        /*0018*/ 	.word	0x00000002
        /*0030*/ 	.string	""
        /*0030*/ 	.string	"ptxas"
        /*0030*/ 	.string	"Cuda compilation tools, release 13.0, V13.0.88"
        /*0030*/ 	.string	"Build cuda_13.0.r13.0/compiler.36424714_0"
        /*0030*/ 	.string	"-arch sm_100 -m 64 "



//--------------------- .note.nv.cuinfo           --------------------------
	.section	.note.nv.cuinfo,"",@"SHT_NOTE"
	.sectionflags	@"SHF_NOTE_NV_CUINFO"
        /*0018*/ 	.short	0x0002
        /*001a*/ 	.short	0x0064
        /*001c*/ 	.short	0x0082
	.zero		2


//--------------------- .nv.info                  --------------------------
	.section	.nv.info,"",@"SHT_CUDA_INFO"
	.align	4


	//----- nvinfo : EIATTR_REGCOUNT
	.align		4
        /*0000*/ 	.byte	0x04, 0x2f
        /*0002*/ 	.short	(.L_4 - .L_3)
	.align		4
.L_3:
        /*0004*/ 	.word	index@(_Z33unified_sogrand_iterations_kernelPKdPdS1_S1_PiS2_S1_iiimdiii)
        /*0008*/ 	.word	0x00000076


	//----- nvinfo : EIATTR_FRAME_SIZE
	.align		4
.L_4:
        /*000c*/ 	.byte	0x04, 0x11
        /*000e*/ 	.short	(.L_6 - .L_5)
	.align		4
.L_5:
        /*0010*/ 	.word	index@($_Z33unified_sogrand_iterations_kernelPKdPdS1_S1_PiS2_S1_iiimdiii$__internal_accurate_pow)
        /*0014*/ 	.word	0x00002890


	//----- nvinfo : EIATTR_FRAME_SIZE
	.align		4
.L_6:
        /*0018*/ 	.byte	0x04, 0x11
        /*001a*/ 	.short	(.L_8 - .L_7)
	.align		4
.L_7:
        /*001c*/ 	.word	index@($__internal_2_$__cuda_sm20_dsqrt_rn_f64_mediumpath_v1)
        /*0020*/ 	.word	0x00002890


	//----- nvinfo : EIATTR_FRAME_SIZE
	.align		4
.L_8:
        /*0024*/ 	.byte	0x04, 0x11
        /*0026*/ 	.short	(.L_10 - .L_9)
	.align		4
.L_9:
        /*0028*/ 	.word	index@($__internal_1_$__cuda_sm20_div_rn_f64_full)
        /*002c*/ 	.word	0x00002890


	//----- nvinfo : EIATTR_FRAME_SIZE
	.align		4
.L_10:
        /*0030*/ 	.byte	0x04, 0x11
        /*0032*/ 	.short	(.L_12 - .L_11)
	.align		4
.L_11:
        /*0034*/ 	.word	index@($__internal_0_$__cuda_sm20_dblrcp_rn_slowpath_v3)
        /*0038*/ 	.word	0x00002890


	//----- nvinfo : EIATTR_FRAME_SIZE
	.align		4
.L_12:
        /*003c*/ 	.byte	0x04, 0x11
        /*003e*/ 	.short	(.L_14 - .L_13)
	.align		4
.L_13:
        /*0040*/ 	.word	index@($_Z33unified_sogrand_iterations_kernelPKdPdS1_S1_PiS2_S1_iiimdiii$_Z16QuickSort_devicePdPmm)
        /*0044*/ 	.word	0x00002890


	//----- nvinfo : EIATTR_FRAME_SIZE
	.align		4
.L_14:
        /*0048*/ 	.byte	0x04, 0x11
        /*004a*/ 	.short	(.L_16 - .L_15)
	.align		4
.L_15:
        /*004c*/ 	.word	index@(_Z33unified_sogrand_iterations_kernelPKdPdS1_S1_PiS2_S1_iiimdiii)
        /*0050*/ 	.word	0x00002890


	//----- nvinfo : EIATTR_MIN_STACK_SIZE
	.align		4
.L_16:
        /*0054*/ 	.byte	0x04, 0x12
        /*0056*/ 	.short	(.L_18 - .L_17)
	.align		4
.L_17:
        /*0058*/ 	.word	index@(_Z33unified_sogrand_iterations_kernelPKdPdS1_S1_PiS2_S1_iiimdiii)
        /*005c*/ 	.word	0x00002890
.L_18:


//--------------------- .nv.compat                --------------------------
	.section	.nv.compat,"",@"SHT_CUDA_COMPAT_INFO"
	.align	4
        /*0000*/ 	.byte	0x02, 0x09, 0x00, 0x00, 0x02, 0x02, 0x01, 0x00, 0x02, 0x05, 0x05, 0x00, 0x03, 0x07, 0x01, 0x01
        /*0010*/ 	.byte	0x02, 0x03, 0x00, 0x00, 0x02, 0x06, 0x01, 0x00, 0x04, 0x0b, 0x08, 0x00, 0x01, 0x00, 0x00, 0x00
        /*0020*/ 	.byte	0x00, 0x00, 0x00, 0x00


//--------------------- .nv.info._Z33unified_sogrand_iterations_kernelPKdPdS1_S1_PiS2_S1_iiimdiii --------------------------
	.section	.nv.info._Z33unified_sogrand_iterations_kernelPKdPdS1_S1_PiS2_S1_iiimdiii,"",@"SHT_CUDA_INFO"
	.sectionflags	@""
	.align	4


	//----- nvinfo : EIATTR_CUDA_API_VERSION
	.align		4
        /*0000*/ 	.byte	0x04, 0x37
        /*0002*/ 	.short	(.L_20 - .L_19)
.L_19:
        /*0004*/ 	.word	0x00000082


	//----- nvinfo : EIATTR_KPARAM_INFO
	.align		4
.L_20:
        /*0008*/ 	.byte	0x04, 0x17
        /*000a*/ 	.short	(.L_22 - .L_21)
.L_21:
        /*000c*/ 	.word	0x00000000
        /*0010*/ 	.short	0x000e
        /*0012*/ 	.short	0x0060
        /*0014*/ 	.byte	0x00, 0xf0, 0x11, 0x00


	//----- nvinfo : EIATTR_KPARAM_INFO
	.align		4
.L_22:
        /*0018*/ 	.byte	0x04, 0x17
        /*001a*/ 	.short	(.L_24 - .L_23)
.L_23:
        /*001c*/ 	.word	0x00000000
        /*0020*/ 	.short	0x000d
        /*0022*/ 	.short	0x005c
        /*0024*/ 	.byte	0x00, 0xf0, 0x11, 0x00


	//----- nvinfo : EIATTR_KPARAM_INFO
	.align		4
.L_24:
        /*0028*/ 	.byte	0x04, 0x17
        /*002a*/ 	.short	(.L_26 - .L_25)
.L_25:
        /*002c*/ 	.word	0x00000000
        /*0030*/ 	.short	0x000c
        /*0032*/ 	.short	0x0058
        /*0034*/ 	.byte	0x00, 0xf0, 0x11, 0x00


	//----- nvinfo : EIATTR_KPARAM_INFO
	.align		4
.L_26:
        /*0038*/ 	.byte	0x04, 0x17
        /*003a*/ 	.short	(.L_28 - .L_27)
.L_27:
        /*003c*/ 	.word	0x00000000
        /*0040*/ 	.short	0x000b
        /*0042*/ 	.short	0x0050
        /*0044*/ 	.byte	0x00, 0xf0, 0x21, 0x00


	//----- nvinfo : EIATTR_KPARAM_INFO
	.align		4
.L_28:
        /*0048*/ 	.byte	0x04, 0x17
        /*004a*/ 	.short	(.L_30 - .L_29)
.L_29:
        /*004c*/ 	.word	0x00000000
        /*0050*/ 	.short	0x000a
        /*0052*/ 	.short	0x0048
        /*0054*/ 	.byte	0x00, 0xf0, 0x21, 0x00


	//----- nvinfo : EIATTR_KPARAM_INFO
	.align		4
.L_30:
        /*0058*/ 	.byte	0x04, 0x17
        /*005a*/ 	.short	(.L_32 - .L_31)
.L_31:
        /*005c*/ 	.word	0x00000000
        /*0060*/ 	.short	0x0009
        /*0062*/ 	.short	0x0040
        /*0064*/ 	.byte	0x00, 0xf0, 0x11, 0x00


	//----- nvinfo : EIATTR_KPARAM_INFO
	.align		4
.L_32:
        /*0068*/ 	.byte	0x04, 0x17
        /*006a*/ 	.short	(.L_34 - .L_33)
.L_33:
        /*006c*/ 	.word	0x00000000
        /*0070*/ 	.short	0x0008
        /*0072*/ 	.short	0x003c
        /*0074*/ 	.byte	0x00, 0xf0, 0x11, 0x00


	//----- nvinfo : EIATTR_KPARAM_INFO
	.align		4
.L_34:
        /*0078*/ 	.byte	0x04, 0x17
        /*007a*/ 	.short	(.L_36 - .L_35)
.L_35:
        /*007c*/ 	.word	0x00000000
        /*0080*/ 	.short	0x0007
        /*0082*/ 	.short	0x0038
        /*0084*/ 	.byte	0x00, 0xf0, 0x11, 0x00


	//----- nvinfo : EIATTR_KPARAM_INFO
	.align		4
.L_36:
        /*0088*/ 	.byte	0x04, 0x17
        /*008a*/ 	.short	(.L_38 - .L_37)
.L_37:
        /*008c*/ 	.word	0x00000000
        /*0090*/ 	.short	0x0006
        /*0092*/ 	.short	0x0030
        /*0094*/ 	.byte	0x00, 0xf5, 0x21, 0x00


	//----- nvinfo : EIATTR_KPARAM_INFO
	.align		4
.L_38:
        /*0098*/ 	.byte	0x04, 0x17
        /*009a*/ 	.short	(.L_40 - .L_39)
.L_39:
        /*009c*/ 	.word	0x00000000
        /*00a0*/ 	.short	0x0005
        /*00a2*/ 	.short	0x0028
        /*00a4*/ 	.byte	0x00, 0xf5, 0x21, 0x00


	//----- nvinfo : EIATTR_KPARAM_INFO
	.align		4
.L_40:
        /*00a8*/ 	.byte	0x04, 0x17
        /*00aa*/ 	.short	(.L_42 - .L_41)
.L_41:
        /*00ac*/ 	.word	0x00000000
        /*00b0*/ 	.short	0x0004
        /*00b2*/ 	.short	0x0020
        /*00b4*/ 	.byte	0x00, 0xf5, 0x21, 0x00


	//----- nvinfo : EIATTR_KPARAM_INFO
	.align		4
.L_42:
        /*00b8*/ 	.byte	0x04, 0x17
        /*00ba*/ 	.short	(.L_44 - .L_43)
.L_43:
        /*00bc*/ 	.word	0x00000000
        /*00c0*/ 	.short	0x0003
        /*00c2*/ 	.short	0x0018
        /*00c4*/ 	.byte	0x00, 0xf5, 0x21, 0x00


	//----- nvinfo : EIATTR_KPARAM_INFO
	.align		4
.L_44:
        /*00c8*/ 	.byte	0x04, 0x17
        /*00ca*/ 	.short	(.L_46 - .L_45)
.L_45:
        /*00cc*/ 	.word	0x00000000
        /*00d0*/ 	.short	0x0002
        /*00d2*/ 	.short	0x0010
        /*00d4*/ 	.byte	0x00, 0xf5, 0x21, 0x00


	//----- nvinfo : EIATTR_KPARAM_INFO
	.align		4
.L_46:
        /*00d8*/ 	.byte	0x04, 0x17
        /*00da*/ 	.short	(.L_48 - .L_47)
.L_47:
        /*00dc*/ 	.word	0x00000000
        /*00e0*/ 	.short	0x0001
        /*00e2*/ 	.short	0x0008
        /*00e4*/ 	.byte	0x00, 0xf5, 0x21, 0x00


	//----- nvinfo : EIATTR_KPARAM_INFO
	.align		4
.L_48:
        /*00e8*/ 	.byte	0x04, 0x17
        /*00ea*/ 	.short	(.L_50 - .L_49)
.L_49:
        /*00ec*/ 	.word	0x00000000
        /*00f0*/ 	.short	0x0000
        /*00f2*/ 	.short	0x0000
        /*00f4*/ 	.byte	0x00, 0xf5, 0x21, 0x00


	//----- nvinfo : EIATTR_SPARSE_MMA_MASK
	.align		4
.L_50:
        /*00f8*/ 	.byte	0x03, 0x50
        /*00fa*/ 	.short	0x0000


	//----- nvinfo : EIATTR_MAXREG_COUNT
	.align		4
        /*00fc*/ 	.byte	0x03, 0x1b
        /*00fe*/ 	.short	0x00ff


	//----- nvinfo : EIATTR_NUM_BARRIERS
	.align		4
        /*0100*/ 	.byte	0x02, 0x4c
        /*0102*/ 	.byte	0x01
	.zero		1


	//----- nvinfo : EIATTR_MERCURY_ISA_VERSION
	.align		4
        /*0104*/ 	.byte	0x03, 0x5f
        /*0106*/ 	.short	0x0101


	//----- nvinfo : EIATTR_INT_WARP_WIDE_INSTR_OFFSETS
	.align		4
        /*0108*/ 	.byte	0x04, 0x31
        /*010a*/ 	.short	(.L_52 - .L_51)


	//   ....[0]....
.L_51:
        /*010c*/ 	.word	0x00029b30


	//   ....[1]....
        /*0110*/ 	.word	0x00029b40


	//   ....[2]....
        /*0114*/ 	.word	0x000566f0


	//   ....[3]....
        /*0118*/ 	.word	0x00056700


	//   ....[4]....
        /*011c*/ 	.word	0x00083350


	//   ....[5]....
        /*0120*/ 	.word	0x00083360


	//----- nvinfo : EIATTR_VRC_CTA_INIT_COUNT
	.align		4
.L_52:
        /*0124*/ 	.byte	0x02, 0x4a
	.zero		1
	.zero		1


	//----- nvinfo : EIATTR_EXIT_INSTR_OFFSETS
	.align		4
        /*0128*/ 	.byte	0x04, 0x1c
        /*012a*/ 	.short	(.L_54 - .L_53)


	//   ....[0]....
.L_53:
        /*012c*/ 	.word	0x000000a0


	//   ....[1]....
        /*0130*/ 	.word	0x000000f0


	//   ....[2]....
        /*0134*/ 	.word	0x00087e80


	//   ....[3]....
        /*0138*/ 	.word	0x00087f50


	//----- nvinfo : EIATTR_CRS_STACK_SIZE
	.align		4
.L_54:
        /*013c*/ 	.byte	0x04, 0x1e
        /*013e*/ 	.short	(.L_56 - .L_55)
.L_55:
        /*0140*/ 	.word	0x00000000


	//----- nvinfo : EIATTR_CBANK_PARAM_SIZE
	.align		4
.L_56:
        /*0144*/ 	.byte	0x03, 0x19
        /*0146*/ 	.short	0x0064


	//----- nvinfo : EIATTR_PARAM_CBANK
	.align		4
        /*0148*/ 	.byte	0x04, 0x0a
        /*014a*/ 	.short	(.L_58 - .L_57)
	.align		4
.L_57:
        /*014c*/ 	.word	index@(.nv.constant0._Z33unified_sogrand_iterations_kernelPKdPdS1_S1_PiS2_S1_iiimdiii)
        /*0150*/ 	.short	0x0380
        /*0152*/ 	.short	0x0064


	//----- nvinfo : EIATTR_SW_WAR
	.align		4
.L_58:
        /*0154*/ 	.byte	0x04, 0x36
        /*0156*/ 	.short	(.L_60 - .L_59)
.L_59:
        /*0158*/ 	.word	0x00000008
.L_60:


//--------------------- .nv.callgraph             --------------------------
	.section	.nv.callgraph,"",@"SHT_CUDA_CALLGRAPH"
	.align	4
	.sectionentsize	8
	.align		4
        /*0000*/ 	.word	0x00000000
	.align		4
        /*0004*/ 	.word	0xffffffff
	.align		4
        /*0008*/ 	.word	0x00000000
	.align		4
        /*000c*/ 	.word	0xfffffffe
	.align		4
        /*0010*/ 	.word	0x00000000
	.align		4
        /*0014*/ 	.word	0xfffffffd
	.align		4
        /*0018*/ 	.word	0x00000000
	.align		4
        /*001c*/ 	.word	0xfffffffc


//--------------------- .nv.constant3             --------------------------
	.section	.nv.constant3,"a",@progbits
	.align	8
.nv.constant3:
	.type		d_H_const,@object
	.size		d_H_const,(d_G_const - d_H_const)
d_H_const:
	.zero		128
	.type		d_G_const,@object
	.size		d_G_const,(d_alpha_const - d_G_const)
d_G_const:
	.zero		512
	.type		d_alpha_const,@object
	.size		d_alpha_const,(.L_2 - d_alpha_const)
d_alpha_const:
	.zero		800
.L_2:


//--------------------- .text._Z33unified_sogrand_iterations_kernelPKdPdS1_S1_PiS2_S1_iiimdiii --------------------------
	.section	.text._Z33unified_sogrand_iterations_kernelPKdPdS1_S1_PiS2_S1_iiimdiii,"ax",@progbits
	.align	128
        .global         _Z33unified_sogrand_iterations_kernelPKdPdS1_S1_PiS2_S1_iiimdiii
        .type           _Z33unified_sogrand_iterations_kernelPKdPdS1_S1_PiS2_S1_iiimdiii,@function
        .size           _Z33unified_sogrand_iterations_kernelPKdPdS1_S1_PiS2_S1_iiimdiii,(.L_x_1743 - _Z33unified_sogrand_iterations_kernelPKdPdS1_S1_PiS2_S1_iiimdiii)
        .other          _Z33unified_sogrand_iterations_kernelPKdPdS1_S1_PiS2_S1_iiimdiii,@"STO_CUDA_ENTRY STV_DEFAULT"
_Z33unified_sogrand_iterations_kernelPKdPdS1_S1_PiS2_S1_iiimdiii:
.text._Z33unified_sogrand_iterations_kernelPKdPdS1_S1_PiS2_S1_iiimdiii:
[----:B------:R-:W0:Y:S08]  /*0000*/  LDC R1, c[0x0][0x37c] ;  /* 0x0000df00ff017b82 */ /* 0x000e300000000800 */
[----:B------:R-:W1:Y:S01]  /*0010*/  S2UR UR4, SR_CTAID.X ;  /* 0x00000000000479c3 */ /* 0x000e620000002500 */
[----:B------:R-:W2:Y:S01]  /*0020*/  LDCU UR5, c[0x0][0x2f8] ;  /* 0x00005f00ff0577ac */ /* 0x000ea20008000800 */
[----:B0-----:R-:W-:Y:S01]  /*0030*/  VIADD R1, R1, 0xffffd770 ;  /* 0xffffd77001017836 */ /* 0x001fe20000000000 */
[----:B------:R-:W0:Y:S04]  /*0040*/  LDCU UR6, c[0x0][0x2fc] ;  /* 0x00005f80ff0677ac */ /* 0x000e280008000800 */
[C---:B------:R-:W-:Y:S01]  /*0050*/  R2UR UR62, R1.reuse ;  /* 0x00000000013e72ca */ /* 0x040fe200000e0000 */
[----:B------:R-:W1:Y:S01]  /*0060*/  LDC R0, c[0x0][0x3e0] ;  /* 0x0000f800ff007b82 */ /* 0x000e620000000800 */
[----:B--2---:R-:W-:-:S05]  /*0070*/  IADD3 R76, P1, PT, R1, UR5, RZ ;  /* 0x00000005014c7c10 */ /* 0x004fca000ff3e0ff */
[----:B0-----:R-:W-:Y:S01]  /*0080*/  IMAD.X R78, RZ, RZ, UR6, P1 ;  /* 0x00000006ff4e7e24 */ /* 0x001fe200088e06ff */
[----:B-1----:R-:W-:-:S13]  /*0090*/  ISETP.LE.AND P0, PT, R0, UR4, PT ;  /* 0x0000000400007c0c */ /* 0x002fda000bf03270 */
[----:B------:R-:W-:Y:S05]  /*00a0*/  @P0 EXIT ;  /* 0x000000000000094d */ /* 0x000fea0003800000 */
[----:B------:R-:W0:Y:S01]  /*00b0*/  S2R R33, SR_TID.X ;  /* 0x0000000000217919 */ /* 0x000e220000002100 */
[----:B------:R-:W1:Y:S02]  /*00c0*/  LDCU UR10, c[0x0][0x3b8] ;  /* 0x00007700ff0a77ac */ /* 0x000e640008000800 */
[----:B-1----:R-:W-:-:S06]  /*00d0*/  UIMAD UR61, UR10, UR10, URZ ;  /* 0x0000000a0a3d72a4 */ /* 0x002fcc000f8e02ff */
[----:B0-----:R-:W-:-:S13]  /*00e0*/  ISETP.GE.U32.AND P0, PT, R33, UR61, PT ;  /* 0x0000003d21007c0c */ /* 0x001fda000bf06070 */
[----:B------:R-:W-:Y:S05]  /*00f0*/  @P0 EXIT ;  /* 0x000000000000094d */ /* 0x000fea0003800000 */
[----:B------:R-:W-:Y:S01]  /*0100*/  ISETP.NE.AND P0, PT, R33, RZ, PT ;  /* 0x000000ff2100720c */ /* 0x000fe20003f05270 */
[----:B------:R-:W-:Y:S01]  /*0110*/  IMAD.MOV.U32 R5, RZ, RZ, RZ ;  /* 0x000000ffff057224 */ /* 0x000fe200078e00ff */
[----:B------:R-:W-:Y:S02]  /*0120*/  UISETP.GE.AND UP0, UPT, UR10, 0x1, UPT ;  /* 0x000000010a00788c */ /* 0x000fe4000bf06270 */
[----:B------:R-:W-:Y:S01]  /*0130*/  UIMAD UR60, UR61, UR10, URZ ;  /* 0x0000000a3d3c72a4 */ /* 0x000fe2000f8e02ff */
[----:B------:R-:W0:Y:S03]  /*0140*/  LDCU.64 UR36, c[0x0][0x358] ;  /* 0x00006b00ff2477ac */ /* 0x000e260008000a00 */
[----:B------:R-:W-:Y:S02]  /*0150*/  USHF.R.S32.HI UR5, URZ, 0x1f, UR60 ;  /* 0x0000001fff057899 */ /* 0x000fe4000801143c */
[----:B------:R-:W-:-:S03]  /*0160*/  UIMAD.WIDE.U32 UR8, UR60, UR4, URZ ;  /* 0x000000043c0872a5 */ /* 0x000fc6000f8e00ff */
[----:B------:R-:W1:Y:S01]  /*0170*/  @!P0 S2R R3, SR_CgaCtaId ;  /* 0x0000000000038919 */ /* 0x000e620000008800 */
[----:B------:R-:W-:Y:S01]  /*0180*/  @!P0 MOV R0, 0x400 ;  /* 0x0000040000008802 */ /* 0x000fe20000000f00 */
[----:B------:R-:W-:Y:S01]  /*0190*/  @!P0 IMAD.MOV.U32 R4, RZ, RZ, 0x1 ;  /* 0x00000001ff048424 */ /* 0x000fe200078e00ff */
[----:B------:R-:W-:-:S04]  /*01a0*/  UIMAD UR4, UR5, UR4, URZ ;  /* 0x00000004050472a4 */ /* 0x000fc8000f8e02ff */
[----:B------:R-:W-:Y:S01]  /*01b0*/  UIADD3 UR4, UPT, UPT, UR9, UR4, URZ ;  /* 0x0000000409047290 */ /* 0x000fe2000fffe0ff */
[----:B-1----:R-:W-:-:S05]  /*01c0*/  @!P0 LEA R0, R3, R0, 0x18 ;  /* 0x0000000003008211 */ /* 0x002fca00078ec0ff */
[----:B------:R1:W-:Y:S04]  /*01d0*/  @!P0 STS.64 [R0], R4 ;  /* 0x0000000400008388 */ /* 0x0003e80000000a00 */
[----:B------:R1:W-:Y:S04]  /*01e0*/  @!P0 STS [R0+0x8], RZ ;  /* 0x000008ff00008388 */ /* 0x0003e80000000800 */
[----:B------:R1:W-:Y:S01]  /*01f0*/  @!P0 STS.64 [R0+0x10], RZ ;  /* 0x000010ff00008388 */ /* 0x0003e20000000a00 */
[----:B------:R-:W-:Y:S06]  /*0200*/  BAR.SYNC.DEFER_BLOCKING 0x0 ;  /* 0x0000000000007b1d */ /* 0x000fec0000010000 */
[----:B0-----:R-:W-:Y:S05]  /*0210*/  BRA.U !UP0, `(.L_x_0) ;  /* 0x0000000d08cc7547 */ /* 0x001fea000b800000 */
[----:B------:R-:W-:Y:S01]  /*0220*/  UIADD3 UR5, UPT, UPT, UR10, -0x1, URZ ;  /* 0xffffffff0a057890 */ /* 0x000fe2000fffe0ff */
[----:B-1----:R-:W-:Y:S01]  /*0230*/  IMAD.MOV.U32 R0, RZ, RZ, RZ ;  /* 0x000000ffff007224 */ /* 0x002fe200078e00ff */
[----:B------:R-:W-:Y:S02]  /*0240*/  ULOP3.LUT UR6, UR10, 0x7, URZ, 0xc0, !UPT ;  /* 0x000000070a067892 */ /* 0x000fe4000f8ec0ff */
[----:B------:R-:W-:Y:S02]  /*0250*/  UISETP.GE.U32.AND UP0, UPT, UR5, 0x7, UPT ;  /* 0x000000070500788c */ /* 0x000fe4000bf06070 */
[----:B------:R-:W-:-:S07]  /*0260*/  UISETP.NE.AND UP1, UPT, UR6, URZ, UPT ;  /* 0x000000ff0600728c */ /* 0x000fce000bf25270 */
[----:B------:R-:W-:Y:S05]  /*0270*/  BRA.U !UP0, `(.L_x_1) ;  /* 0x0000000508e07547 */ /* 0x000fea000b800000 */
[----:B------:R-:W-:Y:S01]  /*0280*/  ULOP3.LUT UR5, UR10, 0x7ffffff8, URZ, 0xc0, !UPT ;  /* 0x7ffffff80a057892 */ /* 0x000fe2000f8ec0ff */
[----:B------:R-:W-:Y:S01]  /*0290*/  IMAD.MOV.U32 R31, RZ, RZ, RZ ;  /* 0x000000ffff1f7224 */ /* 0x000fe200078e00ff */
[----:B------:R-:W0:Y:S04]  /*02a0*/  LDCU.64 UR16, c[0x0][0x390] ;  /* 0x00007200ff1077ac */ /* 0x000e280008000a00 */
[----:B------:R-:W-:Y:S01]  /*02b0*/  IMAD.U32 R0, RZ, RZ, UR5 ;  /* 0x00000005ff007e24 */ /* 0x000fe2000f8e00ff */
[----:B------:R-:W1:Y:S06]  /*02c0*/  LDCU.128 UR12, c[0x0][0x380] ;  /* 0x00007000ff0c77ac */ /* 0x000e6c0008000c00 */
.L_x_2:
[----:B------:R-:W-:-:S04]  /*02d0*/  IMAD R2, R31, UR61, R33 ;  /* 0x0000003d1f027c24 */ /* 0x000fc8000f8e0221 */
[C---:B------:R-:W-:Y:S01]  /*02e0*/  VIADD R3, R2.reuse, UR61 ;  /* 0x0000003d02037c36 */ /* 0x040fe20008000000 */
[----:B------:R-:W-:-:S03]  /*02f0*/  IADD3 R21, P0, PT, R2, UR8, RZ ;  /* 0x0000000802157c10 */ /* 0x000fc6000ff1e0ff */
[C---:B------:R-:W-:Y:S01]  /*0300*/  VIADD R4, R3.reuse, UR61 ;  /* 0x0000003d03047c36 */ /* 0x040fe20008000000 */
[----:B------:R-:W-:Y:S01]  /*0310*/  IADD3 R24, P1, PT, R3, UR8, RZ ;  /* 0x0000000803187c10 */ /* 0x000fe2000ff3e0ff */
[----:B------:R-:W-:Y:S01]  /*0320*/  IMAD.SHL.U32 R20, R21, 0x8, RZ ;  /* 0x0000000815147824 */ /* 0x000fe200078e00ff */
[----:B------:R-:W-:Y:S01]  /*0330*/  LEA.HI.X.SX32 R2, R2, UR4, 0x1, P0 ;  /* 0x0000000402027c11 */ /* 0x000fe200080f0eff */
[C---:B------:R-:W-:Y:S01]  /*0340*/  VIADD R5, R4.reuse, UR61 ;  /* 0x0000003d04057c36 */ /* 0x040fe20008000000 */
[----:B------:R-:W-:Y:S02]  /*0350*/  LEA.HI.X.SX32 R25, R3, UR4, 0x1, P1 ;  /* 0x0000000403197c11 */ /* 0x000fe400088f0eff */
[----:B------:R-:W-:Y:S01]  /*0360*/  IADD3 R28, P1, PT, R4, UR8, RZ ;  /* 0x00000008041c7c10 */ /* 0x000fe2000ff3e0ff */
[----:B------:R-:W-:Y:S01]  /*0370*/  VIADD R8, R5, UR61 ;  /* 0x0000003d05087c36 */ /* 0x000fe20008000000 */
[----:B------:R-:W-:Y:S02]  /*0380*/  SHF.L.U64.HI R21, R21, 0x3, R2 ;  /* 0x0000000315157819 */ /* 0x000fe40000010202 */
[C---:B------:R-:W-:Y:S01]  /*0390*/  SHF.L.U64.HI R25, R24.reuse, 0x3, R25 ;  /* 0x0000000318197819 */ /* 0x040fe20000010219 */
[----:B------:R-:W-:Y:S01]  /*03a0*/  IMAD.SHL.U32 R24, R24, 0x8, RZ ;  /* 0x0000000818187824 */ /* 0x000fe200078e00ff */
[----:B-1----:R-:W-:-:S02]  /*03b0*/  IADD3 R2, P0, PT, R20, UR12, RZ ;  /* 0x0000000c14027c10 */ /* 0x002fc4000ff1e0ff */
[----:B------:R-:W-:Y:S02]  /*03c0*/  LEA.HI.X.SX32 R29, R4, UR4, 0x1, P1 ;  /* 0x00000004041d7c11 */ /* 0x000fe400088f0eff */
[----:B------:R-:W-:Y:S02]  /*03d0*/  IADD3 R41, P1, PT, R5, UR8, RZ ;  /* 0x0000000805297c10 */ /* 0x000fe4000ff3e0ff */
[----:B------:R-:W-:Y:S02]  /*03e0*/  IADD3.X R3, PT, PT, R21, UR13, RZ, P0, !PT ;  /* 0x0000000d15037c10 */ /* 0x000fe400087fe4ff */
[C---:B------:R-:W-:Y:S01]  /*03f0*/  SHF.L.U64.HI R29, R28.reuse, 0x3, R29 ;  /* 0x000000031c1d7819 */ /* 0x040fe2000001021d */
[----:B------:R-:W-:Y:S01]  /*0400*/  IMAD.SHL.U32 R28, R28, 0x8, RZ ;  /* 0x000000081c1c7824 */ /* 0x000fe200078e00ff */
[----:B------:R-:W-:Y:S02]  /*0410*/  IADD3 R4, P0, PT, R24, UR12, RZ ;  /* 0x0000000c18047c10 */ /* 0x000fe4000ff1e0ff */
[----:B------:R-:W-:Y:S01]  /*0420*/  LEA.HI.X.SX32 R12, R5, UR4, 0x1, P1 ;  /* 0x00000004050c7c11 */ /* 0x000fe200088f0eff */
[----:B------:R-:W-:Y:S01]  /*0430*/  IMAD.SHL.U32 R40, R41, 0x8, RZ ;  /* 0x0000000829287824 */ /* 0x000fe200078e00ff */
[C---:B------:R-:W-:Y:S01]  /*0440*/  IADD3 R38, P1, PT, R8.reuse, UR8, RZ ;  /* 0x0000000808267c10 */ /* 0x040fe2000ff3e0ff */
[----:B------:R-:W-:Y:S01]  /*0450*/  VIADD R10, R8, UR61 ;  /* 0x0000003d080a7c36 */ /* 0x000fe20008000000 */
[----:B------:R-:W-:Y:S01]  /*0460*/  IADD3.X R5, PT, PT, R25, UR13, RZ, P0, !PT ;  /* 0x0000000d19057c10 */ /* 0x000fe200087fe4ff */
[----:B------:R-:W2:Y:S01]  /*0470*/  LDG.E.64.CONSTANT R2, desc[UR36][R2.64] ;  /* 0x0000002402027981 */ /* 0x000ea2000c1e9b00 */
[----:B------:R-:W-:-:S02]  /*0480*/  IADD3 R6, P0, PT, R28, UR12, RZ ;  /* 0x0000000c1c067c10 */ /* 0x000fc4000ff1e0ff */
[----:B------:R-:W-:Y:S02]  /*0490*/  LEA.HI.X.SX32 R39, R8, UR4, 0x1, P1 ;  /* 0x0000000408277c11 */ /* 0x000fe400088f0eff */
[----:B------:R-:W-:Y:S01]  /*04a0*/  IADD3.X R7, PT, PT, R29, UR13, RZ, P0, !PT ;  /* 0x0000000d1d077c10 */ /* 0x000fe200087fe4ff */
[----:B------:R-:W3:Y:S01]  /*04b0*/  LDG.E.64.CONSTANT R4, desc[UR36][R4.64] ;  /* 0x0000002404047981 */ /* 0x000ee2000c1e9b00 */
[----:B------:R-:W-:Y:S01]  /*04c0*/  SHF.L.U64.HI R41, R41, 0x3, R12 ;  /* 0x0000000329297819 */ /* 0x000fe2000001020c */
[----:B------:R-:W-:Y:S01]  /*04d0*/  VIADD R12, R10, UR61 ;  /* 0x0000003d0a0c7c36 */ /* 0x000fe20008000000 */
[C---:B------:R-:W-:Y:S01]  /*04e0*/  SHF.L.U64.HI R39, R38.reuse, 0x3, R39 ;  /* 0x0000000326277819 */ /* 0x040fe20000010227 */
[----:B------:R-:W-:Y:S01]  /*04f0*/  IMAD.SHL.U32 R38, R38, 0x8, RZ ;  /* 0x0000000826267824 */ /* 0x000fe200078e00ff */
[----:B------:R-:W-:Y:S02]  /*0500*/  IADD3 R8, P0, PT, R40, UR12, RZ ;  /* 0x0000000c28087c10 */ /* 0x000fe4000ff1e0ff */
[----:B------:R-:W-:Y:S01]  /*0510*/  IADD3 R37, P1, PT, R10, UR8, RZ ;  /* 0x000000080a257c10 */ /* 0x000fe2000ff3e0ff */
[----:B------:R-:W-:Y:S01]  /*0520*/  VIADD R15, R12, UR61 ;  /* 0x0000003d0c0f7c36 */ /* 0x000fe20008000000 */
[----:B------:R-:W-:Y:S01]  /*0530*/  IADD3.X R9, PT, PT, R41, UR13, RZ, P0, !PT ;  /* 0x0000000d29097c10 */ /* 0x000fe200087fe4ff */
[----:B------:R-:W4:Y:S01]  /*0540*/  LDG.E.64.CONSTANT R6, desc[UR36][R6.64] ;  /* 0x0000002406067981 */ /* 0x000f22000c1e9b00 */
[----:B------:R-:W-:Y:S01]  /*0550*/  LEA.HI.X.SX32 R14, R10, UR4, 0x1, P1 ;  /* 0x000000040a0e7c11 */ /* 0x000fe200088f0eff */
[----:B------:R-:W-:Y:S01]  /*0560*/  IMAD.SHL.U32 R36, R37, 0x8, RZ ;  /* 0x0000000825247824 */ /* 0x000fe200078e00ff */
[----:B------:R-:W-:-:S02]  /*0570*/  IADD3 R10, P0, PT, R38, UR12, RZ ;  /* 0x0000000c260a7c10 */ /* 0x000fc4000ff1e0ff */
[C---:B------:R-:W-:Y:S01]  /*0580*/  IADD3 R35, P1, PT, R12.reuse, UR8, RZ ;  /* 0x000000080c237c10 */ /* 0x040fe2000ff3e0ff */
[----:B------:R-:W5:Y:S01]  /*0590*/  LDG.E.64.CONSTANT R8, desc[UR36][R8.64] ;  /* 0x0000002408087981 */ /* 0x000f62000c1e9b00 */
[----:B------:R-:W-:Y:S02]  /*05a0*/  SHF.L.U64.HI R37, R37, 0x3, R14 ;  /* 0x0000000325257819 */ /* 0x000fe4000001020e */
[----:B------:R-:W-:Y:S02]  /*05b0*/  IADD3.X R11, PT, PT, R39, UR13, RZ, P0, !PT ;  /* 0x0000000d270b7c10 */ /* 0x000fe400087fe4ff */
[----:B------:R-:W-:Y:S02]  /*05c0*/  LEA.HI.X.SX32 R14, R12, UR4, 0x1, P1 ;  /* 0x000000040c0e7c11 */ /* 0x000fe400088f0eff */
[----:B------:R-:W-:Y:S02]  /*05d0*/  IADD3 R12, P0, PT, R36, UR12, RZ ;  /* 0x0000000c240c7c10 */ /* 0x000fe4000ff1e0ff */
[----:B------:R-:W-:Y:S01]  /*05e0*/  IADD3 R32, P1, PT, R15, UR8, RZ ;  /* 0x000000080f207c10 */ /* 0x000fe2000ff3e0ff */
[----:B------:R-:W5:Y:S01]  /*05f0*/  LDG.E.64.CONSTANT R10, desc[UR36][R10.64] ;  /* 0x000000240a0a7981 */ /* 0x000f62000c1e9b00 */
[----:B------:R-:W-:-:S02]  /*0600*/  SHF.L.U32 R34, R35, 0x3, RZ ;  /* 0x0000000323227819 */ /* 0x000fc400000006ff */
[----:B------:R-:W-:Y:S01]  /*0610*/  IADD3.X R13, PT, PT, R37, UR13, RZ, P0, !PT ;  /* 0x0000000d250d7c10 */ /* 0x000fe200087fe4ff */
[----:B------:R-:W-:Y:S01]  /*0620*/  IMAD.SHL.U32 R30, R32, 0x8, RZ ;  /* 0x00000008201e7824 */ /* 0x000fe200078e00ff */
[----:B------:R-:W-:Y:S02]  /*0630*/  SHF.L.U64.HI R35, R35, 0x3, R14 ;  /* 0x0000000323237819 */ /* 0x000fe4000001020e */
[----:B------:R-:W-:Y:S02]  /*0640*/  IADD3 R14, P0, PT, R34, UR12, RZ ;  /* 0x0000000c220e7c10 */ /* 0x000fe4000ff1e0ff */
[----:B------:R-:W-:Y:S01]  /*0650*/  LEA.HI.X.SX32 R17, R15, UR4, 0x1, P1 ;  /* 0x000000040f117c11 */ /* 0x000fe200088f0eff */
[----:B------:R-:W5:Y:S01]  /*0660*/  LDG.E.64.CONSTANT R12, desc[UR36][R12.64] ;  /* 0x000000240c0c7981 */ /* 0x000f62000c1e9b00 */
[----:B------:R-:W-:Y:S02]  /*0670*/  IADD3.X R15, PT, PT, R35, UR13, RZ, P0, !PT ;  /* 0x0000000d230f7c10 */ /* 0x000fe400087fe4ff */
[----:B------:R-:W-:-:S02]  /*0680*/  SHF.L.U64.HI R32, R32, 0x3, R17 ;  /* 0x0000000320207819 */ /* 0x000fc40000010211 */
[----:B------:R-:W-:Y:S02]  /*0690*/  IADD3 R16, P0, PT, R30, UR12, RZ ;  /* 0x0000000c1e107c10 */ /* 0x000fe4000ff1e0ff */
[----:B------:R-:W5:Y:S02]  /*06a0*/  LDG.E.64.CONSTANT R14, desc[UR36][R14.64] ;  /* 0x000000240e0e7981 */ /* 0x000f64000c1e9b00 */
[----:B------:R-:W-:-:S06]  /*06b0*/  IADD3.X R17, PT, PT, R32, UR13, RZ, P0, !PT ;  /* 0x0000000d20117c10 */ /* 0x000fcc00087fe4ff */
[----:B------:R-:W5:Y:S01]  /*06c0*/  LDG.E.64.CONSTANT R16, desc[UR36][R16.64] ;  /* 0x0000002410107981 */ /* 0x000f62000c1e9b00 */
[C---:B------:R-:W-:Y:S02]  /*06d0*/  IADD3 R18, P0, PT, R20.reuse, UR14, RZ ;  /* 0x0000000e14127c10 */ /* 0x040fe4000ff1e0ff */
[----:B0-----:R-:W-:Y:S02]  /*06e0*/  IADD3 R20, P1, PT, R20, UR16, RZ ;  /* 0x0000001014147c10 */ /* 0x001fe4000ff3e0ff */
[C---:B------:R-:W-:Y:S02]  /*06f0*/  IADD3.X R19, PT, PT, R21.reuse, UR15, RZ, P0, !PT ;  /* 0x0000000f15137c10 */ /* 0x040fe400087fe4ff */
[C---:B------:R-:W-:Y:S02]  /*0700*/  IADD3 R22, P0, PT, R24.reuse, UR14, RZ ;  /* 0x0000000e18167c10 */ /* 0x040fe4000ff1e0ff */
[----:B------:R-:W-:Y:S02]  /*0710*/  IADD3.X R21, PT, PT, R21, UR17, RZ, P1, !PT ;  /* 0x0000001115157c10 */ /* 0x000fe40008ffe4ff */
[----:B------:R-:W-:-:S02]  /*0720*/  IADD3 R24, P1, PT, R24, UR16, RZ ;  /* 0x0000001018187c10 */ /* 0x000fc4000ff3e0ff */
[C---:B------:R-:W-:Y:S02]  /*0730*/  IADD3.X R23, PT, PT, R25.reuse, UR15, RZ, P0, !PT ;  /* 0x0000000f19177c10 */ /* 0x040fe400087fe4ff */
[C---:B------:R-:W-:Y:S02]  /*0740*/  IADD3 R26, P0, PT, R28.reuse, UR14, RZ ;  /* 0x0000000e1c1a7c10 */ /* 0x040fe4000ff1e0ff */
[----:B------:R-:W-:Y:S02]  /*0750*/  IADD3.X R25, PT, PT, R25, UR17, RZ, P1, !PT ;  /* 0x0000001119197c10 */ /* 0x000fe40008ffe4ff */
[----:B------:R-:W-:Y:S02]  /*0760*/  IADD3 R28, P1, PT, R28, UR16, RZ ;  /* 0x000000101c1c7c10 */ /* 0x000fe4000ff3e0ff */
[C---:B------:R-:W-:Y:S02]  /*0770*/  IADD3.X R27, PT, PT, R29.reuse, UR15, RZ, P0, !PT ;  /* 0x0000000f1d1b7c10 */ /* 0x040fe400087fe4ff */
[----:B------:R-:W-:Y:S01]  /*0780*/  IADD3.X R29, PT, PT, R29, UR17, RZ, P1, !PT ;  /* 0x000000111d1d7c10 */ /* 0x000fe20008ffe4ff */
[----:B------:R-:W-:Y:S01]  /*0790*/  VIADD R31, R31, 0x8 ;  /* 0x000000081f1f7836 */ /* 0x000fe20000000000 */
[----:B--2---:R0:W-:Y:S04]  /*07a0*/  STG.E.64 desc[UR36][R18.64], R2 ;  /* 0x0000000212007986 */ /* 0x0041e8000c101b24 */
[----:B------:R-:W-:Y:S04]  /*07b0*/  STG.E.64 desc[UR36][R20.64], RZ ;  /* 0x000000ff14007986 */ /* 0x000fe8000c101b24 */
[----:B---3--:R1:W-:Y:S01]  /*07c0*/  STG.E.64 desc[UR36][R22.64], R4 ;  /* 0x0000000416007986 */ /* 0x0083e2000c101b24 */
[----:B0-----:R-:W-:-:S02]  /*07d0*/  IADD3 R2, P0, PT, R40, UR14, RZ ;  /* 0x0000000e28027c10 */ /* 0x001fc4000ff1e0ff */
[----:B------:R-:W-:Y:S02]  /*07e0*/  IADD3 R18, P1, PT, R40, UR16, RZ ;  /* 0x0000001028127c10 */ /* 0x000fe4000ff3e0ff */
[----:B------:R-:W-:Y:S01]  /*07f0*/  IADD3.X R3, PT, PT, R41, UR15, RZ, P0, !PT ;  /* 0x0000000f29037c10 */ /* 0x000fe200087fe4ff */
[----:B------:R-:W-:Y:S01]  /*0800*/  STG.E.64 desc[UR36][R24.64], RZ ;  /* 0x000000ff18007986 */ /* 0x000fe2000c101b24 */
[----:B-1----:R-:W-:-:S03]  /*0810*/  IADD3 R4, P0, PT, R38, UR14, RZ ;  /* 0x0000000e26047c10 */ /* 0x002fc6000ff1e0ff */
[----:B----4-:R0:W-:Y:S01]  /*0820*/  STG.E.64 desc[UR36][R26.64], R6 ;  /* 0x000000061a007986 */ /* 0x0101e2000c101b24 */
[----:B------:R-:W-:Y:S02]  /*0830*/  IADD3.X R19, PT, PT, R41, UR17, RZ, P1, !PT ;  /* 0x0000001129137c10 */ /* 0x000fe40008ffe4ff */
[----:B------:R-:W-:Y:S02]  /*0840*/  IADD3 R20, P1, PT, R38, UR16, RZ ;  /* 0x0000001026147c10 */ /* 0x000fe4000ff3e0ff */
[C---:B------:R-:W-:Y:S01]  /*0850*/  IADD3.X R5, PT, PT, R39.reuse, UR15, RZ, P0, !PT ;  /* 0x0000000f27057c10 */ /* 0x040fe200087fe4ff */
[----:B------:R-:W-:Y:S01]  /*0860*/  STG.E.64 desc[UR36][R28.64], RZ ;  /* 0x000000ff1c007986 */ /* 0x000fe2000c101b24 */
[----:B------:R-:W-:Y:S02]  /*0870*/  IADD3.X R21, PT, PT, R39, UR17, RZ, P1, !PT ;  /* 0x0000001127157c10 */ /* 0x000fe40008ffe4ff */
[C---:B------:R-:W-:Y:S01]  /*0880*/  IADD3 R22, P1, PT, R36.reuse, UR16, RZ ;  /* 0x0000001024167c10 */ /* 0x040fe2000ff3e0ff */
[----:B-----5:R1:W-:Y:S01]  /*0890*/  STG.E.64 desc[UR36][R2.64], R8 ;  /* 0x0000000802007986 */ /* 0x0203e2000c101b24 */
[----:B0-----:R-:W-:-:S04]  /*08a0*/  IADD3 R6, P0, PT, R36, UR14, RZ ;  /* 0x0000000e24067c10 */ /* 0x001fc8000ff1e0ff */
[C---:B------:R-:W-:Y:S01]  /*08b0*/  IADD3.X R7, PT, PT, R37.reuse, UR15, RZ, P0, !PT ;  /* 0x0000000f25077c10 */ /* 0x040fe200087fe4ff */
[----:B------:R0:W-:Y:S01]  /*08c0*/  STG.E.64 desc[UR36][R18.64], RZ ;  /* 0x000000ff12007986 */ /* 0x0001e2000c101b24 */
[----:B------:R-:W-:Y:S02]  /*08d0*/  IADD3.X R23, PT, PT, R37, UR17, RZ, P1, !PT ;  /* 0x0000001125177c10 */ /* 0x000fe40008ffe4ff */
[C---:B-1----:R-:W-:Y:S01]  /*08e0*/  IADD3 R2, P0, PT, R34.reuse, UR14, RZ ;  /* 0x0000000e22027c10 */ /* 0x042fe2000ff1e0ff */
[----:B------:R1:W-:Y:S01]  /*08f0*/  STG.E.64 desc[UR36][R4.64], R10 ;  /* 0x0000000a04007986 */ /* 0x0003e2000c101b24 */
[----:B------:R-:W-:Y:S02]  /*0900*/  IADD3 R8, P1, PT, R34, UR16, RZ ;  /* 0x0000001022087c10 */ /* 0x000fe4000ff3e0ff */
[C---:B------:R-:W-:Y:S02]  /*0910*/  IADD3.X R3, PT, PT, R35.reuse, UR15, RZ, P0, !PT ;  /* 0x0000000f23037c10 */ /* 0x040fe400087fe4ff */
[----:B0-----:R-:W-:Y:S01]  /*0920*/  IADD3 R18, P0, PT, R30, UR14, RZ ;  /* 0x0000000e1e127c10 */ /* 0x001fe2000ff1e0ff */
[----:B------:R2:W-:Y:S01]  /*0930*/  STG.E.64 desc[UR36][R20.64], RZ ;  /* 0x000000ff14007986 */ /* 0x0005e2000c101b24 */
[----:B------:R-:W-:-:S02]  /*0940*/  IADD3.X R9, PT, PT, R35, UR17, RZ, P1, !PT ;  /* 0x0000001123097c10 */ /* 0x000fc40008ffe4ff */
[----:B------:R-:W-:Y:S01]  /*0950*/  IADD3.X R19, PT, PT, R32, UR15, RZ, P0, !PT ;  /* 0x0000000f20137c10 */ /* 0x000fe200087fe4ff */
[----:B------:R2:W-:Y:S01]  /*0960*/  STG.E.64 desc[UR36][R6.64], R12 ;  /* 0x0000000c06007986 */ /* 0x0005e2000c101b24 */
[----:B-1----:R-:W-:-:S03]  /*0970*/  IADD3 R4, P2, PT, R30, UR16, RZ ;  /* 0x000000101e047c10 */ /* 0x002fc6000ff5e0ff */
[----:B------:R2:W-:Y:S01]  /*0980*/  STG.E.64 desc[UR36][R22.64], RZ ;  /* 0x000000ff16007986 */ /* 0x0005e2000c101b24 */
[----:B------:R-:W-:-:S03]  /*0990*/  IADD3.X R5, PT, PT, R32, UR17, RZ, P2, !PT ;  /* 0x0000001120057c10 */ /* 0x000fc600097fe4ff */
[----:B------:R2:W-:Y:S04]  /*09a0*/  STG.E.64 desc[UR36][R2.64], R14 ;  /* 0x0000000e02007986 */ /* 0x0005e8000c101b24 */
[----:B------:R2:W-:Y:S04]  /*09b0*/  STG.E.64 desc[UR36][R8.64], RZ ;  /* 0x000000ff08007986 */ /* 0x0005e8000c101b24 */
[----:B------:R2:W-:Y:S04]  /*09c0*/  STG.E.64 desc[UR36][R18.64], R16 ;  /* 0x0000001012007986 */ /* 0x0005e8000c101b24 */
[----:B------:R2:W-:Y:S01]  /*09d0*/  STG.E.64 desc[UR36][R4.64], RZ ;  /* 0x000000ff04007986 */ /* 0x0005e2000c101b24 */
[----:B------:R-:W-:-:S13]  /*09e0*/  ISETP.NE.AND P0, PT, R31, R0, PT ;  /* 0x000000001f00720c */ /* 0x000fda0003f05270 */
[----:B--2---:R-:W-:Y:S05]  /*09f0*/  @P0 BRA `(.L_x_2) ;  /* 0xfffffff800340947 */ /* 0x004fea000383ffff */
.L_x_1:
[----:B------:R-:W-:Y:S05]  /*0a00*/  BRA.U !UP1, `(.L_x_0) ;  /* 0x0000000509d07547 */ /* 0x000fea000b800000 */
[----:B------:R-:W-:Y:S02]  /*0a10*/  UISETP.GE.U32.AND UP0, UPT, UR6, 0x4, UPT ;  /* 0x000000040600788c */ /* 0x000fe4000bf06070 */
[----:B------:R-:W-:-:S04]  /*0a20*/  ULOP3.LUT UR5, UR10, 0x3, URZ, 0xc0, !UPT ;  /* 0x000000030a057892 */ /* 0x000fc8000f8ec0ff */
[----:B------:R-:W-:-:S03]  /*0a30*/  UISETP.NE.AND UP1, UPT, UR5, URZ, UPT ;  /* 0x000000ff0500728c */ /* 0x000fc6000bf25270 */
[----:B------:R-:W-:Y:S08]  /*0a40*/  BRA.U !UP0, `(.L_x_3) ;  /* 0x0000000108ec7547 */ /* 0x000ff0000b800000 */
[----:B------:R-:W-:Y:S01]  /*0a50*/  IMAD R2, R0, UR61, R33 ;  /* 0x0000003d00027c24 */ /* 0x000fe2000f8e0221 */
[----:B------:R-:W0:Y:S03]  /*0a60*/  LDCU.128 UR12, c[0x0][0x380] ;  /* 0x00007000ff0c77ac */ /* 0x000e260008000c00 */
[C---:B------:R-:W-:Y:S01]  /*0a70*/  VIADD R3, R2.reuse, UR61 ;  /* 0x0000003d02037c36 */ /* 0x040fe20008000000 */
[C---:B------:R-:W-:Y:S01]  /*0a80*/  IADD3 R13, P0, PT, R2.reuse, UR8, RZ ;  /* 0x00000008020d7c10 */ /* 0x040fe2000ff1e0ff */
[----:B------:R-:W1:Y:S02]  /*0a90*/  LDCU.64 UR6, c[0x0][0x390] ;  /* 0x00007200ff0677ac */ /* 0x000e640008000a00 */
[----:B------:R-:W-:Y:S01]  /*0aa0*/  VIADD R4, R3, UR61 ;  /* 0x0000003d03047c36 */ /* 0x000fe20008000000 */
[----:B------:R-:W-:Y:S01]  /*0ab0*/  LEA.HI.X.SX32 R2, R2, UR4, 0x1, P0 ;  /* 0x0000000402027c11 */ /* 0x000fe200080f0eff */
[----:B------:R-:W-:Y:S01]  /*0ac0*/  IMAD.SHL.U32 R12, R13, 0x8, RZ ;  /* 0x000000080d0c7824 */ /* 0x000fe200078e00ff */
[----:B------:R-:W-:Y:S01]  /*0ad0*/  IADD3 R16, P0, PT, R3, UR8, RZ ;  /* 0x0000000803107c10 */ /* 0x000fe2000ff1e0ff */
[C---:B------:R-:W-:Y:S01]  /*0ae0*/  VIADD R5, R4.reuse, UR61 ;  /* 0x0000003d04057c36 */ /* 0x040fe20008000000 */
[----:B------:R-:W-:-:S02]  /*0af0*/  IADD3 R21, P1, PT, R4, UR8, RZ ;  /* 0x0000000804157c10 */ /* 0x000fc4000ff3e0ff */
[----:B------:R-:W-:Y:S02]  /*0b00*/  LEA.HI.X.SX32 R17, R3, UR4, 0x1, P0 ;  /* 0x0000000403117c11 */ /* 0x000fe400080f0eff */
[----:B------:R-:W-:Y:S01]  /*0b10*/  SHF.L.U64.HI R13, R13, 0x3, R2 ;  /* 0x000000030d0d7819 */ /* 0x000fe20000010202 */
[----:B------:R-:W-:Y:S01]  /*0b20*/  IMAD.SHL.U32 R20, R21, 0x8, RZ ;  /* 0x0000000815147824 */ /* 0x000fe200078e00ff */
[C---:B------:R-:W-:Y:S01]  /*0b30*/  SHF.L.U64.HI R17, R16.reuse, 0x3, R17 ;  /* 0x0000000310117819 */ /* 0x040fe20000010211 */
[----:B------:R-:W-:Y:S01]  /*0b40*/  IMAD.SHL.U32 R16, R16, 0x8, RZ ;  /* 0x0000000810107824 */ /* 0x000fe200078e00ff */
[----:B0-----:R-:W-:Y:S02]  /*0b50*/  IADD3 R2, P0, PT, R12, UR12, RZ ;  /* 0x0000000c0c027c10 */ /* 0x001fe4000ff1e0ff */
[----:B------:R-:W-:Y:S02]  /*0b60*/  LEA.HI.X.SX32 R8, R4, UR4, 0x1, P1 ;  /* 0x0000000404087c11 */ /* 0x000fe400088f0eff */
[----:B------:R-:W-:-:S02]  /*0b70*/  IADD3 R25, P1, PT, R5, UR8, RZ ;  /* 0x0000000805197c10 */ /* 0x000fc4000ff3e0ff */
[----:B------:R-:W-:Y:S02]  /*0b80*/  IADD3.X R3, PT, PT, R13, UR13, RZ, P0, !PT ;  /* 0x0000000d0d037c10 */ /* 0x000fe400087fe4ff */
[----:B------:R-:W-:Y:S01]  /*0b90*/  IADD3 R4, P0, PT, R16, UR12, RZ ;  /* 0x0000000c10047c10 */ /* 0x000fe2000ff1e0ff */
[----:B------:R-:W-:Y:S01]  /*0ba0*/  IMAD.SHL.U32 R24, R25, 0x8, RZ ;  /* 0x0000000819187824 */ /* 0x000fe200078e00ff */
[----:B------:R-:W-:Y:S02]  /*0bb0*/  LEA.HI.X.SX32 R6, R5, UR4, 0x1, P1 ;  /* 0x0000000405067c11 */ /* 0x000fe400088f0eff */
[----:B------:R-:W-:Y:S01]  /*0bc0*/  IADD3.X R5, PT, PT, R17, UR13, RZ, P0, !PT ;  /* 0x0000000d11057c10 */ /* 0x000fe200087fe4ff */
[----:B------:R-:W2:Y:S01]  /*0bd0*/  LDG.E.64.CONSTANT R2, desc[UR36][R2.64] ;  /* 0x0000002402027981 */ /* 0x000ea2000c1e9b00 */
[----:B------:R-:W-:Y:S02]  /*0be0*/  SHF.L.U64.HI R25, R25, 0x3, R6 ;  /* 0x0000000319197819 */ /* 0x000fe40000010206 */
[----:B------:R-:W-:-:S02]  /*0bf0*/  SHF.L.U64.HI R21, R21, 0x3, R8 ;  /* 0x0000000315157819 */ /* 0x000fc40000010208 */
[----:B------:R-:W-:Y:S01]  /*0c00*/  IADD3 R6, P0, PT, R20, UR12, RZ ;  /* 0x0000000c14067c10 */ /* 0x000fe2000ff1e0ff */
[----:B------:R-:W3:Y:S01]  /*0c10*/  LDG.E.64.CONSTANT R4, desc[UR36][R4.64] ;  /* 0x0000002404047981 */ /* 0x000ee2000c1e9b00 */
[----:B------:R-:W-:Y:S02]  /*0c20*/  IADD3 R8, P1, PT, R24, UR12, RZ ;  /* 0x0000000c18087c10 */ /* 0x000fe4000ff3e0ff */
[----:B------:R-:W-:Y:S02]  /*0c30*/  IADD3.X R7, PT, PT, R21, UR13, RZ, P0, !PT ;  /* 0x0000000d15077c10 */ /* 0x000fe400087fe4ff */
[----:B------:R-:W-:-:S04]  /*0c40*/  IADD3.X R9, PT, PT, R25, UR13, RZ, P1, !PT ;  /* 0x0000000d19097c10 */ /* 0x000fc80008ffe4ff */
[----:B------:R-:W4:Y:S04]  /*0c50*/  LDG.E.64.CONSTANT R6, desc[UR36][R6.64] ;  /* 0x0000002406067981 */ /* 0x000f28000c1e9b00 */
[----:B------:R-:W5:Y:S01]  /*0c60*/  LDG.E.64.CONSTANT R8, desc[UR36][R8.64] ;  /* 0x0000002408087981 */ /* 0x000f62000c1e9b00 */
[----:B------:R-:W-:-:S04]  /*0c70*/  IADD3 R10, P0, PT, R12, UR14, RZ ;  /* 0x0000000e0c0a7c10 */ /* 0x000fc8000ff1e0ff */
[----:B------:R-:W-:Y:S02]  /*0c80*/  IADD3.X R11, PT, PT, R13, UR15, RZ, P0, !PT ;  /* 0x0000000f0d0b7c10 */ /* 0x000fe400087fe4ff */
[----:B------:R-:W-:Y:S02]  /*0c90*/  IADD3 R14, P0, PT, R16, UR14, RZ ;  /* 0x0000000e100e7c10 */ /* 0x000fe4000ff1e0ff */
[----:B-1----:R-:W-:Y:S02]  /*0ca0*/  IADD3 R12, P1, PT, R12, UR6, RZ ;  /* 0x000000060c0c7c10 */ /* 0x002fe4000ff3e0ff */
[----:B------:R-:W-:Y:S02]  /*0cb0*/  IADD3.X R15, PT, PT, R17, UR15, RZ, P0, !PT ;  /* 0x0000000f110f7c10 */ /* 0x000fe400087fe4ff */
[----:B------:R-:W-:Y:S02]  /*0cc0*/  IADD3 R16, P0, PT, R16, UR6, RZ ;  /* 0x0000000610107c10 */ /* 0x000fe4000ff1e0ff */
[----:B------:R-:W-:-:S02]  /*0cd0*/  IADD3 R18, P2, PT, R20, UR14, RZ ;  /* 0x0000000e14127c10 */ /* 0x000fc4000ff5e0ff */
[----:B------:R-:W-:Y:S02]  /*0ce0*/  IADD3.X R17, PT, PT, R17, UR7, RZ, P0, !PT ;  /* 0x0000000711117c10 */ /* 0x000fe400087fe4ff */
[----:B------:R-:W-:Y:S02]  /*0cf0*/  IADD3.X R13, PT, PT, R13, UR7, RZ, P1, !PT ;  /* 0x000000070d0d7c10 */ /* 0x000fe40008ffe4ff */
[----:B------:R-:W-:Y:S02]  /*0d00*/  IADD3 R20, P0, PT, R20, UR6, RZ ;  /* 0x0000000614147c10 */ /* 0x000fe4000ff1e0ff */
[C---:B------:R-:W-:Y:S02]  /*0d10*/  IADD3 R22, P3, PT, R24.reuse, UR14, RZ ;  /* 0x0000000e18167c10 */ /* 0x040fe4000ff7e0ff */
[----:B------:R-:W-:Y:S02]  /*0d20*/  IADD3 R24, P1, PT, R24, UR6, RZ ;  /* 0x0000000618187c10 */ /* 0x000fe4000ff3e0ff */
[----:B------:R-:W-:-:S02]  /*0d30*/  IADD3.X R19, PT, PT, R21, UR15, RZ, P2, !PT ;  /* 0x0000000f15137c10 */ /* 0x000fc400097fe4ff */
[----:B------:R-:W-:Y:S02]  /*0d40*/  IADD3.X R21, PT, PT, R21, UR7, RZ, P0, !PT ;  /* 0x0000000715157c10 */ /* 0x000fe400087fe4ff */
[C---:B------:R-:W-:Y:S02]  /*0d50*/  IADD3.X R23, PT, PT, R25.reuse, UR15, RZ, P3, !PT ;  /* 0x0000000f19177c10 */ /* 0x040fe40009ffe4ff */
[----:B------:R-:W-:Y:S01]  /*0d60*/  IADD3.X R25, PT, PT, R25, UR7, RZ, P1, !PT ;  /* 0x0000000719197c10 */ /* 0x000fe20008ffe4ff */
[----:B------:R-:W-:Y:S01]  /*0d70*/  VIADD R0, R0, 0x4 ;  /* 0x0000000400007836 */ /* 0x000fe20000000000 */
[----:B--2---:R0:W-:Y:S04]  /*0d80*/  STG.E.64 desc[UR36][R10.64], R2 ;  /* 0x000000020a007986 */ /* 0x0041e8000c101b24 */
[----:B------:R0:W-:Y:S04]  /*0d90*/  STG.E.64 desc[UR36][R12.64], RZ ;  /* 0x000000ff0c007986 */ /* 0x0001e8000c101b24 */
[----:B---3--:R0:W-:Y:S04]  /*0da0*/  STG.E.64 desc[UR36][R14.64], R4 ;  /* 0x000000040e007986 */ /* 0x0081e8000c101b24 */
[----:B------:R0:W-:Y:S04]  /*0db0*/  STG.E.64 desc[UR36][R16.64], RZ ;  /* 0x000000ff10007986 */ /* 0x0001e8000c101b24 */
[----:B----4-:R0:W-:Y:S04]  /*0dc0*/  STG.E.64 desc[UR36][R18.64], R6 ;  /* 0x0000000612007986 */ /* 0x0101e8000c101b24 */
[----:B------:R0:W-:Y:S04]  /*0dd0*/  STG.E.64 desc[UR36][R20.64], RZ ;  /* 0x000000ff14007986 */ /* 0x0001e8000c101b24 */
[----:B-----5:R0:W-:Y:S04]  /*0de0*/  STG.E.64 desc[UR36][R22.64], R8 ;  /* 0x0000000816007986 */ /* 0x0201e8000c101b24 */
[----:B------:R0:W-:Y:S02]  /*0df0*/  STG.E.64 desc[UR36][R24.64], RZ ;  /* 0x000000ff18007986 */ /* 0x0001e4000c101b24 */
.L_x_3:
[----:B------:R-:W-:Y:S05]  /*0e00*/  BRA.U !UP1, `(.L_x_0) ;  /* 0x0000000109d07547 */ /* 0x000fea000b800000 */
[----:B------:R-:W-:Y:S02]  /*0e10*/  UISETP.NE.AND UP0, UPT, UR5, 0x1, UPT ;  /* 0x000000010500788c */ /* 0x000fe4000bf05270 */
[----:B------:R-:W-:-:S04]  /*0e20*/  ULOP3.LUT UR6, UR10, 0x1, URZ, 0xc0, !UPT ;  /* 0x000000010a067892 */ /* 0x000fc8000f8ec0ff */
[----:B------:R-:W-:-:S03]  /*0e30*/  UISETP.NE.U32.AND UP1, UPT, UR6, 0x1, UPT ;  /* 0x000000010600788c */ /* 0x000fc6000bf25070 */
[----:B------:R-:W-:Y:S08]  /*0e40*/  BRA.U !UP0, `(.L_x_4) ;  /* 0x00000001087c7547 */ /* 0x000ff0000b800000 */
[----:B------:R-:W1:Y:S01]  /*0e50*/  LDCU.128 UR12, c[0x0][0x380] ;  /* 0x00007000ff0c77ac */ /* 0x000e620008000c00 */
[----:B0-----:R-:W-:Y:S01]  /*0e60*/  IMAD R2, R0, UR61, R33 ;  /* 0x0000003d00027c24 */ /* 0x001fe2000f8e0221 */
[----:B------:R-:W0:Y:S03]  /*0e70*/  LDCU.64 UR6, c[0x0][0x390] ;  /* 0x00007200ff0677ac */ /* 0x000e260008000a00 */
[C---:B------:R-:W-:Y:S01]  /*0e80*/  VIADD R4, R2.reuse, UR61 ;  /* 0x0000003d02047c36 */ /* 0x040fe20008000000 */
[----:B------:R-:W-:-:S04]  /*0e90*/  IADD3 R3, P0, PT, R2, UR8, RZ ;  /* 0x0000000802037c10 */ /* 0x000fc8000ff1e0ff */
[----:B------:R-:W-:Y:S01]  /*0ea0*/  LEA.HI.X.SX32 R2, R2, UR4, 0x1, P0 ;  /* 0x0000000402027c11 */ /* 0x000fe200080f0eff */
[C---:B------:R-:W-:Y:S01]  /*0eb0*/  IMAD.SHL.U32 R6, R3.reuse, 0x8, RZ ;  /* 0x0000000803067824 */ /* 0x040fe200078e00ff */
[C---:B------:R-:W-:Y:S02]  /*0ec0*/  IADD3 R5, P0, PT, R4.reuse, UR8, RZ ;  /* 0x0000000804057c10 */ /* 0x040fe4000ff1e0ff */
[----:B------:R-:W-:Y:S02]  /*0ed0*/  SHF.L.U64.HI R7, R3, 0x3, R2 ;  /* 0x0000000303077819 */ /* 0x000fe40000010202 */
[----:B------:R-:W-:Y:S01]  /*0ee0*/  LEA.HI.X.SX32 R4, R4, UR4, 0x1, P0 ;  /* 0x0000000404047c11 */ /* 0x000fe200080f0eff */
[C---:B------:R-:W-:Y:S01]  /*0ef0*/  IMAD.SHL.U32 R12, R5.reuse, 0x8, RZ ;  /* 0x00000008050c7824 */ /* 0x040fe200078e00ff */
[----:B-1----:R-:W-:Y:S02]  /*0f00*/  IADD3 R2, P0, PT, R6, UR12, RZ ;  /* 0x0000000c06027c10 */ /* 0x002fe4000ff1e0ff */
[----:B------:R-:W-:-:S02]  /*0f10*/  SHF.L.U64.HI R13, R5, 0x3, R4 ;  /* 0x00000003050d7819 */ /* 0x000fc40000010204 */
[----:B------:R-:W-:Y:S02]  /*0f20*/  IADD3 R8, P1, PT, R12, UR12, RZ ;  /* 0x0000000c0c087c10 */ /* 0x000fe4000ff3e0ff */
[----:B------:R-:W-:Y:S02]  /*0f30*/  IADD3.X R3, PT, PT, R7, UR13, RZ, P0, !PT ;  /* 0x0000000d07037c10 */ /* 0x000fe400087fe4ff */
[----:B------:R-:W-:-:S04]  /*0f40*/  IADD3.X R9, PT, PT, R13, UR13, RZ, P1, !PT ;  /* 0x0000000d0d097c10 */ /* 0x000fc80008ffe4ff */
[----:B------:R-:W2:Y:S04]  /*0f50*/  LDG.E.64.CONSTANT R2, desc[UR36][R2.64] ;  /* 0x0000002402027981 */ /* 0x000ea8000c1e9b00 */
[----:B------:R-:W3:Y:S01]  /*0f60*/  LDG.E.64.CONSTANT R8, desc[UR36][R8.64] ;  /* 0x0000002408087981 */ /* 0x000ee2000c1e9b00 */
[----:B------:R-:W-:Y:S01]  /*0f70*/  IADD3 R4, P0, PT, R6, UR14, RZ ;  /* 0x0000000e06047c10 */ /* 0x000fe2000ff1e0ff */
[----:B------:R-:W-:Y:S01]  /*0f80*/  VIADD R0, R0, 0x2 ;  /* 0x0000000200007836 */ /* 0x000fe20000000000 */
[----:B0-----:R-:W-:Y:S02]  /*0f90*/  IADD3 R6, P1, PT, R6, UR6, RZ ;  /* 0x0000000606067c10 */ /* 0x001fe4000ff3e0ff */
[C---:B------:R-:W-:Y:S02]  /*0fa0*/  IADD3 R10, P2, PT, R12.reuse, UR14, RZ ;  /* 0x0000000e0c0a7c10 */ /* 0x040fe4000ff5e0ff */
[----:B------:R-:W-:-:S02]  /*0fb0*/  IADD3 R12, P3, PT, R12, UR6, RZ ;  /* 0x000000060c0c7c10 */ /* 0x000fc4000ff7e0ff */
[C---:B------:R-:W-:Y:S02]  /*0fc0*/  IADD3.X R5, PT, PT, R7.reuse, UR15, RZ, P0, !PT ;  /* 0x0000000f07057c10 */ /* 0x040fe400087fe4ff */
[----:B------:R-:W-:Y:S02]  /*0fd0*/  IADD3.X R7, PT, PT, R7, UR7, RZ, P1, !PT ;  /* 0x0000000707077c10 */ /* 0x000fe40008ffe4ff */
[C---:B------:R-:W-:Y:S02]  /*0fe0*/  IADD3.X R11, PT, PT, R13.reuse, UR15, RZ, P2, !PT ;  /* 0x0000000f0d0b7c10 */ /* 0x040fe400097fe4ff */
[----:B------:R-:W-:Y:S01]  /*0ff0*/  IADD3.X R13, PT, PT, R13, UR7, RZ, P3, !PT ;  /* 0x000000070d0d7c10 */ /* 0x000fe20009ffe4ff */
[----:B--2---:R1:W-:Y:S04]  /*1000*/  STG.E.64 desc[UR36][R4.64], R2 ;  /* 0x0000000204007986 */ /* 0x0043e8000c101b24 */
[----:B------:R1:W-:Y:S04]  /*1010*/  STG.E.64 desc[UR36][R6.64], RZ ;  /* 0x000000ff06007986 */ /* 0x0003e8000c101b24 */
[----:B---3--:R1:W-:Y:S04]  /*1020*/  STG.E.64 desc[UR36][R10.64], R8 ;  /* 0x000000080a007986 */ /* 0x0083e8000c101b24 */
[----:B------:R1:W-:Y:S02]  /*1030*/  STG.E.64 desc[UR36][R12.64], RZ ;  /* 0x000000ff0c007986 */ /* 0x0003e4000c101b24 */
.L_x_4:
[----:B------:R-:W-:Y:S05]  /*1040*/  BRA.U UP1, `(.L_x_0) ;  /* 0x0000000101407547 */ /* 0x000fea000b800000 */
[----:B------:R-:W2:Y:S01]  /*1050*/  LDCU.128 UR12, c[0x0][0x380] ;  /* 0x00007000ff0c77ac */ /* 0x000ea20008000c00 */
[----:B------:R-:W-:Y:S01]  /*1060*/  IMAD R0, R0, UR61, R33 ;  /* 0x0000003d00007c24 */ /* 0x000fe2000f8e0221 */
[----:B------:R-:W3:Y:S04]  /*1070*/  LDCU.64 UR6, c[0x0][0x390] ;  /* 0x00007200ff0677ac */ /* 0x000ee80008000a00 */
[----:B01----:R-:W-:-:S04]  /*1080*/  IADD3 R2, P0, PT, R0, UR8, RZ ;  /* 0x0000000800027c10 */ /* 0x003fc8000ff1e0ff */
[----:B------:R-:W-:Y:S01]  /*1090*/  LEA.HI.X.SX32 R3, R0, UR4, 0x1, P0 ;  /* 0x0000000400037c11 */ /* 0x000fe200080f0eff */
[----:B------:R-:W-:-:S03]  /*10a0*/  IMAD.SHL.U32 R6, R2, 0x8, RZ ;  /* 0x0000000802067824 */ /* 0x000fc600078e00ff */
[----:B------:R-:W-:Y:S02]  /*10b0*/  SHF.L.U64.HI R0, R2, 0x3, R3 ;  /* 0x0000000302007819 */ /* 0x000fe40000010203 */
[----:B--2---:R-:W-:-:S04]  /*10c0*/  IADD3 R2, P0, PT, R6, UR12, RZ ;  /* 0x0000000c06027c10 */ /* 0x004fc8000ff1e0ff */
[----:B------:R-:W-:-:S06]  /*10d0*/  IADD3.X R3, PT, PT, R0, UR13, RZ, P0, !PT ;  /* 0x0000000d00037c10 */ /* 0x000fcc00087fe4ff */
[----:B------:R-:W2:Y:S01]  /*10e0*/  LDG.E.64.CONSTANT R2, desc[UR36][R2.64] ;  /* 0x0000002402027981 */ /* 0x000ea2000c1e9b00 */
[C---:B------:R-:W-:Y:S02]  /*10f0*/  IADD3 R4, P0, PT, R6.reuse, UR14, RZ ;  /* 0x0000000e06047c10 */ /* 0x040fe4000ff1e0ff */
[----:B---3--:R-:W-:Y:S02]  /*1100*/  IADD3 R6, P1, PT, R6, UR6, RZ ;  /* 0x0000000606067c10 */ /* 0x008fe4000ff3e0ff */
[C---:B------:R-:W-:Y:S02]  /*1110*/  IADD3.X R5, PT, PT, R0.reuse, UR15, RZ, P0, !PT ;  /* 0x0000000f00057c10 */ /* 0x040fe400087fe4ff */
[----:B------:R-:W-:-:S03]  /*1120*/  IADD3.X R7, PT, PT, R0, UR7, RZ, P1, !PT ;  /* 0x0000000700077c10 */ /* 0x000fc60008ffe4ff */
[----:B--2---:R2:W-:Y:S04]  /*1130*/  STG.E.64 desc[UR36][R4.64], R2 ;  /* 0x0000000204007986 */ /* 0x0045e8000c101b24 */
[----:B------:R2:W-:Y:S02]  /*1140*/  STG.E.64 desc[UR36][R6.64], RZ ;  /* 0x000000ff06007986 */ /* 0x0005e4000c101b24 */
.L_x_0:
[----:B------:R-:W3:Y:S01]  /*1150*/  LDCU.64 UR38, c[0x0][0x388] ;  /* 0x00007100ff2677ac */ /* 0x000ee20008000a00 */
[----:B012---:R-:W0:Y:S01]  /*1160*/  I2F.F64 R2, UR10 ;  /* 0x0000000a00027d12 */ /* 0x007e220008201c00 */
[----:B------:R-:W1:Y:S01]  /*1170*/  S2UR UR7, SR_CgaCtaId ;  /* 0x00000000000779c3 */ /* 0x000e620000008800 */
[----:B------:R-:W-:Y:S01]  /*1180*/  IMAD.MOV.U32 R5, RZ, RZ, 0x3fe00000 ;  /* 0x3fe00000ff057424 */ /* 0x000fe200078e00ff */
[----:B------:R-:W-:Y:S01]  /*1190*/  UMOV UR6, 0x400 ;  /* 0x0000040000067882 */ /* 0x000fe20000000000 */
[----:B------:R-:W-:Y:S01]  /*11a0*/  IMAD.MOV.U32 R4, RZ, RZ, RZ ;  /* 0x000000ffff047224 */ /* 0x000fe200078e00ff */
[----:B------:R-:W-:Y:S01]  /*11b0*/  USHF.R.S32.HI UR51, URZ, 0x1f, UR10 ;  /* 0x0000001fff337899 */ /* 0x000fe2000801140a */
[C---:B------:R-:W-:Y:S01]  /*11c0*/  VIADD R38, R1.reuse, 0x20b0 ;  /* 0x000020b001267836 */ /* 0x040fe20000000000 */
[----:B------:R-:W-:Y:S01]  /*11d0*/  UIADD3 UR5, UPT, UPT, UR61, UR10, URZ ;  /* 0x0000000a3d057290 */ /* 0x000fe2000fffe0ff */
[C---:B------:R-:W-:Y:S01]  /*11e0*/  VIADD R39, R1.reuse, 0x2170 ;  /* 0x0000217001277836 */ /* 0x040fe20000000000 */
[----:B------:R-:W2:Y:S01]  /*11f0*/  LDC R0, c[0x0][0x3c0] ;  /* 0x0000f000ff007b82 */ /* 0x000ea20000000800 */
[----:B------:R-:W-:Y:S01]  /*1200*/  ULOP3.LUT UR59, UR10, 0xf, URZ, 0xc0, !UPT ;  /* 0x0000000f0a3b7892 */ /* 0x000fe2000f8ec0ff */
[C---:B------:R-:W-:Y:S01]  /*1210*/  IADD3 R44, PT, PT, R1.reuse, 0x21d0, RZ ;  /* 0x000021d0012c7810 */ /* 0x040fe20007ffe0ff */
[----:B------:R-:W-:Y:S01]  /*1220*/  ULEA.HI UR49, UR5, UR5, URZ, 0x1 ;  /* 0x0000000505317291 */ /* 0x000fe2000f8f08ff */
[C---:B------:R-:W-:Y:S01]  /*1230*/  VIADD R45, R1.reuse, 0x22f0 ;  /* 0x000022f0012d7836 */ /* 0x040fe20000000000 */
[----:B------:R-:W-:Y:S01]  /*1240*/  UIADD3 UR57, UP1, UPT, UR59, -0x1, URZ ;  /* 0xffffffff3b397890 */ /* 0x000fe2000ff3e0ff */
[----:B0-----:R-:W-:Y:S01]  /*1250*/  DMUL R2, R2, 0.5 ;  /* 0x3fe0000002027828 */ /* 0x001fe20000000000 */
[C---:B------:R-:W-:Y:S01]  /*1260*/  VIADD R46, R1.reuse, 0x2410 ;  /* 0x00002410012e7836 */ /* 0x040fe20000000000 */
[----:B---3--:R-:W-:Y:S01]  /*1270*/  ULEA UR38, UP0, UR8, UR38, 0x3 ;  /* 0x0000002608267291 */ /* 0x008fe2000f8018ff */
[----:B------:R-:W0:Y:S01]  /*1280*/  LDC R55, c[0x0][0x3bc] ;  /* 0x0000ef00ff377b82 */ /* 0x000e220000000800 */
[C---:B------:R-:W-:Y:S01]  /*1290*/  VIADD R47, R1.reuse, 0x2590 ;  /* 0x00002590012f7836 */ /* 0x040fe20000000000 */
[----:B------:R-:W-:Y:S01]  /*12a0*/  ULOP3.LUT UR50, UR10, 0xfffffff0, URZ, 0xc0, !UPT ;  /* 0xfffffff00a327892 */ /* 0x000fe2000f8ec0ff */
[----:B------:R-:W-:Y:S01]  /*12b0*/  VIADD R52, R1, 0x2710 ;  /* 0x0000271001347836 */ /* 0x000fe20000000000 */
[----:B------:R-:W-:Y:S01]  /*12c0*/  ULEA.HI.X UR39, UR8, UR39, UR4, 0x3, UP0 ;  /* 0x0000002708277291 */ /* 0x000fe200080f1c04 */
[----:B------:R-:W3:Y:S02]  /*12d0*/  LDCU UR4, c[0x0][0x3d8] ;  /* 0x00007b00ff0477ac */ /* 0x000ee40008000800 */
[----:B------:R-:W-:Y:S01]  /*12e0*/  LOP3.LUT R5, R5, 0x80000000, R3, 0xb8, !PT ;  /* 0x8000000005057812 */ /* 0x000fe200078eb803 */
[----:B-1----:R-:W-:-:S02]  /*12f0*/  ULEA UR6, UR7, UR6, 0x18 ;  /* 0x0000000607067291 */ /* 0x002fc4000f8ec0ff */
[----:B------:R-:W-:-:S03]  /*1300*/  UIADD3 UR48, UP0, UPT, UR10, -0x4, URZ ;  /* 0xfffffffc0a307890 */ /* 0x000fc6000ff1e0ff */
[----:B------:R-:W-:Y:S01]  /*1310*/  DADD.RZ R4, R2, R4 ;  /* 0x0000000002047229 */ /* 0x000fe2000000c004 */
[----:B------:R-:W-:Y:S01]  /*1320*/  ULOP3.LUT UR58, UR10, 0x3, URZ, 0xc0, !UPT ;  /* 0x000000030a3a7892 */ /* 0x000fe2000f8ec0ff */
[----:B--2---:R-:W-:Y:S01]  /*1330*/  IMAD.WIDE R2, R0, 0x4, RZ ;  /* 0x0000000400027825 */ /* 0x004fe200078e02ff */
[----:B------:R-:W-:Y:S01]  /*1340*/  BAR.SYNC.DEFER_BLOCKING 0x0 ;  /* 0x0000000000007b1d */ /* 0x000fe20000010000 */
[----:B------:R-:W-:Y:S02]  /*1350*/  UIADD3.X UR47, UPT, UPT, UR51, -0x1, URZ, UP0, !UPT ;  /* 0xffffffff332f7890 */ /* 0x000fe400087fe4ff */
[----:B------:R-:W-:Y:S01]  /*1360*/  USHF.R.S32.HI UR49, URZ, 0x1, UR49 ;  /* 0x00000001ff317899 */ /* 0x000fe20008011431 */
[C---:B------:R-:W-:Y:S01]  /*1370*/  ISETP.GT.U32.AND P0, PT, R2.reuse, 0x1, PT ;  /* 0x000000010200780c */ /* 0x040fe20003f04070 */
[----:B------:R-:W-:Y:S01]  /*1380*/  USHF.R.U64 UR48, UR48, 0x2, UR47 ;  /* 0x0000000230307899 */ /* 0x000fe2000800122f */
[----:B------:R-:W1:Y:S01]  /*1390*/  F2I.U64.F64.TRUNC R36, R4 ;  /* 0x0000000400247311 */ /* 0x000e62000030d800 */
[----:B------:R-:W-:Y:S01]  /*13a0*/  UIADD3.X UR56, UPT, UPT, URZ, -0x1, URZ, UP1, !UPT ;  /* 0xffffffffff387890 */ /* 0x000fe20008ffe4ff */
[----:B0-----:R-:W-:Y:S01]  /*13b0*/  IADD3 R62, PT, PT, -R55, UR10, RZ ;  /* 0x0000000a373e7c10 */ /* 0x001fe2000fffe1ff */
[----:B---3--:R-:W-:Y:S01]  /*13c0*/  ULOP3.LUT UR4, UR4, 0xff, URZ, 0xc0, !UPT ;  /* 0x000000ff04047892 */ /* 0x008fe2000f8ec0ff */
[----:B------:R-:W-:Y:S01]  /*13d0*/  ISETP.GT.U32.AND.EX P0, PT, R3, RZ, PT, P0 ;  /* 0x000000ff0300720c */ /* 0x000fe20003f04100 */
[----:B------:R-:W-:Y:S01]  /*13e0*/  VIADD R84, R55, 0xffffffff ;  /* 0xffffffff37547836 */ /* 0x000fe20000000000 */
[----:B------:R-:W-:Y:S01]  /*13f0*/  SHF.R.S32.HI R63, RZ, 0x1f, R62 ;  /* 0x0000001fff3f7819 */ /* 0x000fe2000001143e */
[----:B------:R-:W-:Y:S01]  /*1400*/  UISETP.NE.AND UP0, UPT, UR4, 0x1, UPT ;  /* 0x000000010400788c */ /* 0x000fe2000bf05270 */
[----:B------:R-:W0:Y:S01]  /*1410*/  FRND.F64.TRUNC R30, R4 ;  /* 0x00000004001e7313 */ /* 0x000e22000030d800 */
[----:B------:R-:W-:-:S02]  /*1420*/  SEL R71, R2, 0x1, P0 ;  /* 0x0000000102477807 */ /* 0x000fc40000000000 */
[----:B------:R-:W-:Y:S01]  /*1430*/  USEL UR4, URZ, 0xffffffff, UP0 ;  /* 0xffffffffff047887 */ /* 0x000fe20008000000 */
[C---:B------:R-:W-:Y:S01]  /*1440*/  LOP3.LUT R85, R55.reuse, 0xf, RZ, 0xc0, !PT ;  /* 0x0000000f37557812 */ /* 0x040fe200078ec0ff */
[----:B------:R-:W-:Y:S01]  /*1450*/  UIADD3 UR48, UP0, UPT, UR48, 0x1, URZ ;  /* 0x0000000130307890 */ /* 0x000fe2000ff1e0ff */
[----:B------:R-:W-:Y:S01]  /*1460*/  LOP3.LUT R86, R55, 0x7, RZ, 0xc0, !PT ;  /* 0x0000000737567812 */ /* 0x000fe200078ec0ff */
[----:B-1----:R-:W-:Y:S01]  /*1470*/  IMAD.U32 R36, R36, 0x8, R1 ;  /* 0x0000000824247824 */ /* 0x002fe200078e0001 */
[----:B------:R-:W-:Y:S01]  /*1480*/  SEL R37, R3, RZ, P0 ;  /* 0x000000ff03257207 */ /* 0x000fe20000000000 */
[----:B------:R-:W-:Y:S01]  /*1490*/  ULEA.HI.X UR47, UR47, URZ, URZ, 0x1e, UP0 ;  /* 0x000000ff2f2f7291 */ /* 0x000fe200080ff4ff */
[----:B------:R-:W1:Y:S01]  /*14a0*/  LDS R0, [UR6+0x4] ;  /* 0x00000406ff007984 */ /* 0x000e620008000800 */
[C---:B------:R-:W-:Y:S01]  /*14b0*/  IADD3 R18, P1, PT, R62.reuse, UR4, RZ ;  /* 0x000000043e127c10 */ /* 0x040fe2000ff3e0ff */
[----:B------:R-:W-:Y:S01]  /*14c0*/  VIADD R60, R85, 0xffffffff ;  /* 0xffffffff553c7836 */ /* 0x000fe20000000000 */
[----:B------:R-:W-:Y:S01]  /*14d0*/  ISETP.GT.U32.AND P0, PT, R62, 0x1, PT ;  /* 0x000000013e00780c */ /* 0x000fe20003f04070 */
[----:B------:R-:W-:Y:S01]  /*14e0*/  VIADD R61, R86, 0xffffffff ;  /* 0xffffffff563d7836 */ /* 0x000fe20000000000 */
[C---:B------:R-:W-:Y:S01]  /*14f0*/  IADD3.X R19, PT, PT, R63.reuse, UR4, RZ, P1, !PT ;  /* 0x000000043f137c10 */ /* 0x040fe20008ffe4ff */
[----:B0-----:R-:W-:Y:S01]  /*1500*/  DADD R30, R30, -1 ;  /* 0xbff000001e1e7429 */ /* 0x001fe20000000000 */
[----:B------:R-:W-:Y:S01]  /*1510*/  ISETP.GT.U32.AND.EX P0, PT, R63, RZ, PT, P0 ;  /* 0x000000ff3f00720c */ /* 0x000fe20003f04100 */
[----:B------:R-:W-:Y:S01]  /*1520*/  ULOP3.LUT UR55, UR48, 0x3, URZ, 0xc0, !UPT ;  /* 0x0000000330377892 */ /* 0x000fe2000f8ec0ff */
[C---:B------:R-:W-:Y:S01]  /*1530*/  LOP3.LUT R87, R55.reuse, 0x3, RZ, 0xc0, !PT ;  /* 0x0000000337577812 */ /* 0x040fe200078ec0ff */
[----:B------:R-:W-:Y:S01]  /*1540*/  ULOP3.LUT UR48, UR48, 0xfffffffc, URZ, 0xc0, !UPT ;  /* 0xfffffffc30307892 */ /* 0x000fe2000f8ec0ff */
[----:B------:R-:W0:Y:S01]  /*1550*/  I2F.F64.U64 R18, R18 ;  /* 0x0000001200127312 */ /* 0x000e220000301800 */
[C---:B------:R-:W-:Y:S01]  /*1560*/  LOP3.LUT R53, R55.reuse, 0x7ffffff0, RZ, 0xc0, !PT ;  /* 0x7ffffff037357812 */ /* 0x040fe200078ec0ff */
[----:B------:R-:W-:Y:S01]  /*1570*/  ULOP3.LUT UR47, UR47, 0x7fffffff, URZ, 0xc0, !UPT ;  /* 0x7fffffff2f2f7892 */ /* 0x000fe2000f8ec0ff */
[----:B------:R-:W-:-:S02]  /*1580*/  LOP3.LUT R54, R55, 0x7ffffff8, RZ, 0xc0, !PT ;  /* 0x7ffffff837367812 */ /* 0x000fc400078ec0ff */
[C---:B------:R-:W-:Y:S02]  /*1590*/  LOP3.LUT R68, R71.reuse, 0xd, RZ, 0xc0, !PT ;  /* 0x0000000d47447812 */ /* 0x040fe400078ec0ff */
[C---:B------:R-:W-:Y:S02]  /*15a0*/  LOP3.LUT R69, R71.reuse, 0x5, RZ, 0xc0, !PT ;  /* 0x0000000547457812 */ /* 0x040fe400078ec0ff */
[----:B------:R-:W-:Y:S02]  /*15b0*/  LOP3.LUT R70, R71, 0xfffffff0, RZ, 0xc0, !PT ;  /* 0xfffffff047467812 */ /* 0x000fe400078ec0ff */
[----:B------:R-:W-:Y:S02]  /*15c0*/  LOP3.LUT R55, R55, 0x1, RZ, 0xc0, !PT ;  /* 0x0000000137377812 */ /* 0x000fe400078ec0ff */
[----:B------:R-:W-:Y:S02]  /*15d0*/  SEL R62, R62, 0x1, P0 ;  /* 0x000000013e3e7807 */ /* 0x000fe40000000000 */
[----:B------:R-:W-:-:S02]  /*15e0*/  SEL R63, R63, RZ, P0 ;  /* 0x000000ff3f3f7207 */ /* 0x000fc40000000000 */
[----:B0-----:R-:W-:-:S07]  /*15f0*/  LOP3.LUT R71, R71, 0x1, RZ, 0xc0, !PT ;  /* 0x0000000147477812 */ /* 0x001fce00078ec0ff */
.L_x_1710:
[----:B------:R-:W0:Y:S01]  /*1600*/  S2UR UR5, SR_CgaCtaId ;  /* 0x00000000000579c3 */ /* 0x000e220000008800 */
[----:B------:R-:W-:Y:S01]  /*1610*/  UMOV UR4, 0x400 ;  /* 0x0000040000047882 */ /* 0x000fe20000000000 */
[----:B-1----:R-:W-:Y:S01]  /*1620*/  ISETP.NE.AND P0, PT, R0, RZ, PT ;  /* 0x000000ff0000720c */ /* 0x002fe20003f05270 */
[----:B0-----:R-:W-:Y:S01]  /*1630*/  ULEA UR4, UR5, UR4, 0x18 ;  /* 0x0000000405047291 */ /* 0x001fe2000f8ec0ff */
[----:B------:R-:W0:Y:S08]  /*1640*/  LDCU UR5, c[0x0][0x3dc] ;  /* 0x00007b80ff0577ac */ /* 0x000e300008000800 */
[----:B------:R-:W0:Y:S02]  /*1650*/  LDS R2, [UR4] ;  /* 0x00000004ff027984 */ /* 0x000e240008000800 */
[----:B0-----:R-:W-:-:S13]  /*1660*/  ISETP.GT.OR P0, PT, R2, UR5, P0 ;  /* 0x0000000502007c0c */ /* 0x001fda0008704670 */
[----:B--234-:R-:W-:Y:S05]  /*1670*/  @P0 BRA `(.L_x_5) ;  /* 0x0000086400f80947 */ /* 0x01cfea0003800000 */
[----:B------:R-:W0:Y:S01]  /*1680*/  LDCU UR8, c[0x0][0x3b8] ;  /* 0x00007700ff0877ac */ /* 0x000e220008000800 */
[----:B------:R-:W1:Y:S01]  /*1690*/  S2R R6, SR_TID.X ;  /* 0x0000000000067919 */ /* 0x000e620000002100 */
[----:B0-----:R-:W-:Y:S01]  /*16a0*/  IMAD.U32 R0, RZ, RZ, UR8 ;  /* 0x00000008ff007e24 */ /* 0x001fe2000f8e00ff */
[----:B------:R-:W-:-:S04]  /*16b0*/  UISETP.GE.AND UP0, UPT, UR8, 0x1, UPT ;  /* 0x000000010800788c */ /* 0x000fc8000bf06270 */
[----:B------:R-:W-:-:S04]  /*16c0*/  IABS R7, R0 ;  /* 0x0000000000077213 */ /* 0x000fc80000000000 */
[----:B------:R-:W0:Y:S01]  /*16d0*/  I2F.RP R0, R7 ;  /* 0x0000000700007306 */ /* 0x000e220000209400 */
[----:B-1----:R-:W-:-:S07]  /*16e0*/  ISETP.NE.AND P3, PT, R6, RZ, PT ;  /* 0x000000ff0600720c */ /* 0x002fce0003f65270 */
[----:B0-----:R-:W0:Y:S02]  /*16f0*/  MUFU.RCP R0, R0 ;  /* 0x0000000000007308 */ /* 0x001e240000001000 */
[----:B0-----:R-:W-:Y:S01]  /*1700*/  VIADD R4, R0, 0xffffffe ;  /* 0x0ffffffe00047836 */ /* 0x001fe20000000000 */
[----:B------:R-:W-:-:S05]  /*1710*/  IABS R0, R6 ;  /* 0x0000000600007213 */ /* 0x000fca0000000000 */
[----:B------:R-:W0:Y:S02]  /*1720*/  F2I.FTZ.U32.TRUNC.NTZ R3, R4 ;  /* 0x0000000400037305 */ /* 0x000e24000021f000 */
[----:B0-----:R-:W-:-:S04]  /*1730*/  IMAD.MOV R2, RZ, RZ, -R3 ;  /* 0x000000ffff027224 */ /* 0x001fc800078e0a03 */
[----:B------:R-:W-:Y:S02]  /*1740*/  IMAD R5, R2, R7, RZ ;  /* 0x0000000702057224 */ /* 0x000fe400078e02ff */
[----:B------:R-:W-:-:S04]  /*1750*/  IMAD.MOV.U32 R2, RZ, RZ, RZ ;  /* 0x000000ffff027224 */ /* 0x000fc800078e00ff */
[----:B------:R-:W-:Y:S02]  /*1760*/  IMAD.HI.U32 R5, R3, R5, R2 ;  /* 0x0000000503057227 */ /* 0x000fe400078e0002 */
[----:B------:R-:W0:Y:S04]  /*1770*/  @!P3 LDS.64 R2, [UR4+0x10] ;  /* 0x00001004ff02b984 */ /* 0x000e280008000a00 */
[----:B------:R-:W-:-:S04]  /*1780*/  IMAD.HI.U32 R77, R5, R0, RZ ;  /* 0x00000000054d7227 */ /* 0x000fc800078e00ff */
[----:B------:R-:W-:-:S04]  /*1790*/  IMAD.MOV R4, RZ, RZ, -R77 ;  /* 0x000000ffff047224 */ /* 0x000fc800078e0a4d */
[----:B------:R-:W-:-:S05]  /*17a0*/  IMAD R0, R7, R4, R0 ;  /* 0x0000000407007224 */ /* 0x000fca00078e0200 */
[----:B------:R-:W-:-:S13]  /*17b0*/  ISETP.GT.U32.AND P1, PT, R7, R0, PT ;  /* 0x000000000700720c */ /* 0x000fda0003f24070 */
[----:B------:R-:W-:Y:S02]  /*17c0*/  @!P1 IMAD.IADD R0, R0, 0x1, -R7 ;  /* 0x0000000100009824 */ /* 0x000fe400078e0a07 */
[----:B------:R-:W-:Y:S01]  /*17d0*/  @!P1 VIADD R77, R77, 0x1 ;  /* 0x000000014d4d9836 */ /* 0x000fe20000000000 */
[----:B------:R-:W-:Y:S02]  /*17e0*/  ISETP.NE.AND P1, PT, RZ, UR8, PT ;  /* 0x00000008ff007c0c */ /* 0x000fe4000bf25270 */
[----:B------:R-:W-:Y:S02]  /*17f0*/  ISETP.GE.U32.AND P0, PT, R0, R7, PT ;  /* 0x000000070000720c */ /* 0x000fe40003f06070 */
[----:B------:R-:W-:Y:S01]  /*1800*/  LOP3.LUT R0, R6, UR8, RZ, 0x3c, !PT ;  /* 0x0000000806007c12 */ /* 0x000fe2000f8e3cff */
[----:B0-----:R-:W-:-:S03]  /*1810*/  @!P3 DADD R2, R2, 0.5 ;  /* 0x3fe000000202b429 */ /* 0x001fc60000000000 */
[----:B------:R-:W-:-:S04]  /*1820*/  ISETP.GE.AND P2, PT, R0, RZ, PT ;  /* 0x000000ff0000720c */ /* 0x000fc80003f46270 */
[----:B------:R0:W-:Y:S03]  /*1830*/  @!P3 STS.64 [UR4+0x10], R2 ;  /* 0x00001002ff00b988 */ /* 0x0001e60008000a04 */
[----:B------:R-:W-:-:S06]  /*1840*/  @P0 VIADD R77, R77, 0x1 ;  /* 0x000000014d4d0836 */ /* 0x000fcc0000000000 */
[----:B------:R-:W-:Y:S01]  /*1850*/  @!P2 IMAD.MOV R77, RZ, RZ, -R77 ;  /* 0x000000ffff4da224 */ /* 0x000fe200078e0a4d */
[----:B------:R-:W-:-:S05]  /*1860*/  @!P1 LOP3.LUT R77, RZ, UR8, RZ, 0x33, !PT ;  /* 0x00000008ff4d9c12 */ /* 0x000fca000f8e33ff */
[----:B------:R-:W-:-:S04]  /*1870*/  IMAD.MOV R79, RZ, RZ, -R77 ;  /* 0x000000ffff4f7224 */ /* 0x000fc800078e0a4d */
[----:B------:R-:W-:Y:S01]  /*1880*/  IMAD R79, R79, UR8, R6 ;  /* 0x000000084f4f7c24 */ /* 0x000fe2000f8e0206 */
[----:B------:R-:W-:Y:S06]  /*1890*/  BAR.SYNC.DEFER_BLOCKING 0x0 ;  /* 0x0000000000007b1d */ /* 0x000fec0000010000 */
[----:B0-----:R-:W-:Y:S05]  /*18a0*/  BRA.U !UP0, `(.L_x_6) ;  /* 0x0000001108007547 */ /* 0x001fea000b800000 */
[----:B------:R-:W0:Y:S01]  /*18b0*/  LDS R0, [UR4] ;  /* 0x00000004ff007984 */ /* 0x000e220008000800 */
[----:B------:R-:W-:Y:S01]  /*18c0*/  IMAD.MOV.U32 R3, RZ, RZ, 0x280 ;  /* 0x00000280ff037424 */ /* 0x000fe200078e00ff */
[----:B------:R-:W1:Y:S01]  /*18d0*/  S2UR UR5, SR_CTAID.X ;  /* 0x00000000000579c3 */ /* 0x000e620000002500 */
[----:B------:R-:W-:Y:S01]  /*18e0*/  UIADD3 UR9, UPT, UPT, UR8, -0x1, URZ ;  /* 0xffffffff08097890 */ /* 0x000fe2000fffe0ff */
[----:B------:R-:W-:Y:S01]  /*18f0*/  MOV R43, RZ ;  /* 0x000000ff002b7202 */ /* 0x000fe20000000f00 */
[----:B------:R-:W-:Y:S02]  /*1900*/  USHF.R.S32.HI UR4, URZ, 0x1f, UR60 ;  /* 0x0000001fff047899 */ /* 0x000fe4000801143c */
[----:B------:R-:W-:Y:S02]  /*1910*/  UISETP.GE.U32.AND UP0, UPT, UR9, 0x7, UPT ;  /* 0x000000070900788c */ /* 0x000fe4000bf06070 */
[----:B-1----:R-:W-:Y:S02]  /*1920*/  UIMAD.WIDE.U32 UR6, UR60, UR5, URZ ;  /* 0x000000053c0672a5 */ /* 0x002fe4000f8e00ff */
[----:B------:R-:W-:-:S04]  /*1930*/  UIMAD UR4, UR4, UR5, URZ ;  /* 0x00000005040472a4 */ /* 0x000fc8000f8e02ff */
[----:B------:R-:W-:Y:S01]  /*1940*/  UIADD3 UR5, UPT, UPT, UR7, UR4, URZ ;  /* 0x0000000407057290 */ /* 0x000fe2000fffe0ff */
[----:B0-----:R-:W-:-:S04]  /*1950*/  IMAD.SHL.U32 R0, R0, 0x2, RZ ;  /* 0x0000000200007824 */ /* 0x001fc800078e00ff */
[----:B------:R-:W-:Y:S02]  /*1960*/  IMAD R2, R0, 0x8, R3 ;  /* 0x0000000800027824 */ /* 0x000fe400078e0203 */
[----:B------:R-:W-:-:S04]  /*1970*/  IMAD R0, R77, UR8, RZ ;  /* 0x000000084d007c24 */ /* 0x000fc8000f8e02ff */
[----:B------:R-:W0:Y:S01]  /*1980*/  LDC.64 R2, c[0x3][R2+-0x10] ;  /* 0x00fffc0002027b82 */ /* 0x000e220000000a00 */
[----:B------:R-:W-:Y:S05]  /*1990*/  BRA.U !UP0, `(.L_x_7) ;  /* 0x0000000508fc7547 */ /* 0x000fea000b800000 */
[----:B------:R-:W-:Y:S01]  /*19a0*/  IMAD.U32 R5, RZ, RZ, UR8 ;  /* 0x00000008ff057e24 */ /* 0x000fe2000f8e00ff */
[----:B------:R-:W-:Y:S01]  /*19b0*/  ULOP3.LUT UR9, UR8, 0x7ffffff8, URZ, 0xc0, !UPT ;  /* 0x7ffffff808097892 */ /* 0x000fe2000f8ec0ff */
[C---:B------:R-:W-:Y:S01]  /*19c0*/  VIADD R6, R0.reuse, 0x2 ;  /* 0x0000000200067836 */ /* 0x040fe20000000000 */
[----:B------:R-:W1:Y:S01]  /*19d0*/  LDCU.64 UR12, c[0x0][0x390] ;  /* 0x00007200ff0c77ac */ /* 0x000e620008000a00 */
[C---:B------:R-:W-:Y:S02]  /*19e0*/  VIADD R8, R0.reuse, 0x3 ;  /* 0x0000000300087836 */ /* 0x040fe40000000000 */
[C---:B------:R-:W-:Y:S01]  /*19f0*/  VIADD R10, R0.reuse, 0x4 ;  /* 0x00000004000a7836 */ /* 0x040fe20000000000 */
[----:B------:R-:W2:Y:S01]  /*1a00*/  LDCU.64 UR10, c[0x0][0x380] ;  /* 0x00007000ff0a77ac */ /* 0x000ea20008000a00 */
[C---:B------:R-:W-:Y:S02]  /*1a10*/  VIADD R12, R0.reuse, 0x5 ;  /* 0x00000005000c7836 */ /* 0x040fe40000000000 */
[C---:B------:R-:W-:Y:S01]  /*1a20*/  VIADD R14, R0.reuse, 0x6 ;  /* 0x00000006000e7836 */ /* 0x040fe20000000000 */
[----:B------:R-:W-:Y:S01]  /*1a30*/  UIADD3 UR4, UPT, UPT, -UR9, URZ, URZ ;  /* 0x000000ff09047290 */ /* 0x000fe2000fffe1ff */
[----:B------:R-:W-:-:S02]  /*1a40*/  VIADD R16, R0, 0x7 ;  /* 0x0000000700107836 */ /* 0x000fc40000000000 */
[----:B------:R-:W-:Y:S02]  /*1a50*/  IMAD R4, R0, UR8, R5 ;  /* 0x0000000800047c24 */ /* 0x000fe4000f8e0205 */
[----:B------:R-:W-:Y:S02]  /*1a60*/  VIADD R83, R1, 0x2430 ;  /* 0x0000243001537836 */ /* 0x000fe40000000000 */
[--C-:B------:R-:W-:Y:S02]  /*1a70*/  IMAD R81, R77, UR61, R79.reuse ;  /* 0x0000003d4d517c24 */ /* 0x100fe4000f8e024f */
[--C-:B------:R-:W-:Y:S02]  /*1a80*/  IMAD R67, R6, UR8, R79.reuse ;  /* 0x0000000806437c24 */ /* 0x100fe4000f8e024f */
[--C-:B------:R-:W-:Y:S02]  /*1a90*/  IMAD R72, R8, UR8, R79.reuse ;  /* 0x0000000808487c24 */ /* 0x100fe4000f8e024f */
[----:B------:R-:W-:-:S02]  /*1aa0*/  IMAD R73, R10, UR8, R79 ;  /* 0x000000080a497c24 */ /* 0x000fc4000f8e024f */
[--C-:B------:R-:W-:Y:S02]  /*1ab0*/  IMAD R74, R12, UR8, R79.reuse ;  /* 0x000000080c4a7c24 */ /* 0x100fe4000f8e024f */
[--C-:B------:R-:W-:Y:S02]  /*1ac0*/  IMAD R75, R14, UR8, R79.reuse ;  /* 0x000000080e4b7c24 */ /* 0x100fe4000f8e024f */
[----:B------:R-:W-:Y:S02]  /*1ad0*/  IMAD R80, R16, UR8, R79 ;  /* 0x0000000810507c24 */ /* 0x000fe4000f8e024f */
[----:B-12---:R-:W-:-:S07]  /*1ae0*/  IMAD.IADD R66, R79, 0x1, R4 ;  /* 0x000000014f427824 */ /* 0x006fce00078e0204 */
.L_x_8:
[C---:B------:R-:W-:Y:S02]  /*1af0*/  IADD3 R6, P5, PT, R81.reuse, UR6, RZ ;  /* 0x0000000651067c10 */ /* 0x040fe4000ffbe0ff */
[----:B------:R-:W-:Y:S02]  /*1b00*/  IADD3 R10, P4, PT, R66, UR6, RZ ;  /* 0x00000006420a7c10 */ /* 0x000fe4000ff9e0ff */
[----:B------:R-:W-:Y:S02]  /*1b10*/  IADD3 R20, P2, PT, R72, UR6, RZ ;  /* 0x0000000648147c10 */ /* 0x000fe4000ff5e0ff */
[----:B------:R-:W-:Y:S02]  /*1b20*/  LEA.HI.X.SX32 R7, R81, UR5, 0x1, P5 ;  /* 0x0000000551077c11 */ /* 0x000fe4000a8f0eff */
[----:B------:R-:W-:Y:S02]  /*1b30*/  IADD3 R14, P3, PT, R67, UR6, RZ ;  /* 0x00000006430e7c10 */ /* 0x000fe4000ff7e0ff */
[----:B------:R-:W-:-:S02]  /*1b40*/  IADD3 R32, P1, PT, R73, UR6, RZ ;  /* 0x0000000649207c10 */ /* 0x000fc4000ff3e0ff */
[----:B------:R-:W-:Y:S02]  /*1b50*/  LEA.HI.X.SX32 R11, R66, UR5, 0x1, P4 ;  /* 0x00000005420b7c11 */ /* 0x000fe4000a0f0eff */
[C---:B------:R-:W-:Y:S01]  /*1b60*/  SHF.L.U64.HI R7, R6.reuse, 0x3, R7 ;  /* 0x0000000306077819 */ /* 0x040fe20000010207 */
[----:B------:R-:W-:Y:S01]  /*1b70*/  IMAD.SHL.U32 R6, R6, 0x8, RZ ;  /* 0x0000000806067824 */ /* 0x000fe200078e00ff */
[----:B------:R-:W-:Y:S02]  /*1b80*/  LEA.HI.X.SX32 R21, R72, UR5, 0x1, P2 ;  /* 0x0000000548157c11 */ /* 0x000fe400090f0eff */
[----:B------:R-:W-:Y:S02]  /*1b90*/  IADD3 R56, P6, PT, R80, UR6, RZ ;  /* 0x0000000650387c10 */ /* 0x000fe4000ffde0ff */
[----:B------:R-:W-:Y:S02]  /*1ba0*/  LEA.HI.X.SX32 R15, R67, UR5, 0x1, P3 ;  /* 0x00000005430f7c11 */ /* 0x000fe400098f0eff */
[----:B------:R-:W-:-:S02]  /*1bb0*/  IADD3 R40, P0, PT, R74, UR6, RZ ;  /* 0x000000064a287c10 */ /* 0x000fc4000ff1e0ff */
[----:B------:R-:W-:Y:S02]  /*1bc0*/  LEA.HI.X.SX32 R33, R73, UR5, 0x1, P1 ;  /* 0x0000000549217c11 */ /* 0x000fe400088f0eff */
[----:B------:R-:W-:Y:S02]  /*1bd0*/  IADD3 R58, P5, PT, R75, UR6, RZ ;  /* 0x000000064b3a7c10 */ /* 0x000fe4000ffbe0ff */
[C---:B------:R-:W-:Y:S01]  /*1be0*/  SHF.L.U64.HI R11, R10.reuse, 0x3, R11 ;  /* 0x000000030a0b7819 */ /* 0x040fe2000001020b */
[----:B------:R-:W-:Y:S01]  /*1bf0*/  IMAD.SHL.U32 R10, R10, 0x8, RZ ;  /* 0x000000080a0a7824 */ /* 0x000fe200078e00ff */
[C---:B------:R-:W-:Y:S01]  /*1c00*/  SHF.L.U64.HI R21, R20.reuse, 0x3, R21 ;  /* 0x0000000314157819 */ /* 0x040fe20000010215 */
[----:B------:R-:W-:Y:S01]  /*1c10*/  IMAD.SHL.U32 R20, R20, 0x8, RZ ;  /* 0x0000000814147824 */ /* 0x000fe200078e00ff */
[C---:B------:R-:W-:Y:S01]  /*1c20*/  SHF.L.U64.HI R15, R14.reuse, 0x3, R15 ;  /* 0x000000030e0f7819 */ /* 0x040fe2000001020f */
[----:B------:R-:W-:Y:S01]  /*1c30*/  IMAD.SHL.U32 R14, R14, 0x8, RZ ;  /* 0x000000080e0e7824 */ /* 0x000fe200078e00ff */
[----:B------:R-:W-:-:S02]  /*1c40*/  LEA.HI.X.SX32 R5, R80, UR5, 0x1, P6 ;  /* 0x0000000550057c11 */ /* 0x000fc4000b0f0eff */
[----:B------:R-:W-:Y:S02]  /*1c50*/  LEA.HI.X.SX32 R41, R74, UR5, 0x1, P0 ;  /* 0x000000054a297c11 */ /* 0x000fe400080f0eff */
[C---:B------:R-:W-:Y:S01]  /*1c60*/  SHF.L.U64.HI R33, R32.reuse, 0x3, R33 ;  /* 0x0000000320217819 */ /* 0x040fe20000010221 */
[----:B------:R-:W-:Y:S01]  /*1c70*/  IMAD.SHL.U32 R32, R32, 0x8, RZ ;  /* 0x0000000820207824 */ /* 0x000fe200078e00ff */
[C---:B------:R-:W-:Y:S02]  /*1c80*/  IADD3 R4, P2, PT, R6.reuse, UR10, RZ ;  /* 0x0000000a06047c10 */ /* 0x040fe4000ff5e0ff */
[----:B------:R-:W-:Y:S02]  /*1c90*/  LEA.HI.X.SX32 R49, R75, UR5, 0x1, P5 ;  /* 0x000000054b317c11 */ /* 0x000fe4000a8f0eff */
[----:B------:R-:W-:Y:S02]  /*1ca0*/  IADD3 R6, P1, PT, R6, UR12, RZ ;  /* 0x0000000c06067c10 */ /* 0x000fe4000ff3e0ff */
[C---:B------:R-:W-:Y:S01]  /*1cb0*/  SHF.L.U64.HI R48, R56.reuse, 0x3, R5 ;  /* 0x0000000338307819 */ /* 0x040fe20000010205 */
[----:B------:R-:W-:Y:S01]  /*1cc0*/  IMAD.SHL.U32 R56, R56, 0x8, RZ ;  /* 0x0000000838387824 */ /* 0x000fe200078e00ff */
[C---:B------:R-:W-:Y:S01]  /*1cd0*/  SHF.L.U64.HI R41, R40.reuse, 0x3, R41 ;  /* 0x0000000328297819 */ /* 0x040fe20000010229 */
[----:B------:R-:W-:Y:S01]  /*1ce0*/  IMAD.SHL.U32 R40, R40, 0x8, RZ ;  /* 0x0000000828287824 */ /* 0x000fe200078e00ff */
[----:B------:R-:W-:-:S02]  /*1cf0*/  IADD3 R8, P0, PT, R10, UR10, RZ ;  /* 0x0000000a0a087c10 */ /* 0x000fc4000ff1e0ff */
[----:B------:R-:W-:Y:S02]  /*1d00*/  IADD3 R16, P3, PT, R20, UR10, RZ ;  /* 0x0000000a14107c10 */ /* 0x000fe4000ff7e0ff */
[----:B------:R-:W-:Y:S02]  /*1d10*/  IADD3.X R5, PT, PT, R7, UR11, RZ, P2, !PT ;  /* 0x0000000b07057c10 */ /* 0x000fe400097fe4ff */
[C---:B------:R-:W-:Y:S01]  /*1d20*/  SHF.L.U64.HI R49, R58.reuse, 0x3, R49 ;  /* 0x000000033a317819 */ /* 0x040fe20000010231 */
[----:B------:R-:W-:Y:S01]  /*1d30*/  IMAD.SHL.U32 R58, R58, 0x8, RZ ;  /* 0x000000083a3a7824 */ /* 0x000fe200078e00ff */
[----:B------:R-:W-:Y:S02]  /*1d40*/  IADD3 R10, P4, PT, R10, UR12, RZ ;  /* 0x0000000c0a0a7c10 */ /* 0x000fe4000ff9e0ff */
[----:B------:R-:W-:Y:S01]  /*1d50*/  IADD3 R12, P6, PT, R14, UR10, RZ ;  /* 0x0000000a0e0c7c10 */ /* 0x000fe2000ffde0ff */
[----:B------:R-:W0:Y:S01]  /*1d60*/  LDG.E.64.CONSTANT R4, desc[UR36][R4.64] ;  /* 0x0000002404047981 */ /* 0x000e22000c1e9b00 */
[----:B------:R-:W-:-:S02]  /*1d70*/  IADD3 R20, P2, PT, R20, UR12, RZ ;  /* 0x0000000c14147c10 */ /* 0x000fc4000ff5e0ff */
[----:B------:R-:W-:Y:S02]  /*1d80*/  IADD3.X R7, PT, PT, R7, UR13, RZ, P1, !PT ;  /* 0x0000000d07077c10 */ /* 0x000fe40008ffe4ff */
[----:B------:R-:W-:Y:S02]  /*1d90*/  IADD3 R14, P5, PT, R14, UR12, RZ ;  /* 0x0000000c0e0e7c10 */ /* 0x000fe4000ffbe0ff */
[----:B------:R-:W-:Y:S02]  /*1da0*/  IADD3 R22, P1, PT, R32, UR10, RZ ;  /* 0x0000000a20167c10 */ /* 0x000fe4000ff3e0ff */
[----:B------:R-:W-:Y:S01]  /*1db0*/  IADD3.X R9, PT, PT, R11, UR11, RZ, P0, !PT ;  /* 0x0000000b0b097c10 */ /* 0x000fe200087fe4ff */
[----:B------:R-:W0:Y:S01]  /*1dc0*/  LDG.E.64 R6, desc[UR36][R6.64] ;  /* 0x0000002406067981 */ /* 0x000e22000c1e1b00 */
[----:B------:R-:W-:Y:S02]  /*1dd0*/  IADD3.X R17, PT, PT, R21, UR11, RZ, P3, !PT ;  /* 0x0000000b15117c10 */ /* 0x000fe40009ffe4ff */
[----:B------:R-:W-:-:S02]  /*1de0*/  IADD3.X R11, PT, PT, R11, UR13, RZ, P4, !PT ;  /* 0x0000000d0b0b7c10 */ /* 0x000fc4000a7fe4ff */
[----:B------:R-:W-:Y:S01]  /*1df0*/  IADD3.X R13, PT, PT, R15, UR11, RZ, P6, !PT ;  /* 0x0000000b0f0d7c10 */ /* 0x000fe2000b7fe4ff */
[----:B------:R-:W2:Y:S01]  /*1e00*/  LDG.E.64.CONSTANT R8, desc[UR36][R8.64] ;  /* 0x0000002408087981 */ /* 0x000ea2000c1e9b00 */
[----:B------:R-:W-:Y:S02]  /*1e10*/  IADD3.X R21, PT, PT, R21, UR13, RZ, P2, !PT ;  /* 0x0000000d15157c10 */ /* 0x000fe400097fe4ff */
[----:B------:R-:W-:Y:S01]  /*1e20*/  IADD3 R34, P4, PT, R40, UR10, RZ ;  /* 0x0000000a28227c10 */ /* 0x000fe2000ff9e0ff */
[----:B------:R-:W2:Y:S01]  /*1e30*/  LDG.E.64 R10, desc[UR36][R10.64] ;  /* 0x000000240a0a7981 */ /* 0x000ea2000c1e1b00 */
[----:B------:R-:W-:Y:S02]  /*1e40*/  IADD3.X R15, PT, PT, R15, UR13, RZ, P5, !PT ;  /* 0x0000000d0f0f7c10 */ /* 0x000fe4000affe4ff */
[----:B------:R-:W-:Y:S01]  /*1e50*/  IADD3 R64, P2, PT, R56, UR10, RZ ;  /* 0x0000000a38407c10 */ /* 0x000fe2000ff5e0ff */
[----:B------:R-:W3:Y:S01]  /*1e60*/  LDG.E.64.CONSTANT R12, desc[UR36][R12.64] ;  /* 0x000000240c0c7981 */ /* 0x000ee2000c1e9b00 */
[----:B------:R-:W-:-:S02]  /*1e70*/  IADD3.X R23, PT, PT, R33, UR11, RZ, P1, !PT ;  /* 0x0000000b21177c10 */ /* 0x000fc40008ffe4ff */
[----:B------:R-:W-:Y:S01]  /*1e80*/  IADD3 R32, P0, PT, R32, UR12, RZ ;  /* 0x0000000c20207c10 */ /* 0x000fe2000ff1e0ff */
[----:B------:R-:W3:Y:S01]  /*1e90*/  LDG.E.64 R14, desc[UR36][R14.64] ;  /* 0x000000240e0e7981 */ /* 0x000ee2000c1e1b00 */
[----:B------:R-:W-:Y:S02]  /*1ea0*/  IADD3 R40, P6, PT, R40, UR12, RZ ;  /* 0x0000000c28287c10 */ /* 0x000fe4000ffde0ff */
[----:B------:R-:W-:Y:S01]  /*1eb0*/  IADD3 R42, P5, PT, R58, UR10, RZ ;  /* 0x0000000a3a2a7c10 */ /* 0x000fe2000ffbe0ff */
[----:B------:R-:W4:Y:S01]  /*1ec0*/  LDG.E.64.CONSTANT R16, desc[UR36][R16.64] ;  /* 0x0000002410107981 */ /* 0x000f22000c1e9b00 */
[----:B------:R-:W-:Y:S02]  /*1ed0*/  IADD3 R56, P1, PT, R56, UR12, RZ ;  /* 0x0000000c38387c10 */ /* 0x000fe4000ff3e0ff */
[----:B------:R-:W-:Y:S01]  /*1ee0*/  IADD3 R58, P3, PT, R58, UR12, RZ ;  /* 0x0000000c3a3a7c10 */ /* 0x000fe2000ff7e0ff */
[----:B------:R-:W4:Y:S01]  /*1ef0*/  LDG.E.64 R20, desc[UR36][R20.64] ;  /* 0x0000002414147981 */ /* 0x000f22000c1e1b00 */
[----:B------:R-:W-:-:S02]  /*1f00*/  IADD3.X R35, PT, PT, R41, UR11, RZ, P4, !PT ;  /* 0x0000000b29237c10 */ /* 0x000fc4000a7fe4ff */
[----:B------:R-:W-:Y:S01]  /*1f10*/  IADD3.X R33, PT, PT, R33, UR13, RZ, P0, !PT ;  /* 0x0000000d21217c10 */ /* 0x000fe200087fe4ff */
[----:B------:R-:W5:Y:S01]  /*1f20*/  LDG.E.64.CONSTANT R22, desc[UR36][R22.64] ;  /* 0x0000002416167981 */ /* 0x000f62000c1e9b00 */
[----:B------:R-:W-:Y:S02]  /*1f30*/  IADD3.X R41, PT, PT, R41, UR13, RZ, P6, !PT ;  /* 0x0000000d29297c10 */ /* 0x000fe4000b7fe4ff */
[C---:B------:R-:W-:Y:S01]  /*1f40*/  IADD3.X R43, PT, PT, R49.reuse, UR11, RZ, P5, !PT ;  /* 0x0000000b312b7c10 */ /* 0x040fe2000affe4ff */
[----:B------:R-:W5:Y:S01]  /*1f50*/  LDG.E.64.CONSTANT R34, desc[UR36][R34.64] ;  /* 0x0000002422227981 */ /* 0x000f62000c1e9b00 */
[C---:B------:R-:W-:Y:S02]  /*1f60*/  IADD3.X R57, PT, PT, R48.reuse, UR13, RZ, P1, !PT ;  /* 0x0000000d30397c10 */ /* 0x040fe40008ffe4ff */
[----:B------:R-:W-:Y:S01]  /*1f70*/  IADD3.X R59, PT, PT, R49, UR13, RZ, P3, !PT ;  /* 0x0000000d313b7c10 */ /* 0x000fe20009ffe4ff */
[----:B------:R-:W5:Y:S01]  /*1f80*/  LDG.E.64 R32, desc[UR36][R32.64] ;  /* 0x0000002420207981 */ /* 0x000f62000c1e1b00 */
[----:B------:R-:W-:-:S03]  /*1f90*/  IADD3.X R65, PT, PT, R48, UR11, RZ, P2, !PT ;  /* 0x0000000b30417c10 */ /* 0x000fc600097fe4ff */
[----:B------:R-:W5:Y:S04]  /*1fa0*/  LDG.E.64 R40, desc[UR36][R40.64] ;  /* 0x0000002428287981 */ /* 0x000f68000c1e1b00 */
[----:B------:R-:W5:Y:S04]  /*1fb0*/  LDG.E.64.CONSTANT R42, desc[UR36][R42.64] ;  /* 0x000000242a2a7981 */ /* 0x000f68000c1e9b00 */
[----:B------:R-:W5:Y:S04]  /*1fc0*/  LDG.E.64 R48, desc[UR36][R58.64] ;  /* 0x000000243a307981 */ /* 0x000f68000c1e1b00 */
[----:B------:R-:W5:Y:S04]  /*1fd0*/  LDG.E.64.CONSTANT R50, desc[UR36][R64.64] ;  /* 0x0000002440327981 */ /* 0x000f68000c1e9b00 */
[----:B------:R-:W5:Y:S01]  /*1fe0*/  LDG.E.64 R56, desc[UR36][R56.64] ;  /* 0x0000002438387981 */ /* 0x000f62000c1e1b00 */
[----:B------:R-:W-:-:S04]  /*1ff0*/  UIADD3 UR4, UPT, UPT, UR4, 0x8, URZ ;  /* 0x0000000804047890 */ /* 0x000fc8000fffe0ff */
[----:B------:R-:W-:Y:S01]  /*2000*/  UISETP.NE.AND UP0, UPT, UR4, URZ, UPT ;  /* 0x000000ff0400728c */ /* 0x000fe2000bf05270 */
[C---:B0-----:R-:W-:Y:S02]  /*2010*/  DFMA R4, R2.reuse, R6, R4 ;  /* 0x000000060204722b */ /* 0x041fe40000000004 */
[C---:B--2---:R-:W-:Y:S01]  /*2020*/  DFMA R6, R2.reuse, R10, R8 ;  /* 0x0000000a0206722b */ /* 0x044fe20000000008 */
[----:B------:R-:W-:Y:S01]  /*2030*/  IMAD.U32 R8, RZ, RZ, UR8 ;  /* 0x00000008ff087e24 */ /* 0x000fe2000f8e00ff */
[----:B---3--:R-:W-:-:S05]  /*2040*/  DFMA R12, R2, R14, R12 ;  /* 0x0000000e020c722b */ /* 0x008fca000000000c */
[----:B------:R-:W-:Y:S01]  /*2050*/  STL.128 [R83+-0x20], R4 ;  /* 0xffffe00453007387 */ /* 0x000fe20000100c00 */
[C---:B----4-:R-:W-:Y:S01]  /*2060*/  DFMA R14, R2.reuse, R20, R16 ;  /* 0x00000014020e722b */ /* 0x050fe20000000010 */
[C---:B------:R-:W-:Y:S01]  /*2070*/  IMAD R66, R8.reuse, 0x8, R66 ;  /* 0x0000000808427824 */ /* 0x040fe200078e0242 */
[C---:B------:R-:W-:Y:S01]  /*2080*/  LEA R72, R8.reuse, R72, 0x3 ;  /* 0x0000004808487211 */ /* 0x040fe200078e18ff */
[----:B------:R-:W-:Y:S01]  /*2090*/  IMAD R67, R8, 0x8, R67 ;  /* 0x0000000808437824 */ /* 0x000fe200078e0243 */
[C---:B-----5:R-:W-:Y:S02]  /*20a0*/  DFMA R32, R2.reuse, R32, R22 ;  /* 0x000000200220722b */ /* 0x060fe40000000016 */
[C---:B------:R-:W-:Y:S01]  /*20b0*/  DFMA R34, R2.reuse, R40, R34 ;  /* 0x000000280222722b */ /* 0x040fe20000000022 */
[----:B------:R-:W-:Y:S01]  /*20c0*/  STL.128 [R83+-0x10], R12 ;  /* 0xfffff00c53007387 */ /* 0x000fe20000100c00 */
[----:B------:R-:W-:-:S05]  /*20d0*/  DFMA R48, R2, R48, R42 ;  /* 0x000000300230722b */ /* 0x000fca000000002a */
[----:B------:R-:W-:Y:S01]  /*20e0*/  STL.128 [R83], R32 ;  /* 0x0000002053007387 */ /* 0x000fe20000100c00 */
[----:B------:R-:W-:Y:S01]  /*20f0*/  DFMA R50, R2, R56, R50 ;  /* 0x000000380232722b */ /* 0x000fe20000000032 */
[C---:B------:R-:W-:Y:S02]  /*2100*/  IMAD R73, R8.reuse, 0x8, R73 ;  /* 0x0000000808497824 */ /* 0x040fe400078e0249 */
[C---:B------:R-:W-:Y:S02]  /*2110*/  IMAD R74, R8.reuse, 0x8, R74 ;  /* 0x00000008084a7824 */ /* 0x040fe400078e024a */
[C---:B------:R-:W-:Y:S02]  /*2120*/  IMAD R75, R8.reuse, 0x8, R75 ;  /* 0x00000008084b7824 */ /* 0x040fe400078e024b */
[----:B------:R0:W-:Y:S01]  /*2130*/  STL.128 [R83+0x10], R48 ;  /* 0x0000103053007387 */ /* 0x0001e20000100c00 */
[C---:B------:R-:W-:Y:S02]  /*2140*/  IMAD R80, R8.reuse, 0x8, R80 ;  /* 0x0000000808507824 */ /* 0x040fe400078e0250 */
[----:B------:R-:W-:-:S02]  /*2150*/  IMAD R81, R8, 0x8, R81 ;  /* 0x0000000808517824 */ /* 0x000fc400078e0251 */
[----:B0-----:R-:W-:Y:S01]  /*2160*/  VIADD R83, R83, 0x40 ;  /* 0x0000004053537836 */ /* 0x001fe20000000000 */
[----:B------:R-:W-:Y:S06]  /*2170*/  BRA.U UP0, `(.L_x_8) ;  /* 0xfffffff9005c7547 */ /* 0x000fec000b83ffff */
[----:B------:R-:W-:-:S07]  /*2180*/  IMAD.U32 R43, RZ, RZ, UR9 ;  /* 0x00000009ff2b7e24 */ /* 0x000fce000f8e00ff */
.L_x_7:
[----:B------:R-:W-:-:S09]  /*2190*/  ULOP3.LUT UP0, UR4, UR8, 0x7, URZ, 0xc0, !UPT ;  /* 0x0000000708047892 */ /* 0x000fd2000f80c0ff */
[----:B------:R-:W-:Y:S05]  /*21a0*/  BRA.U !UP0, `(.L_x_6) ;  /* 0x0000000508c07547 */ /* 0x000fea000b800000 */
[----:B------:R-:W-:Y:S02]  /*21b0*/  UIADD3 UR4, UPT, UPT, UR4, -0x1, URZ ;  /* 0xffffffff04047890 */ /* 0x000fe4000fffe0ff */
[----:B------:R-:W-:Y:S02]  /*21c0*/  ULOP3.LUT UP1, UR9, UR8, 0x3, URZ, 0xc0, !UPT ;  /* 0x0000000308097892 */ /* 0x000fe4000f82c0ff */
[----:B------:R-:W-:-:S09]  /*21d0*/  UISETP.GE.U32.AND UP0, UPT, UR4, 0x3, UPT ;  /* 0x000000030400788c */ /* 0x000fd2000bf06070 */
[----:B------:R-:W-:Y:S05]  /*21e0*/  BRA.U !UP0, `(.L_x_9) ;  /* 0x0000000108dc7547 */ /* 0x000fea000b800000 */
[----:B------:R-:W-:Y:S01]  /*21f0*/  IMAD.IADD R4, R0, 0x1, R43 ;  /* 0x0000000100047824 */ /* 0x000fe200078e022b */
[----:B------:R-:W1:Y:S03]  /*2200*/  LDCU.64 UR10, c[0x0][0x380] ;  /* 0x00007000ff0a77ac */ /* 0x000e660008000a00 */
[----:B------:R-:W-:Y:S01]  /*2210*/  IMAD R4, R4, UR8, R79 ;  /* 0x0000000804047c24 */ /* 0x000fe2000f8e024f */
[----:B------:R-:W2:Y:S03]  /*2220*/  LDCU.64 UR12, c[0x0][0x390] ;  /* 0x00007200ff0c77ac */ /* 0x000ea60008000a00 */
[C---:B------:R-:W-:Y:S01]  /*2230*/  VIADD R5, R4.reuse, UR8 ;  /* 0x0000000804057c36 */ /* 0x040fe20008000000 */
[----:B------:R-:W-:-:S03]  /*2240*/  IADD3 R32, P0, PT, R4, UR6, RZ ;  /* 0x0000000604207c10 */ /* 0x000fc6000ff1e0ff */
[C---:B------:R-:W-:Y:S01]  /*2250*/  VIADD R6, R5.reuse, UR8 ;  /* 0x0000000805067c36 */ /* 0x040fe20008000000 */
[----:B------:R-:W-:Y:S02]  /*2260*/  LEA.HI.X.SX32 R7, R4, UR5, 0x1, P0 ;  /* 0x0000000504077c11 */ /* 0x000fe400080f0eff */
[C---:B------:R-:W-:Y:S01]  /*2270*/  IADD3 R10, P0, PT, R5.reuse, UR6, RZ ;  /* 0x00000006050a7c10 */ /* 0x040fe2000ff1e0ff */
[C---:B------:R-:W-:Y:S01]  /*2280*/  VIADD R4, R6.reuse, UR8 ;  /* 0x0000000806047c36 */ /* 0x040fe20008000000 */
[----:B------:R-:W-:Y:S02]  /*2290*/  IADD3 R40, P1, PT, R6, UR6, RZ ;  /* 0x0000000606287c10 */ /* 0x000fe4000ff3e0ff */
[----:B------:R-:W-:Y:S02]  /*22a0*/  LEA.HI.X.SX32 R11, R5, UR5, 0x1, P0 ;  /* 0x00000005050b7c11 */ /* 0x000fe400080f0eff */
[----:B------:R-:W-:Y:S02]  /*22b0*/  IADD3 R20, P0, PT, R4, UR6, RZ ;  /* 0x0000000604147c10 */ /* 0x000fe4000ff1e0ff */
[C---:B------:R-:W-:Y:S01]  /*22c0*/  SHF.L.U64.HI R12, R32.reuse, 0x3, R7 ;  /* 0x00000003200c7819 */ /* 0x040fe20000010207 */
[----:B------:R-:W-:Y:S01]  /*22d0*/  IMAD.SHL.U32 R32, R32, 0x8, RZ ;  /* 0x0000000820207824 */ /* 0x000fe200078e00ff */
[----:B------:R-:W-:-:S02]  /*22e0*/  LEA.HI.X.SX32 R7, R6, UR5, 0x1, P1 ;  /* 0x0000000506077c11 */ /* 0x000fc400088f0eff */
[----:B------:R-:W-:Y:S02]  /*22f0*/  LEA.HI.X.SX32 R5, R4, UR5, 0x1, P0 ;  /* 0x0000000504057c11 */ /* 0x000fe400080f0eff */
[C---:B------:R-:W-:Y:S01]  /*2300*/  SHF.L.U64.HI R11, R10.reuse, 0x3, R11 ;  /* 0x000000030a0b7819 */ /* 0x040fe2000001020b */
[----:B------:R-:W-:Y:S01]  /*2310*/  IMAD.SHL.U32 R10, R10, 0x8, RZ ;  /* 0x000000080a0a7824 */ /* 0x000fe200078e00ff */
[C---:B------:R-:W-:Y:S01]  /*2320*/  SHF.L.U64.HI R6, R40.reuse, 0x3, R7 ;  /* 0x0000000328067819 */ /* 0x040fe20000010207 */
[----:B------:R-:W-:Y:S01]  /*2330*/  IMAD.SHL.U32 R40, R40, 0x8, RZ ;  /* 0x0000000828287824 */ /* 0x000fe200078e00ff */
[C---:B------:R-:W-:Y:S01]  /*2340*/  SHF.L.U64.HI R4, R20.reuse, 0x3, R5 ;  /* 0x0000000314047819 */ /* 0x040fe20000010205 */
[----:B------:R-:W-:Y:S01]  /*2350*/  IMAD.SHL.U32 R20, R20, 0x8, RZ ;  /* 0x0000000814147824 */ /* 0x000fe200078e00ff */
[----:B-1----:R-:W-:Y:S02]  /*2360*/  IADD3 R22, P0, PT, R32, UR10, RZ ;  /* 0x0000000a20167c10 */ /* 0x002fe4000ff1e0ff */
[----:B------:R-:W-:-:S02]  /*2370*/  IADD3 R8, P1, PT, R10, UR10, RZ ;  /* 0x0000000a0a087c10 */ /* 0x000fc4000ff3e0ff */
[----:B------:R-:W-:Y:S02]  /*2380*/  IADD3 R34, P2, PT, R40, UR10, RZ ;  /* 0x0000000a28227c10 */ /* 0x000fe4000ff5e0ff */
[----:B------:R-:W-:Y:S02]  /*2390*/  IADD3 R16, P3, PT, R20, UR10, RZ ;  /* 0x0000000a14107c10 */ /* 0x000fe4000ff7e0ff */
[----:B------:R-:W-:Y:S02]  /*23a0*/  IADD3.X R23, PT, PT, R12, UR11, RZ, P0, !PT ;  /* 0x0000000b0c177c10 */ /* 0x000fe400087fe4ff */
[----:B------:R-:W-:Y:S02]  /*23b0*/  IADD3.X R9, PT, PT, R11, UR11, RZ, P1, !PT ;  /* 0x0000000b0b097c10 */ /* 0x000fe40008ffe4ff */
[----:B------:R-:W-:Y:S02]  /*23c0*/  IADD3.X R35, PT, PT, R6, UR11, RZ, P2, !PT ;  /* 0x0000000b06237c10 */ /* 0x000fe400097fe4ff */
[----:B------:R-:W-:-:S02]  /*23d0*/  IADD3.X R17, PT, PT, R4, UR11, RZ, P3, !PT ;  /* 0x0000000b04117c10 */ /* 0x000fc40009ffe4ff */
[----:B--2---:R-:W-:Y:S01]  /*23e0*/  IADD3 R32, P0, PT, R32, UR12, RZ ;  /* 0x0000000c20207c10 */ /* 0x004fe2000ff1e0ff */
[----:B------:R-:W2:Y:S01]  /*23f0*/  LDG.E.64.CONSTANT R8, desc[UR36][R8.64] ;  /* 0x0000002408087981 */ /* 0x000ea2000c1e9b00 */
[----:B------:R-:W-:Y:S02]  /*2400*/  IADD3 R10, P1, PT, R10, UR12, RZ ;  /* 0x0000000c0a0a7c10 */ /* 0x000fe4000ff3e0ff */
[----:B------:R-:W-:Y:S01]  /*2410*/  IADD3 R40, P2, PT, R40, UR12, RZ ;  /* 0x0000000c28287c10 */ /* 0x000fe2000ff5e0ff */
[----:B------:R-:W3:Y:S01]  /*2420*/  LDG.E.64.CONSTANT R16, desc[UR36][R16.64] ;  /* 0x0000002410107981 */ /* 0x000ee2000c1e9b00 */
[----:B------:R-:W-:Y:S02]  /*2430*/  IADD3 R20, P3, PT, R20, UR12, RZ ;  /* 0x0000000c14147c10 */ /* 0x000fe4000ff7e0ff */
[----:B------:R-:W-:Y:S02]  /*2440*/  IADD3.X R33, PT, PT, R12, UR13, RZ, P0, !PT ;  /* 0x0000000d0c217c10 */ /* 0x000fe400087fe4ff */
[----:B------:R-:W-:Y:S01]  /*2450*/  IADD3.X R11, PT, PT, R11, UR13, RZ, P1, !PT ;  /* 0x0000000d0b0b7c10 */ /* 0x000fe20008ffe4ff */
[----:B------:R-:W4:Y:S01]  /*2460*/  LDG.E.64.CONSTANT R12, desc[UR36][R34.64] ;  /* 0x00000024220c7981 */ /* 0x000f22000c1e9b00 */
[----:B------:R-:W-:-:S02]  /*2470*/  IADD3.X R41, PT, PT, R6, UR13, RZ, P2, !PT ;  /* 0x0000000d06297c10 */ /* 0x000fc400097fe4ff */
[----:B------:R-:W-:Y:S01]  /*2480*/  IADD3.X R21, PT, PT, R4, UR13, RZ, P3, !PT ;  /* 0x0000000d04157c10 */ /* 0x000fe20009ffe4ff */
[----:B------:R-:W0:Y:S04]  /*2490*/  LDG.E.64 R6, desc[UR36][R32.64] ;  /* 0x0000002420067981 */ /* 0x000e28000c1e1b00 */
[----:B------:R1:W0:Y:S04]  /*24a0*/  LDG.E.64.CONSTANT R4, desc[UR36][R22.64] ;  /* 0x0000002416047981 */ /* 0x000228000c1e9b00 */
[----:B------:R-:W4:Y:S04]  /*24b0*/  LDG.E.64 R14, desc[UR36][R40.64] ;  /* 0x00000024280e7981 */ /* 0x000f28000c1e1b00 */
[----:B------:R-:W2:Y:S04]  /*24c0*/  LDG.E.64 R10, desc[UR36][R10.64] ;  /* 0x000000240a0a7981 */ /* 0x000ea8000c1e1b00 */
[----:B------:R-:W3:Y:S01]  /*24d0*/  LDG.E.64 R20, desc[UR36][R20.64] ;  /* 0x0000002414147981 */ /* 0x000ee2000c1e1b00 */
[----:B-1----:R-:W-:-:S02]  /*24e0*/  IMAD R23, R43, 0x8, R46 ;  /* 0x000000082b177824 */ /* 0x002fc400078e022e */
[----:B------:R-:W-:Y:S01]  /*24f0*/  VIADD R43, R43, 0x4 ;  /* 0x000000042b2b7836 */ /* 0x000fe20000000000 */
[C---:B0-----:R-:W-:Y:S02]  /*2500*/  DFMA R4, R2.reuse, R6, R4 ;  /* 0x000000060204722b */ /* 0x041fe40000000004 */
[C---:B----4-:R-:W-:Y:S02]  /*2510*/  DFMA R12, R2.reuse, R14, R12 ;  /* 0x0000000e020c722b */ /* 0x050fe4000000000c */
[C---:B--2---:R-:W-:Y:S02]  /*2520*/  DFMA R6, R2.reuse, R10, R8 ;  /* 0x0000000a0206722b */ /* 0x044fe40000000008 */
[----:B---3--:R-:W-:-:S05]  /*2530*/  DFMA R14, R2, R20, R16 ;  /* 0x00000014020e722b */ /* 0x008fca0000000010 */
[----:B------:R1:W-:Y:S04]  /*2540*/  STL.128 [R23], R4 ;  /* 0x0000000417007387 */ /* 0x0003e80000100c00 */
[----:B------:R1:W-:Y:S02]  /*2550*/  STL.128 [R23+0x10], R12 ;  /* 0x0000100c17007387 */ /* 0x0003e40000100c00 */
.L_x_9:
[----:B------:R-:W-:Y:S05]  /*2560*/  BRA.U !UP1, `(.L_x_6) ;  /* 0x0000000109d07547 */ /* 0x000fea000b800000 */
[----:B------:R-:W-:Y:S02]  /*2570*/  UISETP.NE.AND UP0, UPT, UR9, 0x1, UPT ;  /* 0x000000010900788c */ /* 0x000fe4000bf05270 */
[----:B------:R-:W-:-:S04]  /*2580*/  ULOP3.LUT UR4, UR8, 0x1, URZ, 0xc0, !UPT ;  /* 0x0000000108047892 */ /* 0x000fc8000f8ec0ff */
[----:B------:R-:W-:-:S03]  /*2590*/  UISETP.NE.U32.AND UP1, UPT, UR4, 0x1, UPT ;  /* 0x000000010400788c */ /* 0x000fc6000bf25070 */
[----:B------:R-:W-:Y:S08]  /*25a0*/  BRA.U !UP0, `(.L_x_10) ;  /* 0x0000000108787547 */ /* 0x000ff0000b800000 */
[----:B-1----:R-:W-:Y:S01]  /*25b0*/  IMAD.IADD R4, R0, 0x1, R43 ;  /* 0x0000000100047824 */ /* 0x002fe200078e022b */
[----:B------:R-:W1:Y:S03]  /*25c0*/  LDCU.64 UR10, c[0x0][0x380] ;  /* 0x00007000ff0a77ac */ /* 0x000e660008000a00 */
[----:B------:R-:W-:Y:S01]  /*25d0*/  IMAD R4, R4, UR8, R79 ;  /* 0x0000000804047c24 */ /* 0x000fe2000f8e024f */
[----:B------:R-:W2:Y:S03]  /*25e0*/  LDCU.64 UR12, c[0x0][0x390] ;  /* 0x00007200ff0c77ac */ /* 0x000ea60008000a00 */
[C---:B------:R-:W-:Y:S01]  /*25f0*/  VIADD R6, R4.reuse, UR8 ;  /* 0x0000000804067c36 */ /* 0x040fe20008000000 */
[----:B------:R-:W-:-:S04]  /*2600*/  IADD3 R5, P0, PT, R4, UR6, RZ ;  /* 0x0000000604057c10 */ /* 0x000fc8000ff1e0ff */
[----:B------:R-:W-:Y:S02]  /*2610*/  IADD3 R8, P1, PT, R6, UR6, RZ ;  /* 0x0000000606087c10 */ /* 0x000fe4000ff3e0ff */
[----:B------:R-:W-:Y:S02]  /*2620*/  LEA.HI.X.SX32 R4, R4, UR5, 0x1, P0 ;  /* 0x0000000504047c11 */ /* 0x000fe400080f0eff */
[----:B------:R-:W-:Y:S01]  /*2630*/  LEA.HI.X.SX32 R9, R6, UR5, 0x1, P1 ;  /* 0x0000000506097c11 */ /* 0x000fe200088f0eff */
[C---:B------:R-:W-:Y:S01]  /*2640*/  IMAD.SHL.U32 R6, R5.reuse, 0x8, RZ ;  /* 0x0000000805067824 */ /* 0x040fe200078e00ff */
[----:B------:R-:W-:Y:S02]  /*2650*/  SHF.L.U32 R14, R8, 0x3, RZ ;  /* 0x00000003080e7819 */ /* 0x000fe400000006ff */
[----:B------:R-:W-:Y:S02]  /*2660*/  SHF.L.U64.HI R7, R5, 0x3, R4 ;  /* 0x0000000305077819 */ /* 0x000fe40000010204 */
[----:B-1----:R-:W-:-:S02]  /*2670*/  IADD3 R4, P0, PT, R6, UR10, RZ ;  /* 0x0000000a06047c10 */ /* 0x002fc4000ff1e0ff */
[----:B------:R-:W-:Y:S02]  /*2680*/  IADD3 R12, P2, PT, R14, UR10, RZ ;  /* 0x0000000a0e0c7c10 */ /* 0x000fe4000ff5e0ff */
[----:B------:R-:W-:Y:S02]  /*2690*/  SHF.L.U64.HI R9, R8, 0x3, R9 ;  /* 0x0000000308097819 */ /* 0x000fe40000010209 */
[----:B--2---:R-:W-:Y:S02]  /*26a0*/  IADD3 R6, P1, PT, R6, UR12, RZ ;  /* 0x0000000c06067c10 */ /* 0x004fe4000ff3e0ff */
[----:B------:R-:W-:Y:S02]  /*26b0*/  IADD3 R14, P3, PT, R14, UR12, RZ ;  /* 0x0000000c0e0e7c10 */ /* 0x000fe4000ff7e0ff */
[C---:B------:R-:W-:Y:S02]  /*26c0*/  IADD3.X R5, PT, PT, R7.reuse, UR11, RZ, P0, !PT ;  /* 0x0000000b07057c10 */ /* 0x040fe400087fe4ff */
[----:B------:R-:W-:-:S02]  /*26d0*/  IADD3.X R7, PT, PT, R7, UR13, RZ, P1, !PT ;  /* 0x0000000d07077c10 */ /* 0x000fc40008ffe4ff */
[C---:B------:R-:W-:Y:S02]  /*26e0*/  IADD3.X R15, PT, PT, R9.reuse, UR13, RZ, P3, !PT ;  /* 0x0000000d090f7c10 */ /* 0x040fe40009ffe4ff */
[----:B------:R-:W-:Y:S01]  /*26f0*/  IADD3.X R13, PT, PT, R9, UR11, RZ, P2, !PT ;  /* 0x0000000b090d7c10 */ /* 0x000fe200097fe4ff */
[----:B------:R-:W0:Y:S04]  /*2700*/  LDG.E.64.CONSTANT R4, desc[UR36][R4.64] ;  /* 0x0000002404047981 */ /* 0x000e28000c1e9b00 */
[----:B------:R-:W0:Y:S04]  /*2710*/  LDG.E.64 R6, desc[UR36][R6.64] ;  /* 0x0000002406067981 */ /* 0x000e28000c1e1b00 */
[----:B------:R-:W2:Y:S04]  /*2720*/  LDG.E.64.CONSTANT R10, desc[UR36][R12.64] ;  /* 0x000000240c0a7981 */ /* 0x000ea8000c1e9b00 */
[----:B------:R-:W2:Y:S01]  /*2730*/  LDG.E.64 R14, desc[UR36][R14.64] ;  /* 0x000000240e0e7981 */ /* 0x000ea2000c1e1b00 */
[----:B------:R-:W-:-:S02]  /*2740*/  IMAD R17, R43, 0x8, R46 ;  /* 0x000000082b117824 */ /* 0x000fc400078e022e */
[----:B------:R-:W-:Y:S01]  /*2750*/  VIADD R43, R43, 0x2 ;  /* 0x000000022b2b7836 */ /* 0x000fe20000000000 */
[C---:B0-----:R-:W-:Y:S02]  /*2760*/  DFMA R8, R2.reuse, R6, R4 ;  /* 0x000000060208722b */ /* 0x041fe40000000004 */
[----:B--2---:R-:W-:-:S07]  /*2770*/  DFMA R10, R2, R14, R10 ;  /* 0x0000000e020a722b */ /* 0x004fce000000000a */
[----:B------:R2:W-:Y:S04]  /*2780*/  STL.128 [R17], R8 ;  /* 0x0000000811007387 */ /* 0x0005e80000100c00 */
.L_x_10:
[----:B------:R-:W-:Y:S05]  /*2790*/  BRA.U UP1, `(.L_x_6) ;  /* 0x0000000101447547 */ /* 0x000fea000b800000 */
[----:B------:R-:W-:Y:S01]  /*27a0*/  IMAD.IADD R0, R0, 0x1, R43 ;  /* 0x0000000100007824 */ /* 0x000fe200078e022b */
[----:B------:R-:W2:Y:S03]  /*27b0*/  LDCU.64 UR10, c[0x0][0x380] ;  /* 0x00007000ff0a77ac */ /* 0x000ea60008000a00 */
[----:B------:R-:W-:Y:S01]  /*27c0*/  IMAD R0, R0, UR8, R79 ;  /* 0x0000000800007c24 */ /* 0x000fe2000f8e024f */
[----:B------:R-:W3:Y:S04]  /*27d0*/  LDCU.64 UR12, c[0x0][0x390] ;  /* 0x00007200ff0c77ac */ /* 0x000ee80008000a00 */
[----:B-1----:R-:W-:-:S04]  /*27e0*/  IADD3 R4, P0, PT, R0, UR6, RZ ;  /* 0x0000000600047c10 */ /* 0x002fc8000ff1e0ff */
[----:B------:R-:W-:Y:S01]  /*27f0*/  LEA.HI.X.SX32 R5, R0, UR5, 0x1, P0 ;  /* 0x0000000500057c11 */ /* 0x000fe200080f0eff */
[----:B------:R-:W-:-:S03]  /*2800*/  IMAD.SHL.U32 R6, R4, 0x8, RZ ;  /* 0x0000000804067824 */ /* 0x000fc600078e00ff */
[----:B------:R-:W-:Y:S02]  /*2810*/  SHF.L.U64.HI R0, R4, 0x3, R5 ;  /* 0x0000000304007819 */ /* 0x000fe40000010205 */
[C---:B--2---:R-:W-:Y:S02]  /*2820*/  IADD3 R8, P0, PT, R6.reuse, UR10, RZ ;  /* 0x0000000a06087c10 */ /* 0x044fe4000ff1e0ff */
[----:B---3--:R-:W-:Y:S02]  /*2830*/  IADD3 R6, P1, PT, R6, UR12, RZ ;  /* 0x0000000c06067c10 */ /* 0x008fe4000ff3e0ff */
[C---:B------:R-:W-:Y:S02]  /*2840*/  IADD3.X R9, PT, PT, R0.reuse, UR11, RZ, P0, !PT ;  /* 0x0000000b00097c10 */ /* 0x040fe400087fe4ff */
[----:B------:R-:W-:-:S03]  /*2850*/  IADD3.X R7, PT, PT, R0, UR13, RZ, P1, !PT ;  /* 0x0000000d00077c10 */ /* 0x000fc60008ffe4ff */
[----:B------:R-:W0:Y:S04]  /*2860*/  LDG.E.64.CONSTANT R4, desc[UR36][R8.64] ;  /* 0x0000002408047981 */ /* 0x000e28000c1e9b00 */
[----:B------:R-:W0:Y:S01]  /*2870*/  LDG.E.64 R6, desc[UR36][R6.64] ;  /* 0x0000002406067981 */ /* 0x000e22000c1e1b00 */
[----:B------:R-:W-:Y:S01]  /*2880*/  IMAD R43, R43, 0x8, R46 ;  /* 0x000000082b2b7824 */ /* 0x000fe200078e022e */
[----:B0-----:R-:W-:-:S07]  /*2890*/  DFMA R4, R2, R6, R4 ;  /* 0x000000060204722b */ /* 0x001fce0000000004 */
[----:B------:R3:W-:Y:S04]  /*28a0*/  STL.64 [R43], R4 ;  /* 0x000000042b007387 */ /* 0x0007e80000100a00 */
.L_x_6:
[----:B------:R-:W-:Y:S02]  /*28b0*/  UISETP.NE.AND UP2, UPT, UR8, URZ, UPT ;  /* 0x000000ff0800728c */ /* 0x000fe4000bf45270 */
[----:B------:R-:W-:Y:S02]  /*28c0*/  ULOP3.LUT UR42, UR8, 0x7, URZ, 0xc0, !UPT ;  /* 0x00000007082a7892 */ /* 0x000fe4000f8ec0ff */
[----:B------:R-:W-:Y:S02]  /*28d0*/  UIADD3 UR52, UP1, UPT, UR8, -0x1, URZ ;  /* 0xffffffff08347890 */ /* 0x000fe4000ff3e0ff */
[----:B------:R-:W-:Y:S01]  /*28e0*/  PLOP3.LUT P0, PT, PT, PT, UP2, 0x80, 0x8 ;  /* 0x000000000008781c */ /* 0x000fe20003f0f028 */
[----:B------:R-:W-:Y:S02]  /*28f0*/  UIADD3 UR42, UP0, UPT, UR42, -0x1, URZ ;  /* 0xffffffff2a2a7890 */ /* 0x000fe4000ff1e0ff */
[----:B------:R-:W-:Y:S01]  /*2900*/  ULOP3.LUT UR53, UR59, 0x7, URZ, 0xc0, !UPT ;  /* 0x000000073b357892 */ /* 0x000fe2000f8ec0ff */
[----:B------:R-:W-:Y:S01]  /*2910*/  P2R R92, PR, RZ, 0x1 ;  /* 0x00000001ff5c7803 */ /* 0x000fe20000000000 */
[----:B------:R-:W-:-:S02]  /*2920*/  UIADD3.X UR46, UPT, UPT, UR51, -0x1, URZ, UP1, !UPT ;  /* 0xffffffff332e7890 */ /* 0x000fc40008ffe4ff */
[----:B------:R-:W-:-:S06]  /*2930*/  UIADD3.X UR44, UPT, UPT, URZ, -0x1, URZ, UP0, !UPT ;  /* 0xffffffffff2c7890 */ /* 0x000fcc00087fe4ff */
[----:B------:R-:W-:Y:S06]  /*2940*/  @!P0 BRA `(.L_x_11) ;  /* 0x0000000800f08947 */ /* 0x000fec0003800000 */
[----:B------:R-:W-:Y:S01]  /*2950*/  UISETP.GE.U32.AND UP0, UPT, UR52, 0xf, UPT ;  /* 0x0000000f3400788c */ /* 0x000fe2000bf06070 */
[----:B------:R-:W-:Y:S01]  /*2960*/  UMOV UR4, URZ ;  /* 0x000000ff00047c82 */ /* 0x000fe20008000000 */
[----:B------:R-:W-:Y:S02]  /*2970*/  UMOV UR5, URZ ;  /* 0x000000ff00057c82 */ /* 0x000fe40008000000 */
[----:B------:R-:W-:-:S09]  /*2980*/  UISETP.GE.U32.AND.EX UP0, UPT, UR46, URZ, UPT, UP0 ;  /* 0x000000ff2e00728c */ /* 0x000fd2000bf06100 */
[----:B------:R-:W-:Y:S05]  /*2990*/  BRA.U !UP0, `(.L_x_12) ;  /* 0x0000000508387547 */ /* 0x000fea000b800000 */
[----:B------:R-:W-:Y:S02]  /*29a0*/  IMAD.MOV.U32 R0, RZ, RZ, RZ ;  /* 0x000000ffff007224 */ /* 0x000fe400078e00ff */
[----:B--2---:R-:W-:-:S07]  /*29b0*/  IMAD.MOV.U32 R17, RZ, RZ, RZ ;  /* 0x000000ffff117224 */ /* 0x004fce00078e00ff */
.L_x_13:
[C---:B-12---:R-:W-:Y:S01]  /*29c0*/  IADD3 R6, P0, PT, R0.reuse, 0x1, RZ ;  /* 0x0000000100067810 */ /* 0x046fe20007f1e0ff */
[C---:B0-----:R-:W-:Y:S01]  /*29d0*/  IMAD.U32 R3, R0.reuse, 0x8, R1 ;  /* 0x0000000800037824 */ /* 0x041fe200078e0001 */
[C---:B------:R-:W-:Y:S01]  /*29e0*/  IADD3 R2, P2, PT, R0.reuse, 0x3, RZ ;  /* 0x0000000300027810 */ /* 0x040fe20007f5e0ff */
[----:B---3--:R-:W-:Y:S01]  /*29f0*/  IMAD.MOV.U32 R4, RZ, RZ, R0 ;  /* 0x000000ffff047224 */ /* 0x008fe200078e0000 */
[C---:B------:R-:W-:Y:S01]  /*2a00*/  IADD3 R8, P1, PT, R0.reuse, 0x2, RZ ;  /* 0x0000000200087810 */ /* 0x040fe20007f3e0ff */
[--C-:B------:R-:W-:Y:S01]  /*2a10*/  IMAD.X R7, RZ, RZ, R17.reuse, P0 ;  /* 0x000000ffff077224 */ /* 0x100fe200000e0611 */
[C---:B------:R-:W-:Y:S01]  /*2a20*/  IADD3 R11, P0, PT, R0.reuse, 0x4, RZ ;  /* 0x00000004000b7810 */ /* 0x040fe20007f1e0ff */
[--C-:B------:R-:W-:Y:S01]  /*2a30*/  IMAD.MOV.U32 R5, RZ, RZ, R17.reuse ;  /* 0x000000ffff057224 */ /* 0x100fe200078e0011 */
[C---:B------:R-:W-:Y:S01]  /*2a40*/  IADD3 R10, P3, PT, R0.reuse, 0x7, RZ ;  /* 0x00000007000a7810 */ /* 0x040fe20007f7e0ff */
[--C-:B------:R-:W-:Y:S01]  /*2a50*/  IMAD.X R9, RZ, RZ, R17.reuse, P2 ;  /* 0x000000ffff097224 */ /* 0x100fe200010e0611 */
[----:B------:R-:W-:Y:S01]  /*2a60*/  IADD3 R12, P2, PT, R0, 0x6, RZ ;  /* 0x00000006000c7810 */ /* 0x000fe20007f5e0ff */
[--C-:B------:R-:W-:Y:S01]  /*2a70*/  IMAD.X R13, RZ, RZ, R17.reuse, P1 ;  /* 0x000000ffff0d7224 */ /* 0x100fe200008e0611 */
[----:B------:R0:W-:Y:S01]  /*2a80*/  STL.128 [R3+0x2000], R4 ;  /* 0x0020000403007387 */ /* 0x0001e20000100c00 */
[----:B------:R-:W-:-:S02]  /*2a90*/  IMAD.X R16, RZ, RZ, R17, P0 ;  /* 0x000000ffff107224 */ /* 0x000fc400000e0611 */
[----:B------:R-:W-:Y:S02]  /*2aa0*/  IMAD.X R15, RZ, RZ, R17, P2 ;  /* 0x000000ffff0f7224 */ /* 0x000fe400010e0611 */
[----:B0-----:R-:W-:Y:S01]  /*2ab0*/  IMAD.MOV.U32 R7, RZ, RZ, R9 ;  /* 0x000000ffff077224 */ /* 0x001fe200078e0009 */
[C---:B------:R-:W-:Y:S01]  /*2ac0*/  IADD3 R9, P1, PT, R0.reuse, 0x5, RZ ;  /* 0x0000000500097810 */ /* 0x040fe20007f3e0ff */
[----:B------:R-:W-:Y:S01]  /*2ad0*/  IMAD.MOV.U32 R4, RZ, RZ, R8 ;  /* 0x000000ffff047224 */ /* 0x000fe200078e0008 */
[C---:B------:R-:W-:Y:S01]  /*2ae0*/  IADD3 R8, P4, PT, R0.reuse, 0x8, RZ ;  /* 0x0000000800087810 */ /* 0x040fe20007f9e0ff */
[----:B------:R-:W-:Y:S01]  /*2af0*/  IMAD.MOV.U32 R5, RZ, RZ, R13 ;  /* 0x000000ffff057224 */ /* 0x000fe200078e000d */
[----:B------:R-:W-:Y:S01]  /*2b00*/  IADD3.X R13, PT, PT, RZ, R17, RZ, P3, !PT ;  /* 0x00000011ff0d7210 */ /* 0x000fe20001ffe4ff */
[----:B------:R-:W-:Y:S01]  /*2b10*/  IMAD.MOV.U32 R6, RZ, RZ, R2 ;  /* 0x000000ffff067224 */ /* 0x000fe200078e0002 */
[----:B------:R-:W-:Y:S01]  /*2b20*/  IADD3 R2, P0, PT, R0, 0x9, RZ ;  /* 0x0000000900027810 */ /* 0x000fe20007f1e0ff */
[----:B------:R-:W-:-:S03]  /*2b30*/  IMAD.X R14, RZ, RZ, R17, P1 ;  /* 0x000000ffff0e7224 */ /* 0x000fc600008e0611 */
[----:B------:R0:W-:Y:S02]  /*2b40*/  STL.128 [R3+0x2010], R4 ;  /* 0x0020100403007387 */ /* 0x0001e40000100c00 */
[----:B0-----:R-:W-:Y:S02]  /*2b50*/  IMAD.MOV.U32 R4, RZ, RZ, R11 ;  /* 0x000000ffff047224 */ /* 0x001fe400078e000b */
[----:B------:R-:W-:Y:S02]  /*2b60*/  IMAD.MOV.U32 R5, RZ, RZ, R16 ;  /* 0x000000ffff057224 */ /* 0x000fe400078e0010 */
[----:B------:R-:W-:Y:S02]  /*2b70*/  IMAD.MOV.U32 R6, RZ, RZ, R9 ;  /* 0x000000ffff067224 */ /* 0x000fe400078e0009 */
[----:B------:R-:W-:Y:S02]  /*2b80*/  IMAD.MOV.U32 R7, RZ, RZ, R14 ;  /* 0x000000ffff077224 */ /* 0x000fe400078e000e */
[----:B------:R-:W-:-:S02]  /*2b90*/  IMAD.X R11, RZ, RZ, R17, P4 ;  /* 0x000000ffff0b7224 */ /* 0x000fc400020e0611 */
[----:B------:R-:W-:Y:S01]  /*2ba0*/  IMAD.X R9, RZ, RZ, R17, P0 ;  /* 0x000000ffff097224 */ /* 0x000fe200000e0611 */
[----:B------:R0:W-:Y:S02]  /*2bb0*/  STL.128 [R3+0x2020], R4 ;  /* 0x0020200403007387 */ /* 0x0001e40000100c00 */
[----:B0-----:R-:W-:Y:S01]  /*2bc0*/  IMAD.MOV.U32 R4, RZ, RZ, R12 ;  /* 0x000000ffff047224 */ /* 0x001fe200078e000c */
[C---:B------:R-:W-:Y:S01]  /*2bd0*/  IADD3 R12, P2, PT, R0.reuse, 0xc, RZ ;  /* 0x0000000c000c7810 */ /* 0x040fe20007f5e0ff */
[----:B------:R-:W-:Y:S02]  /*2be0*/  IMAD.MOV.U32 R5, RZ, RZ, R15 ;  /* 0x000000ffff057224 */ /* 0x000fe400078e000f */
[----:B------:R-:W-:Y:S01]  /*2bf0*/  IMAD.MOV.U32 R6, RZ, RZ, R10 ;  /* 0x000000ffff067224 */ /* 0x000fe200078e000a */
[----:B------:R-:W-:Y:S01]  /*2c00*/  IADD3 R10, P3, PT, R0, 0xd, RZ ;  /* 0x0000000d000a7810 */ /* 0x000fe20007f7e0ff */
[----:B------:R-:W-:Y:S02]  /*2c10*/  IMAD.MOV.U32 R7, RZ, RZ, R13 ;  /* 0x000000ffff077224 */ /* 0x000fe400078e000d */
[----:B------:R-:W-:-:S02]  /*2c20*/  IMAD.X R15, RZ, RZ, R17, P2 ;  /* 0x000000ffff0f7224 */ /* 0x000fc400010e0611 */
[----:B------:R-:W-:Y:S01]  /*2c30*/  IMAD.X R13, RZ, RZ, R17, P3 ;  /* 0x000000ffff0d7224 */ /* 0x000fe200018e0611 */
[----:B------:R0:W-:Y:S02]  /*2c40*/  STL.128 [R3+0x2030], R4 ;  /* 0x0020300403007387 */ /* 0x0001e40000100c00 */
[----:B0-----:R-:W-:Y:S01]  /*2c50*/  IMAD.MOV.U32 R5, RZ, RZ, R11 ;  /* 0x000000ffff057224 */ /* 0x001fe200078e000b */
[C---:B------:R-:W-:Y:S01]  /*2c60*/  IADD3 R11, P0, PT, R0.reuse, 0xa, RZ ;  /* 0x0000000a000b7810 */ /* 0x040fe20007f1e0ff */
[----:B------:R-:W-:Y:S01]  /*2c70*/  IMAD.MOV.U32 R7, RZ, RZ, R9 ;  /* 0x000000ffff077224 */ /* 0x000fe200078e0009 */
[C---:B------:R-:W-:Y:S01]  /*2c80*/  IADD3 R9, P1, PT, R0.reuse, 0xb, RZ ;  /* 0x0000000b00097810 */ /* 0x040fe20007f3e0ff */
[----:B------:R-:W-:Y:S01]  /*2c90*/  IMAD.MOV.U32 R4, RZ, RZ, R8 ;  /* 0x000000ffff047224 */ /* 0x000fe200078e0008 */
[C---:B------:R-:W-:Y:S01]  /*2ca0*/  IADD3 R8, P4, PT, R0.reuse, 0xe, RZ ;  /* 0x0000000e00087810 */ /* 0x040fe20007f9e0ff */
[----:B------:R-:W-:Y:S02]  /*2cb0*/  IMAD.MOV.U32 R6, RZ, RZ, R2 ;  /* 0x000000ffff067224 */ /* 0x000fe400078e0002 */
[--C-:B------:R-:W-:Y:S01]  /*2cc0*/  IMAD.X R16, RZ, RZ, R17.reuse, P0 ;  /* 0x000000ffff107224 */ /* 0x100fe200000e0611 */
[----:B------:R-:W-:Y:S01]  /*2cd0*/  IADD3 R2, P0, PT, R0, 0xf, RZ ;  /* 0x0000000f00027810 */ /* 0x000fe20007f1e0ff */
[----:B------:R-:W-:Y:S01]  /*2ce0*/  IMAD.X R14, RZ, RZ, R17, P1 ;  /* 0x000000ffff0e7224 */ /* 0x000fe200008e0611 */
[----:B------:R0:W-:Y:S02]  /*2cf0*/  STL.128 [R3+0x2040], R4 ;  /* 0x0020400403007387 */ /* 0x0001e40000100c00 */
[----:B0-----:R-:W-:Y:S01]  /*2d00*/  IMAD.MOV.U32 R4, RZ, RZ, R11 ;  /* 0x000000ffff047224 */ /* 0x001fe200078e000b */
[----:B------:R-:W-:Y:S01]  /*2d10*/  MOV R6, R9 ;  /* 0x0000000900067202 */ /* 0x000fe20000000f00 */
[----:B------:R-:W-:-:S02]  /*2d20*/  IMAD.MOV.U32 R5, RZ, RZ, R16 ;  /* 0x000000ffff057224 */ /* 0x000fc400078e0010 */
[----:B------:R-:W-:Y:S02]  /*2d30*/  IMAD.MOV.U32 R7, RZ, RZ, R14 ;  /* 0x000000ffff077224 */ /* 0x000fe400078e000e */
[--C-:B------:R-:W-:Y:S02]  /*2d40*/  IMAD.X R11, RZ, RZ, R17.reuse, P4 ;  /* 0x000000ffff0b7224 */ /* 0x100fe400020e0611 */
[----:B------:R-:W-:Y:S01]  /*2d50*/  IMAD.X R9, RZ, RZ, R17, P0 ;  /* 0x000000ffff097224 */ /* 0x000fe200000e0611 */
[----:B------:R0:W-:Y:S01]  /*2d60*/  STL.128 [R3+0x2050], R4 ;  /* 0x0020500403007387 */ /* 0x0001e20000100c00 */
[----:B------:R-:W-:-:S05]  /*2d70*/  IADD3 R0, P0, PT, R0, 0x10, RZ ;  /* 0x0000001000007810 */ /* 0x000fca0007f1e0ff */
[----:B------:R-:W-:Y:S01]  /*2d80*/  IMAD.X R17, RZ, RZ, R17, P0 ;  /* 0x000000ffff117224 */ /* 0x000fe200000e0611 */
[----:B------:R-:W-:-:S04]  /*2d90*/  ISETP.NE.U32.AND P0, PT, R0, UR50, PT ;  /* 0x0000003200007c0c */ /* 0x000fc8000bf05070 */
[----:B------:R-:W-:Y:S01]  /*2da0*/  ISETP.NE.AND.EX P0, PT, R17, UR51, PT, P0 ;  /* 0x0000003311007c0c */ /* 0x000fe2000bf05300 */
[----:B0-----:R-:W-:Y:S02]  /*2db0*/  IMAD.MOV.U32 R4, RZ, RZ, R12 ;  /* 0x000000ffff047224 */ /* 0x001fe400078e000c */
[----:B------:R-:W-:Y:S02]  /*2dc0*/  IMAD.MOV.U32 R5, RZ, RZ, R15 ;  /* 0x000000ffff057224 */ /* 0x000fe400078e000f */
[----:B------:R-:W-:Y:S02]  /*2dd0*/  IMAD.MOV.U32 R6, RZ, RZ, R10 ;  /* 0x000000ffff067224 */ /* 0x000fe400078e000a */
[----:B------:R-:W-:-:S05]  /*2de0*/  IMAD.MOV.U32 R7, RZ, RZ, R13 ;  /* 0x000000ffff077224 */ /* 0x000fca00078e000d */
[----:B------:R0:W-:Y:S02]  /*2df0*/  STL.128 [R3+0x2060], R4 ;  /* 0x0020600403007387 */ /* 0x0001e40000100c00 */
[----:B0-----:R-:W-:Y:S02]  /*2e00*/  IMAD.MOV.U32 R4, RZ, RZ, R8 ;  /* 0x000000ffff047224 */ /* 0x001fe400078e0008 */
[----:B------:R-:W-:Y:S02]  /*2e10*/  IMAD.MOV.U32 R5, RZ, RZ, R11 ;  /* 0x000000ffff057224 */ /* 0x000fe400078e000b */
[----:B------:R-:W-:Y:S02]  /*2e20*/  IMAD.MOV.U32 R6, RZ, RZ, R2 ;  /* 0x000000ffff067224 */ /* 0x000fe400078e0002 */
[----:B------:R-:W-:-:S05]  /*2e30*/  IMAD.MOV.U32 R7, RZ, RZ, R9 ;  /* 0x000000ffff077224 */ /* 0x000fca00078e0009 */
[----:B------:R2:W-:Y:S01]  /*2e40*/  STL.128 [R3+0x2070], R4 ;  /* 0x0020700403007387 */ /* 0x0005e20000100c00 */
[----:B------:R-:W-:Y:S05]  /*2e50*/  @P0 BRA `(.L_x_13) ;  /* 0xfffffff800d80947 */ /* 0x000fea000383ffff */
[----:B------:R-:W-:Y:S01]  /*2e60*/  UMOV UR4, UR50 ;  /* 0x0000003200047c82 */ /* 0x000fe20008000000 */
[----:B------:R-:W-:-:S05]  /*2e70*/  UMOV UR5, UR51 ;  /* 0x0000003300057c82 */ /* 0x000fca0008000000 */
.L_x_12:
[----:B------:R-:W-:-:S09]  /*2e80*/  UISETP.NE.AND UP0, UPT, UR59, URZ, UPT ;  /* 0x000000ff3b00728c */ /* 0x000fd2000bf05270 */
[----:B------:R-:W-:Y:S05]  /*2e90*/  BRA.U !UP0, `(.L_x_11) ;  /* 0x00000005089c7547 */ /* 0x000fea000b800000 */
[----:B------:R-:W-:Y:S02]  /*2ea0*/  UISETP.GE.U32.AND UP1, UPT, UR57, 0x7, UPT ;  /* 0x000000073900788c */ /* 0x000fe4000bf26070 */
[----:B------:R-:W-:Y:S02]  /*2eb0*/  UISETP.NE.U32.AND UP0, UPT, UR53, URZ, UPT ;  /* 0x000000ff3500728c */ /* 0x000fe4000bf05070 */
[----:B------:R-:W-:Y:S02]  /*2ec0*/  UISETP.GE.U32.AND.EX UP1, UPT, UR56, URZ, UPT, UP1 ;  /* 0x000000ff3800728c */ /* 0x000fe4000bf26110 */
[----:B------:R-:W-:-:S07]  /*2ed0*/  UISETP.NE.AND.EX UP0, UPT, URZ, URZ, UPT, UP0 ;  /* 0x000000ffff00728c */ /* 0x000fce000bf05300 */
[----:B------:R-:W-:Y:S05]  /*2ee0*/  BRA.U !UP1, `(.L_x_14) ;  /* 0x0000000109c87547 */ /* 0x000fea000b800000 */
[----:B------:R-:W-:Y:S02]  /*2ef0*/  UIADD3 UR17, UP6, UPT, UR4, 0x1, URZ ;  /* 0x0000000104117890 */ /* 0x000fe4000ffde0ff */
[----:B------:R-:W-:Y:S01]  /*2f00*/  IMAD.U32 R0, RZ, RZ, UR4 ;  /* 0x00000004ff007e24 */ /* 0x000fe2000f8e00ff */
[----:B------:R-:W-:Y:S02]  /*2f10*/  UIADD3 UR15, UP5, UPT, UR4, 0x2, URZ ;  /* 0x00000002040f7890 */ /* 0x000fe4000ffbe0ff */
[----:B-123--:R-:W-:Y:S01]  /*2f20*/  IMAD.U32 R4, RZ, RZ, UR4 ;  /* 0x00000004ff047e24 */ /* 0x00efe2000f8e00ff */
[----:B------:R-:W-:Y:S01]  /*2f30*/  UIADD3 UR7, UP4, UPT, UR4, 0x3, URZ ;  /* 0x0000000304077890 */ /* 0x000fe2000ff9e0ff */
[----:B------:R-:W-:Y:S01]  /*2f40*/  IMAD.U32 R5, RZ, RZ, UR5 ;  /* 0x00000005ff057e24 */ /* 0x000fe2000f8e00ff */
[----:B------:R-:W-:Y:S01]  /*2f50*/  UIADD3.X UR18, UPT, UPT, URZ, UR5, URZ, UP6, !UPT ;  /* 0x00000005ff127290 */ /* 0x000fe2000b7fe4ff */
[----:B0-----:R-:W-:Y:S01]  /*2f60*/  IMAD.U32 R3, R0, 0x8, R1 ;  /* 0x0000000800037824 */ /* 0x001fe200078e0001 */
[----:B------:R-:W-:Y:S01]  /*2f70*/  UIADD3.X UR16, UPT, UPT, URZ, UR5, URZ, UP5, !UPT ;  /* 0x00000005ff107290 */ /* 0x000fe2000affe4ff */
[----:B------:R-:W-:Y:S01]  /*2f80*/  IMAD.U32 R6, RZ, RZ, UR17 ;  /* 0x00000011ff067e24 */ /* 0x000fe2000f8e00ff */
[----:B------:R-:W-:Y:S01]  /*2f90*/  UIADD3.X UR10, UPT, UPT, URZ, UR5, URZ, UP4, !UPT ;  /* 0x00000005ff0a7290 */ /* 0x000fe2000a7fe4ff */
[----:B------:R-:W-:Y:S01]  /*2fa0*/  IMAD.U32 R0, RZ, RZ, UR15 ;  /* 0x0000000fff007e24 */ /* 0x000fe2000f8e00ff */
[----:B------:R-:W-:Y:S01]  /*2fb0*/  UIADD3 UR13, UP3, UPT, UR4, 0x4, URZ ;  /* 0x00000004040d7890 */ /* 0x000fe2000ff7e0ff */
[----:B------:R-:W-:Y:S01]  /*2fc0*/  IMAD.U32 R7, RZ, RZ, UR18 ;  /* 0x00000012ff077e24 */ /* 0x000fe2000f8e00ff */
[----:B------:R-:W-:Y:S01]  /*2fd0*/  UIADD3 UR11, UP2, UPT, UR4, 0x5, URZ ;  /* 0x00000005040b7890 */ /* 0x000fe2000ff5e0ff */
[----:B------:R-:W-:Y:S01]  /*2fe0*/  MOV R9, UR16 ;  /* 0x0000001000097c02 */ /* 0x000fe20008000f00 */
[----:B------:R-:W-:Y:S01]  /*2ff0*/  UIADD3.X UR14, UPT, UPT, URZ, UR5, URZ, UP3, !UPT ;  /* 0x00000005ff0e7290 */ /* 0x000fe20009ffe4ff */
[----:B------:R-:W-:Y:S01]  /*3000*/  IMAD.U32 R2, RZ, RZ, UR7 ;  /* 0x00000007ff027e24 */ /* 0x000fe2000f8e00ff */
[----:B------:R-:W-:Y:S01]  /*3010*/  UIADD3.X UR12, UPT, UPT, URZ, UR5, URZ, UP2, !UPT ;  /* 0x00000005ff0c7290 */ /* 0x000fe200097fe4ff */
[----:B------:R-:W-:Y:S01]  /*3020*/  IMAD.U32 R11, RZ, RZ, UR10 ;  /* 0x0000000aff0b7e24 */ /* 0x000fe2000f8e00ff */
[----:B------:R-:W-:Y:S01]  /*3030*/  UIADD3 UR6, UP6, UPT, UR4, 0x7, URZ ;  /* 0x0000000704067890 */ /* 0x000fe2000ffde0ff */
[----:B------:R0:W-:Y:S01]  /*3040*/  STL.128 [R3+0x2000], R4 ;  /* 0x0020000403007387 */ /* 0x0001e20000100c00 */
[----:B------:R-:W-:-:S02]  /*3050*/  UIADD3 UR9, UP1, UPT, UR4, 0x6, URZ ;  /* 0x0000000604097890 */ /* 0x000fc4000ff3e0ff */
[----:B------:R-:W-:Y:S02]  /*3060*/  UIADD3.X UR7, UPT, UPT, URZ, UR5, URZ, UP6, !UPT ;  /* 0x00000005ff077290 */ /* 0x000fe4000b7fe4ff */
[----:B------:R-:W-:Y:S01]  /*3070*/  UIADD3.X UR10, UPT, UPT, URZ, UR5, URZ, UP1, !UPT ;  /* 0x00000005ff0a7290 */ /* 0x000fe20008ffe4ff */
[----:B------:R-:W-:Y:S01]  /*3080*/  IMAD.U32 R10, RZ, RZ, UR6 ;  /* 0x00000006ff0a7e24 */ /* 0x000fe2000f8e00ff */
[----:B------:R-:W-:Y:S01]  /*3090*/  UIADD3 UR4, UP1, UPT, UR4, 0x8, URZ ;  /* 0x0000000804047890 */ /* 0x000fe2000ff3e0ff */
[----:B------:R-:W-:Y:S02]  /*30a0*/  IMAD.U32 R8, RZ, RZ, UR9 ;  /* 0x00000009ff087e24 */ /* 0x000fe4000f8e00ff */
[----:B------:R-:W-:Y:S01]  /*30b0*/  IMAD.U32 R15, RZ, RZ, UR7 ;  /* 0x00000007ff0f7e24 */ /* 0x000fe2000f8e00ff */
[----:B------:R-:W-:Y:S01]  /*30c0*/  UIADD3.X UR5, UPT, UPT, URZ, UR5, URZ, UP1, !UPT ;  /* 0x00000005ff057290 */ /* 0x000fe20008ffe4ff */
[----:B------:R-:W-:Y:S02]  /*30d0*/  IMAD.U32 R13, RZ, RZ, UR10 ;  /* 0x0000000aff0d7e24 */ /* 0x000fe4000f8e00ff */
[----:B0-----:R-:W-:-:S02]  /*30e0*/  IMAD.MOV.U32 R4, RZ, RZ, R0 ;  /* 0x000000ffff047224 */ /* 0x001fc400078e0000 */
[----:B------:R-:W-:Y:S02]  /*30f0*/  IMAD.MOV.U32 R5, RZ, RZ, R9 ;  /* 0x000000ffff057224 */ /* 0x000fe400078e0009 */
[----:B------:R-:W-:Y:S02]  /*3100*/  IMAD.MOV.U32 R6, RZ, RZ, R2 ;  /* 0x000000ffff067224 */ /* 0x000fe400078e0002 */
[----:B------:R-:W-:Y:S02]  /*3110*/  IMAD.MOV.U32 R7, RZ, RZ, R11 ;  /* 0x000000ffff077224 */ /* 0x000fe400078e000b */
[----:B------:R-:W-:Y:S02]  /*3120*/  IMAD.U32 R0, RZ, RZ, UR13 ;  /* 0x0000000dff007e24 */ /* 0x000fe4000f8e00ff */
[----:B------:R-:W-:Y:S01]  /*3130*/  IMAD.U32 R2, RZ, RZ, UR11 ;  /* 0x0000000bff027e24 */ /* 0x000fe2000f8e00ff */
[----:B------:R0:W-:Y:S01]  /*3140*/  STL.128 [R3+0x2010], R4 ;  /* 0x0020100403007387 */ /* 0x0001e20000100c00 */
[----:B------:R-:W-:-:S02]  /*3150*/  IMAD.U32 R9, RZ, RZ, UR14 ;  /* 0x0000000eff097e24 */ /* 0x000fc4000f8e00ff */
[----:B------:R-:W-:Y:S02]  /*3160*/  IMAD.U32 R11, RZ, RZ, UR12 ;  /* 0x0000000cff0b7e24 */ /* 0x000fe4000f8e00ff */
[----:B0-----:R-:W-:Y:S02]  /*3170*/  IMAD.MOV.U32 R4, RZ, RZ, R0 ;  /* 0x000000ffff047224 */ /* 0x001fe400078e0000 */
[----:B------:R-:W-:Y:S02]  /*3180*/  IMAD.MOV.U32 R5, RZ, RZ, R9 ;  /* 0x000000ffff057224 */ /* 0x000fe400078e0009 */
[----:B------:R-:W-:Y:S02]  /*3190*/  IMAD.MOV.U32 R6, RZ, RZ, R2 ;  /* 0x000000ffff067224 */ /* 0x000fe400078e0002 */
[----:B------:R-:W-:-:S05]  /*31a0*/  IMAD.MOV.U32 R7, RZ, RZ, R11 ;  /* 0x000000ffff077224 */ /* 0x000fca00078e000b */
[----:B------:R0:W-:Y:S02]  /*31b0*/  STL.128 [R3+0x2020], R4 ;  /* 0x0020200403007387 */ /* 0x0001e40000100c00 */
[----:B0-----:R-:W-:Y:S01]  /*31c0*/  IMAD.MOV.U32 R4, RZ, RZ, R8 ;  /* 0x000000ffff047224 */ /* 0x001fe200078e0008 */
[----:B------:R-:W-:Y:S01]  /*31d0*/  MOV R7, R15 ;  /* 0x0000000f00077202 */ /* 0x000fe20000000f00 */
[----:B------:R-:W-:Y:S02]  /*31e0*/  IMAD.MOV.U32 R5, RZ, RZ, R13 ;  /* 0x000000ffff057224 */ /* 0x000fe400078e000d */
[----:B------:R-:W-:-:S05]  /*31f0*/  IMAD.MOV.U32 R6, RZ, RZ, R10 ;  /* 0x000000ffff067224 */ /* 0x000fca00078e000a */
[----:B------:R4:W-:Y:S02]  /*3200*/  STL.128 [R3+0x2030], R4 ;  /* 0x0020300403007387 */ /* 0x0009e40000100c00 */
.L_x_14:
        /* <DEDUP_REMOVED lines=9> */
[----:B-1234-:R-:W-:Y:S01]  /*32a0*/  IMAD.U32 R4, RZ, RZ, UR4 ;  /* 0x00000004ff047e24 */ /* 0x01efe2000f8e00ff */
[----:B------:R-:W-:Y:S01]  /*32b0*/  UIADD3 UR11, UP3, UPT, UR4, 0x3, URZ ;  /* 0x00000003040b7890 */ /* 0x000fe2000ff7e0ff */
[----:B------:R-:W-:Y:S01]  /*32c0*/  IMAD.U32 R5, RZ, RZ, UR5 ;  /* 0x00000005ff057e24 */ /* 0x000fe2000f8e00ff */
[----:B------:R-:W-:Y:S01]  /*32d0*/  UIADD3.X UR7, UPT, UPT, URZ, UR5, URZ, UP0, !UPT ;  /* 0x00000005ff077290 */ /* 0x000fe200087fe4ff */
[----:B------:R-:W-:Y:S01]  /*32e0*/  IMAD.U32 R6, RZ, RZ, UR6 ;  /* 0x00000006ff067e24 */ /* 0x000fe2000f8e00ff */
[----:B------:R-:W-:Y:S01]  /*32f0*/  UIADD3.X UR10, UPT, UPT, URZ, UR5, URZ, UP2, !UPT ;  /* 0x00000005ff0a7290 */ /* 0x000fe200097fe4ff */
[----:B------:R-:W-:Y:S01]  /*3300*/  IMAD.U32 R8, RZ, RZ, UR9 ;  /* 0x00000009ff087e24 */ /* 0x000fe2000f8e00ff */
[----:B------:R-:W-:Y:S01]  /*3310*/  UIADD3.X UR12, UPT, UPT, URZ, UR5, URZ, UP3, !UPT ;  /* 0x00000005ff0c7290 */ /* 0x000fe20009ffe4ff */
[----:B------:R-:W-:Y:S01]  /*3320*/  IMAD.U32 R10, RZ, RZ, UR11 ;  /* 0x0000000bff0a7e24 */ /* 0x000fe2000f8e00ff */
[----:B------:R-:W-:Y:S01]  /*3330*/  UIADD3 UR4, UP0, UPT, UR4, 0x4, URZ ;  /* 0x0000000404047890 */ /* 0x000fe2000ff1e0ff */
[----:B------:R-:W-:-:S02]  /*3340*/  IMAD.U32 R7, RZ, RZ, UR7 ;  /* 0x00000007ff077e24 */ /* 0x000fc4000f8e00ff */
[----:B------:R-:W-:Y:S01]  /*3350*/  IMAD.U32 R9, RZ, RZ, UR10 ;  /* 0x0000000aff097e24 */ /* 0x000fe2000f8e00ff */
[----:B------:R-:W-:Y:S01]  /*3360*/  UIADD3.X UR5, UPT, UPT, URZ, UR5, URZ, UP0, !UPT ;  /* 0x00000005ff057290 */ /* 0x000fe200087fe4ff */
[----:B------:R-:W-:Y:S02]  /*3370*/  IMAD.U32 R11, RZ, RZ, UR12 ;  /* 0x0000000cff0b7e24 */ /* 0x000fe4000f8e00ff */
[----:B0-----:R-:W-:-:S05]  /*3380*/  IMAD.U32 R3, R0, 0x8, R1 ;  /* 0x0000000800037824 */ /* 0x001fca00078e0001 */
[----:B------:R0:W-:Y:S04]  /*3390*/  STL.128 [R3+0x2000], R4 ;  /* 0x0020000403007387 */ /* 0x0001e80000100c00 */
[----:B------:R0:W-:Y:S02]  /*33a0*/  STL.128 [R3+0x2010], R8 ;  /* 0x0020100803007387 */ /* 0x0001e40000100c00 */
.L_x_15:
[----:B------:R-:W-:Y:S05]  /*33b0*/  BRA.U !UP1, `(.L_x_11) ;  /* 0x0000000109547547 */ /* 0x000fea000b800000 */
[----:B------:R-:W-:Y:S01]  /*33c0*/  IMAD.U32 R0, RZ, RZ, UR4 ;  /* 0x00000004ff007e24 */ /* 0x000fe2000f8e00ff */
[----:B------:R-:W-:Y:S01]  /*33d0*/  UISETP.NE.U32.AND UP0, UPT, UR58, 0x1, UPT ;  /* 0x000000013a00788c */ /* 0x000fe2000bf05070 */
[----:B0-----:R-:W-:Y:S02]  /*33e0*/  IMAD.U32 R2, RZ, RZ, UR4 ;  /* 0x00000004ff027e24 */ /* 0x001fe4000f8e00ff */
[----:B--2-4-:R-:W-:Y:S01]  /*33f0*/  IMAD.U32 R3, RZ, RZ, UR5 ;  /* 0x00000005ff037e24 */ /* 0x014fe2000f8e00ff */
[----:B------:R-:W-:Y:S01]  /*3400*/  UISETP.NE.AND.EX UP0, UPT, URZ, URZ, UPT, UP0 ;  /* 0x000000ffff00728c */ /* 0x000fe2000bf05300 */
[----:B-1----:R-:W-:-:S05]  /*3410*/  IMAD.U32 R7, R0, 0x8, R1 ;  /* 0x0000000800077824 */ /* 0x002fca00078e0001 */
[----:B------:R0:W-:Y:S03]  /*3420*/  STL.64 [R7+0x2000], R2 ;  /* 0x0020000207007387 */ /* 0x0001e60000100a00 */
[----:B------:R-:W-:Y:S05]  /*3430*/  BRA.U !UP0, `(.L_x_11) ;  /* 0x0000000108347547 */ /* 0x000fea000b800000 */
[----:B------:R-:W-:Y:S02]  /*3440*/  UISETP.NE.U32.AND UP0, UPT, UR58, 0x2, UPT ;  /* 0x000000023a00788c */ /* 0x000fe4000bf05070 */
[----:B------:R-:W-:Y:S02]  /*3450*/  UIADD3 UR6, UP1, UPT, UR4, 0x1, URZ ;  /* 0x0000000104067890 */ /* 0x000fe4000ff3e0ff */
[----:B------:R-:W-:-:S04]  /*3460*/  UISETP.NE.AND.EX UP0, UPT, URZ, URZ, UPT, UP0 ;  /* 0x000000ffff00728c */ /* 0x000fc8000bf05300 */
[----:B0-----:R-:W-:Y:S02]  /*3470*/  IMAD.U32 R2, RZ, RZ, UR6 ;  /* 0x00000006ff027e24 */ /* 0x001fe4000f8e00ff */
[----:B------:R-:W-:-:S05]  /*3480*/  PLOP3.LUT P0, PT, PT, PT, UP0, 0x80, 0x8 ;  /* 0x000000000008781c */ /* 0x000fca0003f0f008 */
[----:B------:R-:W-:Y:S02]  /*3490*/  @UP0 UIADD3 UR10, UP2, UPT, UR4, 0x2, URZ ;  /* 0x00000002040a0890 */ /* 0x000fe4000ff5e0ff */
[----:B------:R-:W-:Y:S02]  /*34a0*/  UIADD3.X UR4, UPT, UPT, URZ, UR5, URZ, UP1, !UPT ;  /* 0x00000005ff047290 */ /* 0x000fe40008ffe4ff */
[----:B------:R-:W-:Y:S02]  /*34b0*/  @UP0 UIADD3.X UR11, UPT, UPT, URZ, UR5, URZ, UP2, !UPT ;  /* 0x00000005ff0b0290 */ /* 0x000fe400097fe4ff */
[----:B---3--:R-:W-:Y:S02]  /*34c0*/  IMAD.U32 R4, RZ, RZ, UR10 ;  /* 0x0000000aff047e24 */ /* 0x008fe4000f8e00ff */
[----:B------:R-:W-:Y:S02]  /*34d0*/  IMAD.U32 R3, RZ, RZ, UR4 ;  /* 0x00000004ff037e24 */ /* 0x000fe4000f8e00ff */
[----:B------:R-:W-:-:S03]  /*34e0*/  IMAD.U32 R5, RZ, RZ, UR11 ;  /* 0x0000000bff057e24 */ /* 0x000fc6000f8e00ff */
[----:B------:R0:W-:Y:S04]  /*34f0*/  STL.64 [R7+0x2008], R2 ;  /* 0x0020080207007387 */ /* 0x0001e80000100a00 */
[----:B------:R0:W-:Y:S02]  /*3500*/  @P0 STL.64 [R7+0x2010], R4 ;  /* 0x0020100407000387 */ /* 0x0001e40000100a00 */
.L_x_11:
[----:B------:R-:W5:Y:S02]  /*3510*/  LDCU UR4, c[0x0][0x3c0] ;  /* 0x00007800ff0477ac */ /* 0x000f640008000800 */
[----:B-----5:R-:W-:-:S09]  /*3520*/  UISETP.NE.AND UP0, UPT, UR4, URZ, UPT ;  /* 0x000000ff0400728c */ /* 0x020fd2000bf05270 */
[----:B------:R-:W-:Y:S05]  /*3530*/  BRA.U !UP0, `(.L_x_16) ;  /* 0x0000000108c87547 */ /* 0x000fea000b800000 */
[----:B------:R-:W-:Y:S01]  /*3540*/  UIMAD.WIDE UR4, UR4, 0x4, URZ ;  /* 0x00000004040478a5 */ /* 0x000fe2000f8e02ff */
[----:B------:R-:W-:-:S03]  /*3550*/  IMAD.MOV.U32 R0, RZ, RZ, RZ ;  /* 0x000000ffff007224 */ /* 0x000fc600078e00ff */
[----:B------:R-:W-:-:S04]  /*3560*/  UISETP.GE.U32.AND UP0, UPT, UR4, 0x10, UPT ;  /* 0x000000100400788c */ /* 0x000fc8000bf06070 */
[----:B------:R-:W-:-:S09]  /*3570*/  UISETP.GE.U32.AND.EX UP0, UPT, UR5, URZ, UPT, UP0 ;  /* 0x000000ff0500728c */ /* 0x000fd2000bf06100 */
[----:B------:R-:W-:Y:S05]  /*3580*/  BRA.U !UP0, `(.L_x_17) ;  /* 0x0000000108447547 */ /* 0x000fea000b800000 */
[----:B01234-:R-:W-:Y:S02]  /*3590*/  HFMA2 R4, -RZ, RZ, 0, 0 ;  /* 0x00000000ff047431 */ /* 0x01ffe400000001ff */
[----:B------:R-:W-:-:S07]  /*35a0*/  IMAD.MOV.U32 R0, RZ, RZ, RZ ;  /* 0x000000ffff007224 */ /* 0x000fce00078e00ff */
.L_x_18:
[C---:B0-----:R-:W-:Y:S01]  /*35b0*/  IMAD.U32 R2, R0.reuse, 0x8, R1 ;  /* 0x0000000800027824 */ /* 0x041fe200078e0001 */
[----:B------:R-:W-:-:S04]  /*35c0*/  IADD3 R0, P0, PT, R0, 0x10, RZ ;  /* 0x0000001000007810 */ /* 0x000fc80007f1e0ff */
[----:B------:R0:W-:Y:S01]  /*35d0*/  STL.128 [R2+0x2170], RZ ;  /* 0x002170ff02007387 */ /* 0x0001e20000100c00 */
[----:B------:R-:W-:Y:S01]  /*35e0*/  IMAD.X R4, RZ, RZ, R4, P0 ;  /* 0x000000ffff047224 */ /* 0x000fe200000e0604 */
[----:B------:R-:W-:Y:S02]  /*35f0*/  ISETP.NE.U32.AND P0, PT, R0, R70, PT ;  /* 0x000000460000720c */ /* 0x000fe40003f05070 */
[----:B------:R0:W-:Y:S02]  /*3600*/  STL.128 [R2+0x2180], RZ ;  /* 0x002180ff02007387 */ /* 0x0001e40000100c00 */
[----:B------:R-:W-:Y:S02]  /*3610*/  ISETP.NE.AND.EX P0, PT, R4, R37, PT, P0 ;  /* 0x000000250400720c */ /* 0x000fe40003f05300 */
[----:B------:R0:W-:Y:S04]  /*3620*/  STL.128 [R2+0x2190], RZ ;  /* 0x002190ff02007387 */ /* 0x0001e80000100c00 */
[----:B------:R0:W-:Y:S04]  /*3630*/  STL.128 [R2+0x21a0], RZ ;  /* 0x0021a0ff02007387 */ /* 0x0001e80000100c00 */
[----:B------:R0:W-:Y:S04]  /*3640*/  STL.128 [R2+0x21b0], RZ ;  /* 0x0021b0ff02007387 */ /* 0x0001e80000100c00 */
[----:B------:R0:W-:Y:S04]  /*3650*/  STL.128 [R2+0x21c0], RZ ;  /* 0x0021c0ff02007387 */ /* 0x0001e80000100c00 */
[----:B------:R0:W-:Y:S04]  /*3660*/  STL.128 [R2+0x21d0], RZ ;  /* 0x0021d0ff02007387 */ /* 0x0001e80000100c00 */
[----:B------:R0:W-:Y:S01]  /*3670*/  STL.128 [R2+0x21e0], RZ ;  /* 0x0021e0ff02007387 */ /* 0x0001e20000100c00 */
[----:B------:R-:W-:Y:S05]  /*3680*/  @P0 BRA `(.L_x_18) ;  /* 0xfffffffc00c80947 */ /* 0x000fea000383ffff */
[----:B------:R-:W-:-:S07]  /*3690*/  IMAD.MOV.U32 R0, RZ, RZ, R70 ;  /* 0x000000ffff007224 */ /* 0x000fce00078e0046 */
.L_x_17:
[----:B------:R-:W-:-:S04]  /*36a0*/  ISETP.NE.U32.AND P0, PT, R68, RZ, PT ;  /* 0x000000ff4400720c */ /* 0x000fc80003f05070 */
[----:B------:R-:W-:-:S13]  /*36b0*/  ISETP.NE.AND.EX P0, PT, RZ, RZ, PT, P0 ;  /* 0x000000ffff00720c */ /* 0x000fda0003f05300 */
[----:B------:R-:W-:Y:S05]  /*36c0*/  @!P0 BRA `(.L_x_16) ;  /* 0x0000000000648947 */ /* 0x000fea0003800000 */
[----:B0-----:R-:W-:-:S04]  /*36d0*/  IADD3 R2, P1, PT, R68, -0x1, RZ ;  /* 0xffffffff44027810 */ /* 0x001fc80007f3e0ff */
[----:B------:R-:W-:Y:S01]  /*36e0*/  ISETP.GE.U32.AND P0, PT, R2, 0x7, PT ;  /* 0x000000070200780c */ /* 0x000fe20003f06070 */
[----:B------:R-:W-:Y:S01]  /*36f0*/  IMAD.X R2, RZ, RZ, -0x1, P1 ;  /* 0xffffffffff027424 */ /* 0x000fe200008e06ff */
[----:B------:R-:W-:-:S04]  /*3700*/  ISETP.NE.U32.AND P1, PT, R69, RZ, PT ;  /* 0x000000ff4500720c */ /* 0x000fc80003f25070 */
[----:B------:R-:W-:Y:S02]  /*3710*/  ISETP.GE.U32.AND.EX P0, PT, R2, RZ, PT, P0 ;  /* 0x000000ff0200720c */ /* 0x000fe40003f06100 */
[----:B------:R-:W-:-:S11]  /*3720*/  ISETP.NE.AND.EX P1, PT, RZ, RZ, PT, P1 ;  /* 0x000000ffff00720c */ /* 0x000fd60003f25310 */
[C---:B------:R-:W-:Y:S02]  /*3730*/  @P0 IMAD.U32 R2, R0.reuse, 0x8, R1 ;  /* 0x0000000800020824 */ /* 0x040fe400078e0001 */
[----:B------:R-:W-:-:S03]  /*3740*/  @P0 VIADD R0, R0, 0x8 ;  /* 0x0000000800000836 */ /* 0x000fc60000000000 */
[----:B------:R0:W-:Y:S04]  /*3750*/  @P0 STL.128 [R2+0x2170], RZ ;  /* 0x002170ff02000387 */ /* 0x0001e80000100c00 */
[----:B------:R0:W-:Y:S04]  /*3760*/  @P0 STL.128 [R2+0x2180], RZ ;  /* 0x002180ff02000387 */ /* 0x0001e80000100c00 */
[----:B------:R0:W-:Y:S04]  /*3770*/  @P0 STL.128 [R2+0x2190], RZ ;  /* 0x002190ff02000387 */ /* 0x0001e80000100c00 */
[----:B------:R0:W-:Y:S01]  /*3780*/  @P0 STL.128 [R2+0x21a0], RZ ;  /* 0x0021a0ff02000387 */ /* 0x0001e20000100c00 */
        /* <DEDUP_REMOVED lines=9> */
[----:B------:R0:W-:Y:S01]  /*3820*/  @P0 STL.128 [R2+0x2170], RZ ;  /* 0x002170ff02000387 */ /* 0x0001e20000100c00 */
[----:B------:R-:W-:-:S03]  /*3830*/  @P1 IMAD.U32 R0, R0, 0x8, R1 ;  /* 0x0000000800001824 */ /* 0x000fc600078e0001 */
[----:B------:R0:W-:Y:S04]  /*3840*/  @P0 STL.128 [R2+0x2180], RZ ;  /* 0x002180ff02000387 */ /* 0x0001e80000100c00 */
[----:B------:R0:W-:Y:S02]  /*3850*/  @P1 STL.64 [R0+0x2170], RZ ;  /* 0x002170ff00001387 */ /* 0x0001e40000100a00 */
.L_x_16:
[----:B------:R-:W-:Y:S01]  /*3860*/  UISETP.GE.U32.AND UP0, UPT, UR8, 0x4, UPT ;  /* 0x000000040800788c */ /* 0x000fe2000bf06070 */
[----:B0-----:R-:W-:Y:S02]  /*3870*/  IMAD.MOV.U32 R2, RZ, RZ, RZ ;  /* 0x000000ffff027224 */ /* 0x001fe400078e00ff */
[----:B-12-4-:R-:W-:Y:S01]  /*3880*/  IMAD.MOV.U32 R7, RZ, RZ, RZ ;  /* 0x000000ffff077224 */ /* 0x016fe200078e00ff */
[----:B------:R-:W-:-:S05]  /*3890*/  UP2UR UR43, UPR, URZ, 0x1 ;  /* 0x00000001ff2b7883 */ /* 0x000fca0008000000 */
[----:B------:R-:W-:Y:S07]  /*38a0*/  BRA.U !UP0, `(.L_x_19) ;  /* 0x0000000908187547 */ /* 0x000fee000b800000 */
[----:B------:R-:W-:Y:S01]  /*38b0*/  UIADD3 UR4, UP0, UPT, UR8, -0x4, URZ ;  /* 0xfffffffc08047890 */ /* 0x000fe2000ff1e0ff */
[----:B------:R-:W-:Y:S02]  /*38c0*/  IMAD.MOV.U32 R0, RZ, RZ, RZ ;  /* 0x000000ffff007224 */ /* 0x000fe400078e00ff */
[----:B------:R-:W-:Y:S01]  /*38d0*/  IMAD.MOV.U32 R16, RZ, RZ, RZ ;  /* 0x000000ffff107224 */ /* 0x000fe200078e00ff */
[----:B------:R-:W-:Y:S02]  /*38e0*/  UIADD3.X UR5, UPT, UPT, UR51, -0x1, URZ, UP0, !UPT ;  /* 0xffffffff33057890 */ /* 0x000fe400087fe4ff */
[----:B------:R-:W-:-:S04]  /*38f0*/  UISETP.GE.U32.AND UP0, UPT, UR4, 0xc, UPT ;  /* 0x0000000c0400788c */ /* 0x000fc8000bf06070 */
[----:B------:R-:W-:-:S09]  /*3900*/  UISETP.GE.U32.AND.EX UP0, UPT, UR5, URZ, UPT, UP0 ;  /* 0x000000ff0500728c */ /* 0x000fd2000bf06100 */
[----:B------:R-:W-:Y:S05]  /*3910*/  BRA.U !UP0, `(.L_x_20) ;  /* 0x0000000508087547 */ /* 0x000fea000b800000 */
[----:B------:R-:W-:Y:S01]  /*3920*/  IMAD.MOV.U32 R0, RZ, RZ, RZ ;  /* 0x000000ffff007224 */ /* 0x000fe200078e00ff */
[----:B------:R-:W-:Y:S01]  /*3930*/  UMOV UR4, URZ ;  /* 0x000000ff00047c82 */ /* 0x000fe20008000000 */
[----:B------:R-:W-:Y:S01]  /*3940*/  IMAD.MOV.U32 R16, RZ, RZ, RZ ;  /* 0x000000ffff107224 */ /* 0x000fe200078e00ff */
[----:B------:R-:W-:-:S06]  /*3950*/  UMOV UR5, URZ ;  /* 0x000000ff00057c82 */ /* 0x000fcc0008000000 */
.L_x_21:
[----:B------:R-:W-:-:S05]  /*3960*/  IMAD.U32 R3, R0, 0x8, R1 ;  /* 0x0000000800037824 */ /* 0x000fca00078e0001 */
[----:B------:R-:W2:Y:S04]  /*3970*/  LDL.128 R56, [R3+0x2410] ;  /* 0x0024100003387983 */ /* 0x000ea80000100c00 */
[----:B---3--:R-:W3:Y:S04]  /*3980*/  LDL.128 R4, [R3+0x2420] ;  /* 0x0024200003047983 */ /* 0x008ee80000100c00 */
[----:B0-----:R-:W4:Y:S04]  /*3990*/  LDL.128 R12, [R3+0x2440] ;  /* 0x00244000030c7983 */ /* 0x001f280000100c00 */
[----:B------:R-:W5:Y:S04]  /*39a0*/  LDL.128 R20, [R3+0x2450] ;  /* 0x0024500003147983 */ /* 0x000f680000100c00 */
[----:B------:R-:W5:Y:S04]  /*39b0*/  LDL.128 R8, [R3+0x2430] ;  /* 0x0024300003087983 */ /* 0x000f680000100c00 */
[----:B------:R-:W5:Y:S04]  /*39c0*/  LDL.128 R40, [R3+0x2470] ;  /* 0x0024700003287983 */ /* 0x000f680000100c00 */
[----:B------:R-:W5:Y:S04]  /*39d0*/  LDL.128 R48, [R3+0x2480] ;  /* 0x0024800003307983 */ /* 0x000f680000100c00 */
[----:B------:R0:W5:Y:S01]  /*39e0*/  LDL.128 R32, [R3+0x2460] ;  /* 0x0024600003207983 */ /* 0x0001620000100c00 */
[----:B------:R-:W-:-:S04]  /*39f0*/  UIADD3 UR4, UP0, UPT, UR4, 0x4, URZ ;  /* 0x0000000404047890 */ /* 0x000fc8000ff1e0ff */
[----:B------:R-:W-:Y:S02]  /*3a00*/  UIADD3.X UR5, UPT, UPT, URZ, UR5, URZ, UP0, !UPT ;  /* 0x00000005ff057290 */ /* 0x000fe400087fe4ff */
[----:B------:R-:W-:-:S04]  /*3a10*/  UISETP.NE.U32.AND UP0, UPT, UR4, UR48, UPT ;  /* 0x000000300400728c */ /* 0x000fc8000bf05070 */
[----:B------:R-:W-:Y:S01]  /*3a20*/  UISETP.NE.AND.EX UP0, UPT, UR5, UR47, UPT, UP0 ;  /* 0x0000002f0500728c */ /* 0x000fe2000bf05300 */
[----:B--2---:R-:W-:Y:S02]  /*3a30*/  DSETP.GT.AND P2, PT, R56, RZ, PT ;  /* 0x000000ff3800722a */ /* 0x004fe40003f44000 */
[----:B------:R-:W-:Y:S02]  /*3a40*/  DSETP.GT.AND P1, PT, R58, RZ, PT ;  /* 0x000000ff3a00722a */ /* 0x000fe40003f24000 */
[----:B---3--:R-:W-:Y:S02]  /*3a50*/  DSETP.GT.AND P3, PT, R4, RZ, PT ;  /* 0x000000ff0400722a */ /* 0x008fe40003f64000 */
[----:B------:R-:W-:Y:S01]  /*3a60*/  DSETP.GT.AND P4, PT, R6, RZ, PT ;  /* 0x000000ff0600722a */ /* 0x000fe20003f84000 */
[----:B------:R-:W-:Y:S01]  /*3a70*/  SEL R5, RZ, 0x1, P2 ;  /* 0x00000001ff057807 */ /* 0x000fe20001000000 */
[----:B----4-:R-:W-:Y:S01]  /*3a80*/  DSETP.GT.AND P2, PT, R14, RZ, PT ;  /* 0x000000ff0e00722a */ /* 0x010fe20003f44000 */
[----:B------:R-:W-:Y:S01]  /*3a90*/  SEL R4, RZ, 0x1, P1 ;  /* 0x00000001ff047807 */ /* 0x000fe20000800000 */
[----:B------:R-:W-:Y:S01]  /*3aa0*/  DSETP.GT.AND P1, PT, R12, RZ, PT ;  /* 0x000000ff0c00722a */ /* 0x000fe20003f24000 */
[----:B0-----:R-:W-:Y:S01]  /*3ab0*/  SEL R3, RZ, 0x1, P3 ;  /* 0x00000001ff037807 */ /* 0x001fe20001800000 */
[----:B-----5:R-:W-:Y:S01]  /*3ac0*/  DSETP.GT.AND P3, PT, R20, RZ, PT ;  /* 0x000000ff1400722a */ /* 0x020fe20003f64000 */
[----:B------:R-:W-:Y:S01]  /*3ad0*/  SEL R2, RZ, 0x1, P4 ;  /* 0x00000001ff027807 */ /* 0x000fe20002000000 */
[----:B------:R-:W-:-:S02]  /*3ae0*/  DSETP.GT.AND P4, PT, R22, RZ, PT ;  /* 0x000000ff1600722a */ /* 0x000fc40003f84000 */
[----:B------:R-:W-:Y:S02]  /*3af0*/  DSETP.GT.AND P0, PT, R8, RZ, PT ;  /* 0x000000ff0800722a */ /* 0x000fe40003f04000 */
[----:B------:R-:W-:Y:S01]  /*3b00*/  DSETP.GT.AND P5, PT, R10, RZ, PT ;  /* 0x000000ff0a00722a */ /* 0x000fe20003fa4000 */
[----:B------:R-:W-:Y:S02]  /*3b10*/  PRMT R12, R3, 0x3340, R2 ;  /* 0x00003340030c7816 */ /* 0x000fe40000000002 */
[----:B------:R-:W-:Y:S02]  /*3b20*/  PRMT R13, R5, 0x3340, R4 ;  /* 0x00003340050d7816 */ /* 0x000fe40000000004 */
[----:B------:R-:W-:Y:S01]  /*3b30*/  SEL R2, RZ, 0x1, P2 ;  /* 0x00000001ff027807 */ /* 0x000fe20001000000 */
[----:B------:R-:W-:Y:S01]  /*3b40*/  DSETP.GT.AND P2, PT, R42, RZ, PT ;  /* 0x000000ff2a00722a */ /* 0x000fe20003f44000 */
        /* <DEDUP_REMOVED lines=10> */
[----:B------:R-:W-:-:S02]  /*3bf0*/  PRMT R10, R3, 0x3340, R2 ;  /* 0x00003340030a7816 */ /* 0x000fc40000000002 */
[----:B------:R-:W-:Y:S02]  /*3c00*/  PRMT R11, R5, 0x3340, R4 ;  /* 0x00003340050b7816 */ /* 0x000fe40000000004 */
[----:B------:R-:W-:Y:S02]  /*3c10*/  SEL R4, RZ, 0x1, P2 ;  /* 0x00000001ff047807 */ /* 0x000fe40001000000 */
[----:B------:R-:W-:Y:S02]  /*3c20*/  SEL R5, RZ, 0x1, P1 ;  /* 0x00000001ff057807 */ /* 0x000fe40000800000 */
[----:B------:R-:W-:Y:S02]  /*3c30*/  SEL R2, RZ, 0x1, P4 ;  /* 0x00000001ff027807 */ /* 0x000fe40002000000 */
[----:B------:R-:W-:Y:S02]  /*3c40*/  SEL R3, RZ, 0x1, P3 ;  /* 0x00000001ff037807 */ /* 0x000fe40001800000 */
[----:B------:R-:W-:-:S02]  /*3c50*/  SEL R6, RZ, 0x1, P0 ;  /* 0x00000001ff067807 */ /* 0x000fc40000000000 */
[----:B------:R-:W-:Y:S02]  /*3c60*/  SEL R7, RZ, 0x1, P5 ;  /* 0x00000001ff077807 */ /* 0x000fe40002800000 */
[----:B------:R-:W-:Y:S02]  /*3c70*/  PRMT R5, R5, 0x3340, R4 ;  /* 0x0000334005057816 */ /* 0x000fe40000000004 */
[----:B------:R-:W-:Y:S02]  /*3c80*/  PRMT R2, R3, 0x3340, R2 ;  /* 0x0000334003027816 */ /* 0x000fe40000000002 */
[----:B------:R-:W-:Y:S02]  /*3c90*/  PRMT R9, R9, 0x3340, R8 ;  /* 0x0000334009097816 */ /* 0x000fe40000000008 */
[----:B------:R-:W-:Y:S02]  /*3ca0*/  PRMT R6, R7, 0x3340, R6 ;  /* 0x0000334007067816 */ /* 0x000fe40000000006 */
[----:B------:R-:W-:-:S02]  /*3cb0*/  PRMT R12, R13, 0x5410, R12 ;  /* 0x000054100d0c7816 */ /* 0x000fc4000000000c */
[----:B------:R-:W-:Y:S01]  /*3cc0*/  PRMT R15, R5, 0x5410, R2 ;  /* 0x00005410050f7816 */ /* 0x000fe20000000002 */
[----:B------:R-:W-:Y:S01]  /*3cd0*/  IMAD.IADD R2, R1, 0x1, R0 ;  /* 0x0000000101027824 */ /* 0x000fe200078e0200 */
[----:B------:R-:W-:Y:S02]  /*3ce0*/  PRMT R13, R11, 0x5410, R10 ;  /* 0x000054100b0d7816 */ /* 0x000fe4000000000a */
[----:B------:R-:W-:-:S05]  /*3cf0*/  PRMT R14, R9, 0x5410, R6 ;  /* 0x00005410090e7816 */ /* 0x000fca0000000006 */
[----:B------:R0:W-:Y:S01]  /*3d00*/  STL.128 [R2+0x2080], R12 ;  /* 0x0020800c02007387 */ /* 0x0001e20000100c00 */
[----:B------:R-:W-:-:S05]  /*3d10*/  IADD3 R0, P0, PT, R0, 0x10, RZ ;  /* 0x0000001000007810 */ /* 0x000fca0007f1e0ff */
[----:B------:R-:W-:Y:S01]  /*3d20*/  IMAD.X R16, RZ, RZ, R16, P0 ;  /* 0x000000ffff107224 */ /* 0x000fe200000e0610 */
[----:B------:R-:W-:Y:S07]  /*3d30*/  BRA.U UP0, `(.L_x_21) ;  /* 0xfffffffd00087547 */ /* 0x000fee000b83ffff */
.L_x_20:
[----:B------:R-:W-:Y:S01]  /*3d40*/  UISETP.NE.U32.AND UP0, UPT, UR55, URZ, UPT ;  /* 0x000000ff3700728c */ /* 0x000fe2000bf05070 */
[----:B0-----:R-:W-:Y:S01]  /*3d50*/  IMAD.MOV.U32 R2, RZ, RZ, R0 ;  /* 0x000000ffff027224 */ /* 0x001fe200078e0000 */
[----:B------:R-:W-:Y:S02]  /*3d60*/  MOV R7, R16 ;  /* 0x0000001000077202 */ /* 0x000fe40000000f00 */
[----:B------:R-:W-:-:S09]  /*3d70*/  UISETP.NE.AND.EX UP0, UPT, URZ, URZ, UPT, UP0 ;  /* 0x000000ffff00728c */ /* 0x000fd2000bf05300 */
[----:B------:R-:W-:Y:S05]  /*3d80*/  BRA.U !UP0, `(.L_x_19) ;  /* 0x0000000108e07547 */ /* 0x000fea000b800000 */
[----:B------:R-:W-:-:S05]  /*3d90*/  IMAD.U32 R8, R0, 0x8, R1 ;  /* 0x0000000800087824 */ /* 0x000fca00078e0001 */
[----:B------:R-:W2:Y:S04]  /*3da0*/  LDL.128 R12, [R8+0x2410] ;  /* 0x00241000080c7983 */ /* 0x000ea80000100c00 */
[----:B---3--:R-:W3:Y:S01]  /*3db0*/  LDL.128 R4, [R8+0x2420] ;  /* 0x0024200008047983 */ /* 0x008ee20000100c00 */
[----:B------:R-:W-:Y:S01]  /*3dc0*/  IMAD.IADD R9, R1, 0x1, R0 ;  /* 0x0000000101097824 */ /* 0x000fe200078e0200 */
[----:B------:R-:W-:-:S04]  /*3dd0*/  UISETP.NE.U32.AND UP0, UPT, UR55, 0x1, UPT ;  /* 0x000000013700788c */ /* 0x000fc8000bf05070 */
[----:B------:R-:W-:Y:S01]  /*3de0*/  UISETP.NE.AND.EX UP0, UPT, URZ, URZ, UPT, UP0 ;  /* 0x000000ffff00728c */ /* 0x000fe2000bf05300 */
[----:B--2---:R-:W-:Y:S02]  /*3df0*/  DSETP.GT.AND P0, PT, R12, RZ, PT ;  /* 0x000000ff0c00722a */ /* 0x004fe40003f04000 */
[----:B------:R-:W-:Y:S02]  /*3e00*/  DSETP.GT.AND P1, PT, R14, RZ, PT ;  /* 0x000000ff0e00722a */ /* 0x000fe40003f24000 */
[----:B---3--:R-:W-:Y:S02]  /*3e10*/  DSETP.GT.AND P2, PT, R4, RZ, PT ;  /* 0x000000ff0400722a */ /* 0x008fe40003f44000 */
[----:B------:R-:W-:Y:S01]  /*3e20*/  DSETP.GT.AND P3, PT, R6, RZ, PT ;  /* 0x000000ff0600722a */ /* 0x000fe20003f64000 */
[----:B------:R-:W-:Y:S02]  /*3e30*/  SEL R3, RZ, 0x1, P0 ;  /* 0x00000001ff037807 */ /* 0x000fe40000000000 */
[----:B------:R-:W-:-:S02]  /*3e40*/  SEL R4, RZ, 0x1, P1 ;  /* 0x00000001ff047807 */ /* 0x000fc40000800000 */
[----:B------:R-:W-:Y:S01]  /*3e50*/  SEL R5, RZ, 0x1, P2 ;  /* 0x00000001ff057807 */ /* 0x000fe20001000000 */
[----:B------:R0:W-:Y:S01]  /*3e60*/  STL.U8 [R9+0x2080], R3 ;  /* 0x0020800309007387 */ /* 0x0001e20000100000 */
[----:B------:R-:W-:Y:S02]  /*3e70*/  SEL R6, RZ, 0x1, P3 ;  /* 0x00000001ff067807 */ /* 0x000fe40001800000 */
[----:B------:R-:W-:Y:S01]  /*3e80*/  IADD3 R2, P0, PT, R0, 0x4, RZ ;  /* 0x0000000400027810 */ /* 0x000fe20007f1e0ff */
[----:B------:R0:W-:Y:S04]  /*3e90*/  STL.U8 [R9+0x2081], R4 ;  /* 0x0020810409007387 */ /* 0x0001e80000100000 */
[----:B------:R0:W-:Y:S01]  /*3ea0*/  STL.U8 [R9+0x2082], R5 ;  /* 0x0020820509007387 */ /* 0x0001e20000100000 */
[----:B------:R-:W-:-:S03]  /*3eb0*/  IMAD.X R7, RZ, RZ, R16, P0 ;  /* 0x000000ffff077224 */ /* 0x000fc600000e0610 */
[----:B------:R0:W-:Y:S01]  /*3ec0*/  STL.U8 [R9+0x2083], R6 ;  /* 0x0020830609007387 */ /* 0x0001e20000100000 */
[----:B------:R-:W-:Y:S05]  /*3ed0*/  BRA.U !UP0, `(.L_x_19) ;  /* 0x00000001088c7547 */ /* 0x000fea000b800000 */
[----:B------:R-:W2:Y:S04]  /*3ee0*/  LDL.128 R12, [R8+0x2430] ;  /* 0x00243000080c7983 */ /* 0x000ea80000100c00 */
[----:B0-----:R-:W3:Y:S01]  /*3ef0*/  LDL.128 R4, [R8+0x2440] ;  /* 0x0024400008047983 */ /* 0x001ee20000100c00 */
        /* <DEDUP_REMOVED lines=18> */
[----:B-1----:R-:W3:Y:S01]  /*4020*/  LDL.128 R4, [R8+0x2460] ;  /* 0x0024600008047983 */ /* 0x002ee20000100c00 */
[----:B--2---:R-:W-:Y:S02]  /*4030*/  DSETP.GT.AND P0, PT, R12, RZ, PT ;  /* 0x000000ff0c00722a */ /* 0x004fe40003f04000 */
[----:B------:R-:W-:Y:S02]  /*4040*/  DSETP.GT.AND P1, PT, R14, RZ, PT ;  /* 0x000000ff0e00722a */ /* 0x000fe40003f24000 */
[----:B---3--:R-:W-:Y:S02]  /*4050*/  DSETP.GT.AND P2, PT, R4, RZ, PT ;  /* 0x000000ff0400722a */ /* 0x008fe40003f44000 */
[----:B------:R-:W-:Y:S01]  /*4060*/  DSETP.GT.AND P3, PT, R6, RZ, PT ;  /* 0x000000ff0600722a */ /* 0x000fe20003f64000 */
[----:B------:R-:W-:-:S02]  /*4070*/  SEL R3, RZ, 0x1, P0 ;  /* 0x00000001ff037807 */ /* 0x000fc40000000000 */
[----:B------:R-:W-:Y:S02]  /*4080*/  SEL R4, RZ, 0x1, P1 ;  /* 0x00000001ff047807 */ /* 0x000fe40000800000 */
[----:B------:R-:W-:Y:S01]  /*4090*/  SEL R5, RZ, 0x1, P2 ;  /* 0x00000001ff057807 */ /* 0x000fe20001000000 */
[----:B------:R2:W-:Y:S01]  /*40a0*/  STL.U8 [R9+0x2088], R3 ;  /* 0x0020880309007387 */ /* 0x0005e20000100000 */
[----:B------:R-:W-:Y:S02]  /*40b0*/  SEL R6, RZ, 0x1, P3 ;  /* 0x00000001ff067807 */ /* 0x000fe40001800000 */
[----:B------:R-:W-:Y:S01]  /*40c0*/  IADD3 R2, P0, PT, R0, 0xc, RZ ;  /* 0x0000000c00027810 */ /* 0x000fe20007f1e0ff */
[----:B------:R2:W-:Y:S04]  /*40d0*/  STL.U8 [R9+0x2089], R4 ;  /* 0x0020890409007387 */ /* 0x0005e80000100000 */
[----:B------:R2:W-:Y:S01]  /*40e0*/  STL.U8 [R9+0x208a], R5 ;  /* 0x00208a0509007387 */ /* 0x0005e20000100000 */
[----:B------:R-:W-:-:S03]  /*40f0*/  IMAD.X R7, RZ, RZ, R16, P0 ;  /* 0x000000ffff077224 */ /* 0x000fc600000e0610 */
[----:B------:R2:W-:Y:S04]  /*4100*/  STL.U8 [R9+0x208b], R6 ;  /* 0x00208b0609007387 */ /* 0x0005e80000100000 */
.L_x_19:
[----:B------:R-:W-:-:S04]  /*4110*/  ISETP.GE.U32.AND P0, PT, R2, UR8, PT ;  /* 0x0000000802007c0c */ /* 0x000fc8000bf06070 */
[----:B------:R-:W-:-:S13]  /*4120*/  ISETP.GE.U32.AND.EX P0, PT, R7, UR51, PT, P0 ;  /* 0x0000003307007c0c */ /* 0x000fda000bf06100 */
[----:B------:R-:W-:Y:S05]  /*4130*/  @P0 BRA `(.L_x_22) ;  /* 0x0000000800b40947 */ /* 0x000fea0003800000 */
[C---:B------:R-:W-:Y:S02]  /*4140*/  IADD3 R0, P0, PT, R2.reuse, -UR8, RZ ;  /* 0x8000000802007c10 */ /* 0x040fe4000ff1e0ff */
[----:B012---:R-:W-:Y:S02]  /*4150*/  IADD3 R9, P2, PT, -R2, UR8, RZ ;  /* 0x0000000802097c10 */ /* 0x007fe4000ff5e1ff */
[----:B------:R-:W-:Y:S02]  /*4160*/  ISETP.GT.U32.AND P1, PT, R0, -0x10, PT ;  /* 0xfffffff00000780c */ /* 0x000fe40003f24070 */
[----:B------:R-:W-:Y:S02]  /*4170*/  IADD3.X R0, PT, PT, R7, ~UR51, RZ, P0, !PT ;  /* 0x8000003307007c10 */ /* 0x000fe400087fe4ff */
[----:B------:R-:W-:Y:S02]  /*4180*/  LOP3.LUT R11, R9, 0xf, RZ, 0xc0, !PT ;  /* 0x0000000f090b7812 */ /* 0x000fe400078ec0ff */
[----:B------:R-:W-:-:S02]  /*4190*/  ISETP.GT.U32.AND.EX P1, PT, R0, -0x1, PT, P1 ;  /* 0xffffffff0000780c */ /* 0x000fc40003f24110 */
[----:B------:R-:W-:Y:S02]  /*41a0*/  ISETP.NE.U32.AND P0, PT, R11, RZ, PT ;  /* 0x000000ff0b00720c */ /* 0x000fe40003f05070 */
[----:B------:R-:W-:Y:S02]  /*41b0*/  IADD3.X R10, PT, PT, ~R7, UR51, RZ, P2, !PT ;  /* 0x00000033070a7c10 */ /* 0x000fe400097fe5ff */
[----:B------:R-:W-:-:S07]  /*41c0*/  ISETP.NE.AND.EX P0, PT, RZ, RZ, PT, P0 ;  /* 0x000000ffff00720c */ /* 0x000fce0003f05300 */
[----:B------:R-:W-:Y:S06]  /*41d0*/  @P1 BRA `(.L_x_23) ;  /* 0x00000004002c1947 */ /* 0x000fec0003800000 */
[----:B------:R-:W-:Y:S01]  /*41e0*/  LOP3.LUT R12, R9, 0xfffffff0, RZ, 0xc0, !PT ;  /* 0xfffffff0090c7812 */ /* 0x000fe200078ec0ff */
[----:B------:R-:W-:Y:S01]  /*41f0*/  UMOV UR4, URZ ;  /* 0x000000ff00047c82 */ /* 0x000fe20008000000 */
[----:B------:R-:W-:-:S05]  /*4200*/  UMOV UR5, URZ ;  /* 0x000000ff00057c82 */ /* 0x000fca0008000000 */
.L_x_24:
[----:B------:R-:W-:-:S05]  /*4210*/  IMAD.U32 R8, R2, 0x8, R1 ;  /* 0x0000000802087824 */ /* 0x000fca00078e0001 */
[----:B---3--:R-:W2:Y:S01]  /*4220*/  LDL.64 R4, [R8+0x2410] ;  /* 0x0024100008047983 */ /* 0x008ea20000100a00 */
[----:B------:R-:W-:Y:S01]  /*4230*/  IMAD.IADD R7, R1, 0x1, R2 ;  /* 0x0000000101077824 */ /* 0x000fe200078e0202 */
[----:B--2---:R-:W-:-:S06]  /*4240*/  DSETP.GT.AND P1, PT, R4, RZ, PT ;  /* 0x000000ff0400722a */ /* 0x004fcc0003f24000 */
[----:B------:R-:W-:-:S05]  /*4250*/  SEL R0, RZ, 0x1, P1 ;  /* 0x00000001ff007807 */ /* 0x000fca0000800000 */
[----:B------:R0:W-:Y:S04]  /*4260*/  STL.U8 [R7+0x2080], R0 ;  /* 0x0020800007007387 */ /* 0x0001e80000100000 */
[----:B------:R-:W2:Y:S02]  /*4270*/  LDL.64 R4, [R8+0x2418] ;  /* 0x0024180008047983 */ /* 0x000ea40000100a00 */
[----:B--2---:R-:W-:-:S06]  /*4280*/  DSETP.GT.AND P1, PT, R4, RZ, PT ;  /* 0x000000ff0400722a */ /* 0x004fcc0003f24000 */
[----:B------:R-:W-:-:S05]  /*4290*/  SEL R3, RZ, 0x1, P1 ;  /* 0x00000001ff037807 */ /* 0x000fca0000800000 */
[----:B------:R1:W-:Y:S04]  /*42a0*/  STL.U8 [R7+0x2081], R3 ;  /* 0x0020810307007387 */ /* 0x0003e80000100000 */
[----:B------:R-:W2:Y:S02]  /*42b0*/  LDL.64 R4, [R8+0x2420] ;  /* 0x0024200008047983 */ /* 0x000ea40000100a00 */
[----:B--2---:R-:W-:-:S06]  /*42c0*/  DSETP.GT.AND P1, PT, R4, RZ, PT ;  /* 0x000000ff0400722a */ /* 0x004fcc0003f24000 */
[----:B------:R-:W-:-:S05]  /*42d0*/  SEL R6, RZ, 0x1, P1 ;  /* 0x00000001ff067807 */ /* 0x000fca0000800000 */
[----:B------:R2:W-:Y:S04]  /*42e0*/  STL.U8 [R7+0x2082], R6 ;  /* 0x0020820607007387 */ /* 0x0005e80000100000 */
[----:B------:R-:W3:Y:S02]  /*42f0*/  LDL.64 R4, [R8+0x2428] ;  /* 0x0024280008047983 */ /* 0x000ee40000100a00 */
[----:B---3--:R-:W-:-:S06]  /*4300*/  DSETP.GT.AND P1, PT, R4, RZ, PT ;  /* 0x000000ff0400722a */ /* 0x008fcc0003f24000 */
[----:B0-----:R-:W-:-:S05]  /*4310*/  SEL R0, RZ, 0x1, P1 ;  /* 0x00000001ff007807 */ /* 0x001fca0000800000 */
[----:B------:R0:W-:Y:S04]  /*4320*/  STL.U8 [R7+0x2083], R0 ;  /* 0x0020830007007387 */ /* 0x0001e80000100000 */
[----:B------:R-:W3:Y:S02]  /*4330*/  LDL.64 R4, [R8+0x2430] ;  /* 0x0024300008047983 */ /* 0x000ee40000100a00 */
[----:B---3--:R-:W-:-:S06]  /*4340*/  DSETP.GT.AND P1, PT, R4, RZ, PT ;  /* 0x000000ff0400722a */ /* 0x008fcc0003f24000 */
[----:B-1----:R-:W-:-:S05]  /*4350*/  SEL R3, RZ, 0x1, P1 ;  /* 0x00000001ff037807 */ /* 0x002fca0000800000 */
[----:B------:R1:W-:Y:S04]  /*4360*/  STL.U8 [R7+0x2084], R3 ;  /* 0x0020840307007387 */ /* 0x0003e80000100000 */
[----:B------:R-:W3:Y:S02]  /*4370*/  LDL.64 R4, [R8+0x2438] ;  /* 0x0024380008047983 */ /* 0x000ee40000100a00 */
[----:B---3--:R-:W-:-:S06]  /*4380*/  DSETP.GT.AND P1, PT, R4, RZ, PT ;  /* 0x000000ff0400722a */ /* 0x008fcc0003f24000 */
[----:B--2---:R-:W-:-:S05]  /*4390*/  SEL R6, RZ, 0x1, P1 ;  /* 0x00000001ff067807 */ /* 0x004fca0000800000 */
        /* <DEDUP_REMOVED lines=37> */
[----:B------:R-:W2:Y:S01]  /*45f0*/  LDL.64 R4, [R8+0x2488] ;  /* 0x0024880008047983 */ /* 0x000ea20000100a00 */
[----:B------:R-:W-:Y:S01]  /*4600*/  UIADD3 UR4, UP0, UPT, UR4, 0x10, URZ ;  /* 0x0000001004047890 */ /* 0x000fe2000ff1e0ff */
[----:B------:R-:W-:-:S03]  /*4610*/  VIADD R2, R2, 0x10 ;  /* 0x0000001002027836 */ /* 0x000fc60000000000 */
[----:B------:R-:W-:Y:S01]  /*4620*/  UIADD3.X UR5, UPT, UPT, URZ, UR5, URZ, UP0, !UPT ;  /* 0x00000005ff057290 */ /* 0x000fe200087fe4ff */
[----:B--2---:R-:W-:-:S06]  /*4630*/  DSETP.GT.AND P1, PT, R4, RZ, PT ;  /* 0x000000ff0400722a */ /* 0x004fcc0003f24000 */
[----:B0-----:R-:W-:Y:S02]  /*4640*/  SEL R0, RZ, 0x1, P1 ;  /* 0x00000001ff007807 */ /* 0x001fe40000800000 */
[----:B------:R-:W-:-:S03]  /*4650*/  ISETP.NE.U32.AND P1, PT, R12, UR4, PT ;  /* 0x000000040c007c0c */ /* 0x000fc6000bf25070 */
[----:B------:R1:W-:Y:S01]  /*4660*/  STL.U8 [R7+0x208f], R0 ;  /* 0x00208f0007007387 */ /* 0x0003e20000100000 */
[----:B------:R-:W-:-:S13]  /*4670*/  ISETP.NE.AND.EX P1, PT, R10, UR5, PT, P1 ;  /* 0x000000050a007c0c */ /* 0x000fda000bf25310 */
[----:B-1----:R-:W-:Y:S05]  /*4680*/  @P1 BRA `(.L_x_24) ;  /* 0xfffffff800e01947 */ /* 0x002fea000383ffff */
.L_x_23:
[----:B------:R-:W-:Y:S05]  /*4690*/  @!P0 BRA `(.L_x_22) ;  /* 0x00000004005c8947 */ /* 0x000fea0003800000 */
[----:B------:R-:W-:Y:S02]  /*46a0*/  ISETP.GE.U32.AND P1, PT, R11, 0x8, PT ;  /* 0x000000080b00780c */ /* 0x000fe40003f26070 */
[----:B------:R-:W-:Y:S02]  /*46b0*/  LOP3.LUT R10, R9, 0x7, RZ, 0xc0, !PT ;  /* 0x00000007090a7812 */ /* 0x000fe400078ec0ff */
[----:B------:R-:W-:Y:S02]  /*46c0*/  ISETP.GE.U32.AND.EX P1, PT, RZ, RZ, PT, P1 ;  /* 0x000000ffff00720c */ /* 0x000fe40003f26110 */
[----:B------:R-:W-:-:S04]  /*46d0*/  ISETP.NE.U32.AND P0, PT, R10, RZ, PT ;  /* 0x000000ff0a00720c */ /* 0x000fc80003f05070 */
[----:B------:R-:W-:-:S07]  /*46e0*/  ISETP.NE.AND.EX P0, PT, RZ, RZ, PT, P0 ;  /* 0x000000ffff00720c */ /* 0x000fce0003f05300 */
[----:B------:R-:W-:Y:S06]  /*46f0*/  @!P1 BRA `(.L_x_25) ;  /* 0x00000000008c9947 */ /* 0x000fec0003800000 */
        /* <DEDUP_REMOVED lines=30> */
[----:B------:R-:W3:Y:S01]  /*48e0*/  LDL.64 R4, [R8+0x2448] ;  /* 0x0024480008047983 */ /* 0x000ee20000100a00 */
[----:B------:R-:W-:Y:S01]  /*48f0*/  VIADD R2, R2, 0x8 ;  /* 0x0000000802027836 */ /* 0x000fe20000000000 */
[----:B---3--:R-:W-:-:S06]  /*4900*/  DSETP.GT.AND P1, PT, R4, RZ, PT ;  /* 0x000000ff0400722a */ /* 0x008fcc0003f24000 */
[----:B-1----:R-:W-:-:S05]  /*4910*/  SEL R3, RZ, 0x1, P1 ;  /* 0x00000001ff037807 */ /* 0x002fca0000800000 */
[----:B------:R2:W-:Y:S03]  /*4920*/  STL.U8 [R7+0x2087], R3 ;  /* 0x0020870307007387 */ /* 0x0005e60000100000 */
.L_x_25:
[----:B------:R-:W-:Y:S05]  /*4930*/  @!P0 BRA `(.L_x_22) ;  /* 0x0000000000b48947 */ /* 0x000fea0003800000 */
[----:B------:R-:W-:-:S04]  /*4940*/  ISETP.GE.U32.AND P0, PT, R10, 0x4, PT ;  /* 0x000000040a00780c */ /* 0x000fc80003f06070 */
[----:B------:R-:W-:-:S13]  /*4950*/  ISETP.GE.U32.AND.EX P0, PT, RZ, RZ, PT, P0 ;  /* 0x000000ffff00720c */ /* 0x000fda0003f06100 */
[----:B--2---:R-:W-:-:S05]  /*4960*/  @P0 IMAD.U32 R7, R2, 0x8, R1 ;  /* 0x0000000802070824 */ /* 0x004fca00078e0001 */
[----:B---3--:R-:W2:Y:S01]  /*4970*/  @P0 LDL.64 R4, [R7+0x2410] ;  /* 0x0024100007040983 */ /* 0x008ea20000100a00 */
[----:B------:R-:W-:Y:S01]  /*4980*/  @P0 IMAD.IADD R11, R1, 0x1, R2 ;  /* 0x00000001010b0824 */ /* 0x000fe200078e0202 */
[----:B--2---:R-:W-:-:S06]  /*4990*/  @P0 DSETP.GT.AND P1, PT, R4, RZ, PT ;  /* 0x000000ff0400022a */ /* 0x004fcc0003f24000 */
[----:B------:R-:W-:-:S05]  /*49a0*/  @P0 SEL R0, RZ, 0x1, P1 ;  /* 0x00000001ff000807 */ /* 0x000fca0000800000 */
[----:B------:R0:W-:Y:S04]  /*49b0*/  @P0 STL.U8 [R11+0x2080], R0 ;  /* 0x002080000b000387 */ /* 0x0001e80000100000 */
[----:B------:R-:W2:Y:S02]  /*49c0*/  @P0 LDL.64 R4, [R7+0x2418] ;  /* 0x0024180007040983 */ /* 0x000ea40000100a00 */
[----:B--2---:R-:W-:-:S06]  /*49d0*/  @P0 DSETP.GT.AND P1, PT, R4, RZ, PT ;  /* 0x000000ff0400022a */ /* 0x004fcc0003f24000 */
[----:B------:R-:W-:-:S05]  /*49e0*/  @P0 SEL R3, RZ, 0x1, P1 ;  /* 0x00000001ff030807 */ /* 0x000fca0000800000 */
[----:B------:R4:W-:Y:S04]  /*49f0*/  @P0 STL.U8 [R11+0x2081], R3 ;  /* 0x002081030b000387 */ /* 0x0009e80000100000 */
[----:B------:R-:W2:Y:S02]  /*4a00*/  @P0 LDL.64 R4, [R7+0x2420] ;  /* 0x0024200007040983 */ /* 0x000ea40000100a00 */
[----:B--2---:R-:W-:-:S06]  /*4a10*/  @P0 DSETP.GT.AND P1, PT, R4, RZ, PT ;  /* 0x000000ff0400022a */ /* 0x004fcc0003f24000 */
[----:B------:R-:W-:-:S05]  /*4a20*/  @P0 SEL R6, RZ, 0x1, P1 ;  /* 0x00000001ff060807 */ /* 0x000fca0000800000 */
[----:B------:R4:W-:Y:S04]  /*4a30*/  @P0 STL.U8 [R11+0x2082], R6 ;  /* 0x002082060b000387 */ /* 0x0009e80000100000 */
[----:B------:R-:W2:Y:S01]  /*4a40*/  @P0 LDL.64 R4, [R7+0x2428] ;  /* 0x0024280007040983 */ /* 0x000ea20000100a00 */
[----:B------:R-:W-:Y:S01]  /*4a50*/  LOP3.LUT R9, R9, 0x3, RZ, 0xc0, !PT ;  /* 0x0000000309097812 */ /* 0x000fe200078ec0ff */
[----:B------:R-:W-:Y:S01]  /*4a60*/  @P0 VIADD R2, R2, 0x4 ;  /* 0x0000000402020836 */ /* 0x000fe20000000000 */
[----:B--2---:R-:W-:-:S06]  /*4a70*/  @P0 DSETP.GT.AND P1, PT, R4, RZ, PT ;  /* 0x000000ff0400022a */ /* 0x004fcc0003f24000 */
[----:B0-----:R-:W-:Y:S02]  /*4a80*/  @P0 SEL R0, RZ, 0x1, P1 ;  /* 0x00000001ff000807 */ /* 0x001fe40000800000 */
[----:B------:R-:W-:-:S03]  /*4a90*/  ISETP.NE.U32.AND P1, PT, R9, RZ, PT ;  /* 0x000000ff0900720c */ /* 0x000fc60003f25070 */
[----:B------:R4:W-:Y:S01]  /*4aa0*/  @P0 STL.U8 [R11+0x2083], R0 ;  /* 0x002083000b000387 */ /* 0x0009e20000100000 */
[----:B------:R-:W-:-:S13]  /*4ab0*/  ISETP.NE.AND.EX P1, PT, RZ, RZ, PT, P1 ;  /* 0x000000ffff00720c */ /* 0x000fda0003f25310 */
[----:B----4-:R-:W-:Y:S05]  /*4ac0*/  @!P1 BRA `(.L_x_22) ;  /* 0x0000000000509947 */ /* 0x010fea0003800000 */
[----:B------:R-:W-:-:S05]  /*4ad0*/  IMAD.U32 R3, R2, 0x8, R1 ;  /* 0x0000000802037824 */ /* 0x000fca00078e0001 */
[----:B------:R-:W2:Y:S02]  /*4ae0*/  LDL.64 R4, [R3+0x2410] ;  /* 0x0024100003047983 */ /* 0x000ea40000100a00 */
[----:B--2---:R-:W-:Y:S01]  /*4af0*/  DSETP.GT.AND P0, PT, R4, RZ, PT ;  /* 0x000000ff0400722a */ /* 0x004fe20003f04000 */
[----:B------:R-:W-:-:S05]  /*4b00*/  IMAD.IADD R5, R1, 0x1, R2 ;  /* 0x0000000101057824 */ /* 0x000fca00078e0202 */
[----:B------:R-:W-:Y:S02]  /*4b10*/  SEL R0, RZ, 0x1, P0 ;  /* 0x00000001ff007807 */ /* 0x000fe40000000000 */
[----:B------:R-:W-:-:S03]  /*4b20*/  ISETP.NE.U32.AND P0, PT, R9, 0x1, PT ;  /* 0x000000010900780c */ /* 0x000fc60003f05070 */
[----:B------:R4:W-:Y:S01]  /*4b30*/  STL.U8 [R5+0x2080], R0 ;  /* 0x0020800005007387 */ /* 0x0009e20000100000 */
[----:B------:R-:W-:-:S13]  /*4b40*/  ISETP.NE.AND.EX P0, PT, RZ, RZ, PT, P0 ;  /* 0x000000ffff00720c */ /* 0x000fda0003f05300 */
[----:B----4-:R-:W-:Y:S05]  /*4b50*/  @!P0 BRA `(.L_x_22) ;  /* 0x00000000002c8947 */ /* 0x010fea0003800000 */
[----:B------:R-:W2:Y:S02]  /*4b60*/  LDL.64 R6, [R3+0x2418] ;  /* 0x0024180003067983 */ /* 0x000ea40000100a00 */
[----:B--2---:R-:W-:-:S06]  /*4b70*/  DSETP.GT.AND P0, PT, R6, RZ, PT ;  /* 0x000000ff0600722a */ /* 0x004fcc0003f04000 */
[----:B------:R-:W-:Y:S02]  /*4b80*/  SEL R0, RZ, 0x1, P0 ;  /* 0x00000001ff007807 */ /* 0x000fe40000000000 */
[----:B------:R-:W-:-:S03]  /*4b90*/  ISETP.NE.U32.AND P0, PT, R9, 0x2, PT ;  /* 0x000000020900780c */ /* 0x000fc60003f05070 */
[----:B------:R4:W-:Y:S01]  /*4ba0*/  STL.U8 [R5+0x2081], R0 ;  /* 0x0020810005007387 */ /* 0x0009e20000100000 */
[----:B------:R-:W-:-:S13]  /*4bb0*/  ISETP.NE.AND.EX P0, PT, RZ, RZ, PT, P0 ;  /* 0x000000ffff00720c */ /* 0x000fda0003f05300 */
[----:B----4-:R-:W-:Y:S05]  /*4bc0*/  @!P0 BRA `(.L_x_22) ;  /* 0x0000000000108947 */ /* 0x010fea0003800000 */
[----:B------:R-:W2:Y:S02]  /*4bd0*/  LDL.64 R2, [R3+0x2420] ;  /* 0x0024200003027983 */ /* 0x000ea40000100a00 */
[----:B--2---:R-:W-:-:S06]  /*4be0*/  DSETP.GT.AND P0, PT, R2, RZ, PT ;  /* 0x000000ff0200722a */ /* 0x004fcc0003f04000 */
[----:B------:R-:W-:-:S05]  /*4bf0*/  SEL R0, RZ, 0x1, P0 ;  /* 0x00000001ff007807 */ /* 0x000fca0000000000 */
[----:B------:R4:W-:Y:S03]  /*4c00*/  STL.U8 [R5+0x2082], R0 ;  /* 0x0020820005007387 */ /* 0x0009e60000100000 */
.L_x_22:
[----:B------:R-:W-:Y:S01]  /*4c10*/  UISETP.NE.AND UP0, UPT, UR43, URZ, UPT ;  /* 0x000000ff2b00728c */ /* 0x000fe2000bf05270 */
[----:B------:R-:W-:Y:S01]  /*4c20*/  IMAD.MOV.U32 R93, RZ, RZ, RZ ;  /* 0x000000ffff5d7224 */ /* 0x000fe200078e00ff */
[----:B------:R-:W-:Y:S01]  /*4c30*/  UMOV UR6, URZ ;  /* 0x000000ff00067c82 */ /* 0x000fe20008000000 */
[----:B------:R-:W-:-:S06]  /*4c40*/  UMOV UR7, URZ ;  /* 0x000000ff00077c82 */ /* 0x000fcc0008000000 */
[----:B------:R-:W-:Y:S05]  /*4c50*/  BRA.U !UP0, `(.L_x_26) ;  /* 0x0000001108287547 */ /* 0x000fea000b800000 */
[----:B------:R-:W-:Y:S01]  /*4c60*/  UIADD3 UR4, UP0, UPT, UR8, -0x4, URZ ;  /* 0xfffffffc08047890 */ /* 0x000fe2000ff1e0ff */
[----:B------:R-:W-:-:S03]  /*4c70*/  IMAD.MOV.U32 R93, RZ, RZ, RZ ;  /* 0x000000ffff5d7224 */ /* 0x000fc600078e00ff */
[----:B------:R-:W-:Y:S02]  /*4c80*/  UIADD3.X UR5, UPT, UPT, UR51, -0x1, URZ, UP0, !UPT ;  /* 0xffffffff33057890 */ /* 0x000fe400087fe4ff */
[----:B------:R-:W-:-:S03]  /*4c90*/  UISETP.GE.U32.AND UP0, UPT, UR4, 0xc, UPT ;  /* 0x0000000c0400788c */ /* 0x000fc6000bf06070 */
[----:B------:R-:W-:Y:S01]  /*4ca0*/  UMOV UR4, URZ ;  /* 0x000000ff00047c82 */ /* 0x000fe20008000000 */
[----:B------:R-:W-:-:S03]  /*4cb0*/  UISETP.GE.U32.AND.EX UP0, UPT, UR5, URZ, UPT, UP0 ;  /* 0x000000ff0500728c */ /* 0x000fc6000bf06100 */
[----:B------:R-:W-:-:S06]  /*4cc0*/  UMOV UR5, URZ ;  /* 0x000000ff00057c82 */ /* 0x000fcc0008000000 */
[----:B------:R-:W-:Y:S05]  /*4cd0*/  BRA.U !UP0, `(.L_x_27) ;  /* 0x0000000d08787547 */ /* 0x000fea000b800000 */
[----:B------:R-:W-:Y:S01]  /*4ce0*/  UISETP.GT.U32.AND UP0, UPT, UR48, URZ, UPT ;  /* 0x000000ff3000728c */ /* 0x000fe2000bf04070 */
[----:B------:R-:W-:Y:S02]  /*4cf0*/  HFMA2 R32, -RZ, RZ, 0, 0 ;  /* 0x00000000ff207431 */ /* 0x000fe400000001ff */
[----:B------:R-:W-:Y:S01]  /*4d00*/  IMAD.MOV.U32 R93, RZ, RZ, RZ ;  /* 0x000000ffff5d7224 */ /* 0x000fe200078e00ff */
[----:B------:R-:W-:Y:S01]  /*4d10*/  UMOV UR4, URZ ;  /* 0x000000ff00047c82 */ /* 0x000fe20008000000 */
[----:B------:R-:W-:Y:S01]  /*4d20*/  UISETP.GT.AND.EX UP0, UPT, UR47, URZ, UPT, UP0 ;  /* 0x000000ff2f00728c */ /* 0x000fe2000bf04300 */
[----:B------:R-:W-:Y:S01]  /*4d30*/  IMAD.MOV.U32 R17, RZ, RZ, RZ ;  /* 0x000000ffff117224 */ /* 0x000fe200078e00ff */
[----:B------:R-:W-:-:S07]  /*4d40*/  UMOV UR5, URZ ;  /* 0x000000ff00057c82 */ /* 0x000fce0008000000 */
[----:B------:R-:W-:Y:S05]  /*4d50*/  BRA.U !UP0, `(.L_x_28) ;  /* 0x0000000908d47547 */ /* 0x000fea000b800000 */
[----:B--2-4-:R-:W-:-:S04]  /*4d60*/  IADD3 R0, P0, PT, -R17, UR48, RZ ;  /* 0x0000003011007c10 */ /* 0x014fc8000ff1e1ff */
[----:B------:R-:W-:Y:S02]  /*4d70*/  ISETP.GT.U32.AND P1, PT, R0, 0xc, PT ;  /* 0x0000000c0000780c */ /* 0x000fe40003f24070 */
[----:B------:R-:W-:Y:S02]  /*4d80*/  IADD3.X R0, PT, PT, ~R32, UR47, RZ, P0, !PT ;  /* 0x0000002f20007c10 */ /* 0x000fe400087fe5ff */
[----:B------:R-:W-:Y:S02]  /*4d90*/  PLOP3.LUT P0, PT, PT, PT, PT, 0x80, 0x8 ;  /* 0x000000000008781c */ /* 0x000fe40003f0f070 */
[----:B------:R-:W-:-:S13]  /*4da0*/  ISETP.GT.AND.EX P1, PT, R0, RZ, PT, P1 ;  /* 0x000000ff0000720c */ /* 0x000fda0003f24310 */
[----:B------:R-:W-:Y:S05]  /*4db0*/  @!P1 BRA `(.L_x_29) ;  /* 0x0000000400bc9947 */ /* 0x000fea0003800000 */
[----:B------:R-:W-:Y:S01]  /*4dc0*/  UIADD3 UR6, UP0, UPT, UR48, -0xc, URZ ;  /* 0xfffffff430067890 */ /* 0x000fe2000ff1e0ff */
[----:B------:R-:W-:-:S03]  /*4dd0*/  PLOP3.LUT P0, PT, PT, PT, PT, 0x8, 0x80 ;  /* 0x000000000080781c */ /* 0x000fc60003f0e170 */
[----:B------:R-:W-:-:S12]  /*4de0*/  UIADD3.X UR7, UPT, UPT, UR47, -0x1, URZ, UP0, !UPT ;  /* 0xffffffff2f077890 */ /* 0x000fd800087fe4ff */
.L_x_30:
[----:B------:R-:W-:-:S05]  /*4df0*/  VIADD R16, R1, UR4 ;  /* 0x0000000401107c36 */ /* 0x000fca0008000000 */
[----:B------:R-:W2:Y:S04]  /*4e00*/  LDL.128 R20, [R16+0x2080] ;  /* 0x0020800010147983 */ /* 0x000ea80000100c00 */
[----:B------:R-:W4:Y:S04]  /*4e10*/  LDL.128 R12, [R16+0x2090] ;  /* 0x00209000100c7983 */ /* 0x000f280000100c00 */
[----:B01----:R-:W5:Y:S04]  /*4e20*/  LDL.128 R8, [R16+0x20a0] ;  /* 0x0020a00010087983 */ /* 0x003f680000100c00 */
[----:B---3--:R0:W3:Y:S01]  /*4e30*/  LDL.128 R4, [R16+0x20b0] ;  /* 0x0020b00010047983 */ /* 0x0080e20000100c00 */
[----:B------:R-:W-:Y:S01]  /*4e40*/  IADD3 R17, P1, PT, R17, 0x10, RZ ;  /* 0x0000001011117810 */ /* 0x000fe20007f3e0ff */
[----:B------:R-:W-:-:S04]  /*4e50*/  UIADD3 UR4, UP0, UPT, UR4, 0x40, URZ ;  /* 0x0000004004047890 */ /* 0x000fc8000ff1e0ff */
[----:B------:R-:W-:Y:S01]  /*4e60*/  IMAD.X R32, RZ, RZ, R32, P1 ;  /* 0x000000ffff207224 */ /* 0x000fe200008e0620 */
[----:B------:R-:W-:Y:S01]  /*4e70*/  ISETP.GE.U32.AND P1, PT, R17, UR6, PT ;  /* 0x0000000611007c0c */ /* 0x000fe2000bf26070 */
[----:B------:R-:W-:-:S03]  /*4e80*/  UIADD3.X UR5, UPT, UPT, URZ, UR5, URZ, UP0, !UPT ;  /* 0x00000005ff057290 */ /* 0x000fc600087fe4ff */
[----:B------:R-:W-:Y:S02]  /*4e90*/  ISETP.GE.AND.EX P1, PT, R32, UR7, PT, P1 ;  /* 0x0000000720007c0c */ /* 0x000fe4000bf26310 */
[C---:B--2---:R-:W-:Y:S02]  /*4ea0*/  PRMT R0, R20.reuse, 0x7770, RZ ;  /* 0x0000777014007816 */ /* 0x044fe400000000ff */
[C---:B------:R-:W-:Y:S02]  /*4eb0*/  PRMT R2, R20.reuse, 0x7771, RZ ;  /* 0x0000777114027816 */ /* 0x040fe400000000ff */
[----:B------:R-:W-:Y:S02]  /*4ec0*/  PRMT R3, R20, 0x7773, RZ ;  /* 0x0000777314037816 */ /* 0x000fe400000000ff */
[----:B------:R-:W-:Y:S02]  /*4ed0*/  IADD3 R2, PT, PT, R2, R93, R0 ;  /* 0x0000005d02027210 */ /* 0x000fe40007ffe000 */
[----:B------:R-:W-:-:S02]  /*4ee0*/  PRMT R0, R20, 0x7772, RZ ;  /* 0x0000777214007816 */ /* 0x000fc400000000ff */
[----:B0-----:R-:W-:Y:S02]  /*4ef0*/  PRMT R16, R23, 0x7772, RZ ;  /* 0x0000777217107816 */ /* 0x001fe400000000ff */
[----:B------:R-:W-:Y:S02]  /*4f00*/  IADD3 R0, PT, PT, R3, R2, R0 ;  /* 0x0000000203007210 */ /* 0x000fe40007ffe000 */
[C---:B------:R-:W-:Y:S02]  /*4f10*/  PRMT R3, R21.reuse, 0x7770, RZ ;  /* 0x0000777015037816 */ /* 0x040fe400000000ff */
[----:B------:R-:W-:Y:S02]  /*4f20*/  PRMT R2, R21, 0x7771, RZ ;  /* 0x0000777115027816 */ /* 0x000fe400000000ff */
[----:B---3--:R-:W-:Y:S02]  /*4f30*/  PRMT R93, R7, 0x7772, RZ ;  /* 0x00007772075d7816 */ /* 0x008fe400000000ff */
[----:B------:R-:W-:-:S02]  /*4f40*/  IADD3 R2, PT, PT, R2, R0, R3 ;  /* 0x0000000002027210 */ /* 0x000fc40007ffe003 */
[C---:B------:R-:W-:Y:S02]  /*4f50*/  PRMT R0, R21.reuse, 0x7772, RZ ;  /* 0x0000777215007816 */ /* 0x040fe400000000ff */
[----:B------:R-:W-:Y:S02]  /*4f60*/  PRMT R21, R21, 0x7773, RZ ;  /* 0x0000777315157816 */ /* 0x000fe400000000ff */
[C---:B------:R-:W-:Y:S02]  /*4f70*/  PRMT R3, R22.reuse, 0x7770, RZ ;  /* 0x0000777016037816 */ /* 0x040fe400000000ff */
[----:B------:R-:W-:Y:S02]  /*4f80*/  IADD3 R0, PT, PT, R21, R2, R0 ;  /* 0x0000000215007210 */ /* 0x000fe40007ffe000 */
[----:B------:R-:W-:-:S04]  /*4f90*/  PRMT R2, R22, 0x7771, RZ ;  /* 0x0000777116027816 */ /* 0x000fc800000000ff */
[----:B------:R-:W-:Y:S02]  /*4fa0*/  IADD3 R2, PT, PT, R2, R0, R3 ;  /* 0x0000000002027210 */ /* 0x000fe40007ffe003 */
[C---:B------:R-:W-:Y:S02]  /*4fb0*/  PRMT R0, R22.reuse, 0x7772, RZ ;  /* 0x0000777216007816 */ /* 0x040fe400000000ff */
[----:B------:R-:W-:-:S04]  /*4fc0*/  PRMT R3, R22, 0x7773, RZ ;  /* 0x0000777316037816 */ /* 0x000fc800000000ff */
[----:B------:R-:W-:Y:S02]  /*4fd0*/  IADD3 R0, PT, PT, R3, R2, R0 ;  /* 0x0000000203007210 */ /* 0x000fe40007ffe000 */
[C---:B------:R-:W-:Y:S02]  /*4fe0*/  PRMT R3, R23.reuse, 0x7770, RZ ;  /* 0x0000777017037816 */ /* 0x040fe400000000ff */
[C---:B------:R-:W-:Y:S02]  /*4ff0*/  PRMT R2, R23.reuse, 0x7771, RZ ;  /* 0x0000777117027816 */ /* 0x040fe400000000ff */
[----:B------:R-:W-:Y:S02]  /*5000*/  PRMT R23, R23, 0x7773, RZ ;  /* 0x0000777317177816 */ /* 0x000fe400000000ff */
[----:B------:R-:W-:Y:S02]  /*5010*/  IADD3 R0, PT, PT, R2, R0, R3 ;  /* 0x0000000002007210 */ /* 0x000fe40007ffe003 */
[----:B----4-:R-:W-:-:S02]  /*5020*/  PRMT R3, R12, 0x7770, RZ ;  /* 0x000077700c037816 */ /* 0x010fc400000000ff */
[----:B------:R-:W-:Y:S02]  /*5030*/  IADD3 R0, PT, PT, R23, R0, R16 ;  /* 0x0000000017007210 */ /* 0x000fe40007ffe010 */
[----:B------:R-:W-:-:S04]  /*5040*/  PRMT R2, R12, 0x7771, RZ ;  /* 0x000077710c027816 */ /* 0x000fc800000000ff */
[----:B------:R-:W-:Y:S02]  /*5050*/  IADD3 R2, PT, PT, R2, R0, R3 ;  /* 0x0000000002027210 */ /* 0x000fe40007ffe003 */
[C---:B------:R-:W-:Y:S02]  /*5060*/  PRMT R0, R12.reuse, 0x7772, RZ ;  /* 0x000077720c007816 */ /* 0x040fe400000000ff */
[----:B------:R-:W-:Y:S02]  /*5070*/  PRMT R3, R12, 0x7773, RZ ;  /* 0x000077730c037816 */ /* 0x000fe400000000ff */
[----:B------:R-:W-:Y:S02]  /*5080*/  PRMT R12, R15, 0x7772, RZ ;  /* 0x000077720f0c7816 */ /* 0x000fe400000000ff */
[----:B------:R-:W-:Y:S02]  /*5090*/  IADD3 R0, PT, PT, R3, R2, R0 ;  /* 0x0000000203007210 */ /* 0x000fe40007ffe000 */
[----:B------:R-:W-:-:S02]  /*50a0*/  PRMT R3, R13, 0x7770, RZ ;  /* 0x000077700d037816 */ /* 0x000fc400000000ff */
[----:B------:R-:W-:-:S04]  /*50b0*/  PRMT R2, R13, 0x7771, RZ ;  /* 0x000077710d027816 */ /* 0x000fc800000000ff */
[----:B------:R-:W-:Y:S02]  /*50c0*/  IADD3 R2, PT, PT, R2, R0, R3 ;  /* 0x0000000002027210 */ /* 0x000fe40007ffe003 */
[C---:B------:R-:W-:Y:S02]  /*50d0*/  PRMT R0, R13.reuse, 0x7772, RZ ;  /* 0x000077720d007816 */ /* 0x040fe400000000ff */
[----:B------:R-:W-:Y:S02]  /*50e0*/  PRMT R13, R13, 0x7773, RZ ;  /* 0x000077730d0d7816 */ /* 0x000fe400000000ff */
[C---:B------:R-:W-:Y:S02]  /*50f0*/  PRMT R3, R14.reuse, 0x7770, RZ ;  /* 0x000077700e037816 */ /* 0x040fe400000000ff */
[----:B------:R-:W-:Y:S02]  /*5100*/  IADD3 R0, PT, PT, R13, R2, R0 ;  /* 0x000000020d007210 */ /* 0x000fe40007ffe000 */
[----:B------:R-:W-:-:S02]  /*5110*/  PRMT R2, R14, 0x7771, RZ ;  /* 0x000077710e027816 */ /* 0x000fc400000000ff */
[----:B-----5:R-:W-:Y:S02]  /*5120*/  PRMT R13, R9, 0x7770, RZ ;  /* 0x00007770090d7816 */ /* 0x020fe400000000ff */
        /* <DEDUP_REMOVED lines=8> */
[----:B------:R-:W-:-:S02]  /*51b0*/  PRMT R3, R8, 0x7770, RZ ;  /* 0x0000777008037816 */ /* 0x000fc400000000ff */
[----:B------:R-:W-:Y:S02]  /*51c0*/  IADD3 R0, PT, PT, R15, R0, R12 ;  /* 0x000000000f007210 */ /* 0x000fe40007ffe00c */
[C---:B------:R-:W-:Y:S02]  /*51d0*/  PRMT R2, R8.reuse, 0x7771, RZ ;  /* 0x0000777108027816 */ /* 0x040fe400000000ff */
[----:B------:R-:W-:Y:S02]  /*51e0*/  PRMT R12, R8, 0x7772, RZ ;  /* 0x00007772080c7816 */ /* 0x000fe400000000ff */
[----:B------:R-:W-:Y:S02]  /*51f0*/  IADD3 R0, PT, PT, R2, R0, R3 ;  /* 0x0000000002007210 */ /* 0x000fe40007ffe003 */
[----:B------:R-:W-:Y:S02]  /*5200*/  PRMT R3, R8, 0x7773, RZ ;  /* 0x0000777308037816 */ /* 0x000fe400000000ff */
[----:B------:R-:W-:-:S02]  /*5210*/  PRMT R2, R9, 0x7771, RZ ;  /* 0x0000777109027816 */ /* 0x000fc400000000ff */
[----:B------:R-:W-:Y:S02]  /*5220*/  IADD3 R0, PT, PT, R3, R0, R12 ;  /* 0x0000000003007210 */ /* 0x000fe40007ffe00c */
[C---:B------:R-:W-:Y:S02]  /*5230*/  PRMT R3, R9.reuse, 0x7772, RZ ;  /* 0x0000777209037816 */ /* 0x040fe400000000ff */
[----:B------:R-:W-:Y:S02]  /*5240*/  IADD3 R2, PT, PT, R2, R0, R13 ;  /* 0x0000000002027210 */ /* 0x000fe40007ffe00d */
[----:B------:R-:W-:Y:S02]  /*5250*/  PRMT R0, R9, 0x7773, RZ ;  /* 0x0000777309007816 */ /* 0x000fe400000000ff */
[----:B------:R-:W-:Y:S02]  /*5260*/  PRMT R9, R10, 0x7770, RZ ;  /* 0x000077700a097816 */ /* 0x000fe400000000ff */
[----:B------:R-:W-:-:S02]  /*5270*/  IADD3 R0, PT, PT, R0, R2, R3 ;  /* 0x0000000200007210 */ /* 0x000fc40007ffe003 */
[C---:B------:R-:W-:Y:S02]  /*5280*/  PRMT R2, R10.reuse, 0x7771, RZ ;  /* 0x000077710a027816 */ /* 0x040fe400000000ff */
[----:B------:R-:W-:Y:S02]  /*5290*/  PRMT R3, R10, 0x7772, RZ ;  /* 0x000077720a037816 */ /* 0x000fe400000000ff */
[----:B------:R-:W-:Y:S02]  /*52a0*/  IADD3 R0, PT, PT, R2, R0, R9 ;  /* 0x0000000002007210 */ /* 0x000fe40007ffe009 */
[----:B------:R-:W-:Y:S02]  /*52b0*/  PRMT R10, R10, 0x7773, RZ ;  /* 0x000077730a0a7816 */ /* 0x000fe400000000ff */
[----:B------:R-:W-:Y:S02]  /*52c0*/  PRMT R9, R11, 0x7770, RZ ;  /* 0x000077700b097816 */ /* 0x000fe400000000ff */
[----:B------:R-:W-:-:S02]  /*52d0*/  IADD3 R0, PT, PT, R10, R0, R3 ;  /* 0x000000000a007210 */ /* 0x000fc40007ffe003 */
[C---:B------:R-:W-:Y:S02]  /*52e0*/  PRMT R2, R11.reuse, 0x7771, RZ ;  /* 0x000077710b027816 */ /* 0x040fe400000000ff */
[C---:B------:R-:W-:Y:S02]  /*52f0*/  PRMT R3, R11.reuse, 0x7772, RZ ;  /* 0x000077720b037816 */ /* 0x040fe400000000ff */
[----:B------:R-:W-:Y:S02]  /*5300*/  PRMT R8, R11, 0x7773, RZ ;  /* 0x000077730b087816 */ /* 0x000fe400000000ff */
[----:B------:R-:W-:Y:S02]  /*5310*/  IADD3 R0, PT, PT, R2, R0, R9 ;  /* 0x0000000002007210 */ /* 0x000fe40007ffe009 */
[C---:B------:R-:W-:Y:S02]  /*5320*/  PRMT R9, R4.reuse, 0x7770, RZ ;  /* 0x0000777004097816 */ /* 0x040fe400000000ff */
[----:B------:R-:W-:-:S02]  /*5330*/  PRMT R2, R4, 0x7771, RZ ;  /* 0x0000777104027816 */ /* 0x000fc400000000ff */
[----:B------:R-:W-:Y:S02]  /*5340*/  IADD3 R0, PT, PT, R8, R0, R3 ;  /* 0x0000000008007210 */ /* 0x000fe40007ffe003 */
        /* <DEDUP_REMOVED lines=12> */
[----:B------:R-:W-:Y:S02]  /*5410*/  PRMT R3, R6, 0x7772, RZ ;  /* 0x0000777206037816 */ /* 0x000fe400000000ff */
[----:B------:R-:W-:Y:S02]  /*5420*/  IADD3 R0, PT, PT, R2, R0, R5 ;  /* 0x0000000002007210 */ /* 0x000fe40007ffe005 */
[----:B------:R-:W-:Y:S02]  /*5430*/  PRMT R6, R6, 0x7773, RZ ;  /* 0x0000777306067816 */ /* 0x000fe400000000ff */
[----:B------:R-:W-:Y:S02]  /*5440*/  PRMT R2, R7, 0x7771, RZ ;  /* 0x0000777107027816 */ /* 0x000fe400000000ff */
[----:B------:R-:W-:-:S02]  /*5450*/  IADD3 R0, PT, PT, R6, R0, R3 ;  /* 0x0000000006007210 */ /* 0x000fc40007ffe003 */
[C---:B------:R-:W-:Y:S02]  /*5460*/  PRMT R3, R7.reuse, 0x7770, RZ ;  /* 0x0000777007037816 */ /* 0x040fe400000000ff */
[----:B------:R-:W-:Y:S02]  /*5470*/  PRMT R4, R7, 0x7773, RZ ;  /* 0x0000777307047816 */ /* 0x000fe400000000ff */
[----:B------:R-:W-:-:S04]  /*5480*/  IADD3 R0, PT, PT, R2, R0, R3 ;  /* 0x0000000002007210 */ /* 0x000fc80007ffe003 */
[----:B------:R-:W-:Y:S01]  /*5490*/  IADD3 R93, PT, PT, R4, R0, R93 ;  /* 0x00000000045d7210 */ /* 0x000fe20007ffe05d */
[----:B------:R-:W-:Y:S06]  /*54a0*/  @!P1 BRA `(.L_x_30) ;  /* 0xfffffff800509947 */ /* 0x000fec000383ffff */
.L_x_29:
[----:B------:R-:W-:-:S04]  /*54b0*/  IADD3 R0, P2, PT, -R17, UR48, RZ ;  /* 0x0000003011007c10 */ /* 0x000fc8000ff5e1ff */
[----:B------:R-:W-:Y:S02]  /*54c0*/  ISETP.GT.U32.AND P1, PT, R0, 0x4, PT ;  /* 0x000000040000780c */ /* 0x000fe40003f24070 */
[----:B------:R-:W-:-:S04]  /*54d0*/  IADD3.X R0, PT, PT, ~R32, UR47, RZ, P2, !PT ;  /* 0x0000002f20007c10 */ /* 0x000fc800097fe5ff */
[----:B------:R-:W-:-:S13]  /*54e0*/  ISETP.GT.AND.EX P1, PT, R0, RZ, PT, P1 ;  /* 0x000000ff0000720c */ /* 0x000fda0003f24310 */
[----:B------:R-:W-:Y:S05]  /*54f0*/  @!P1 BRA `(.L_x_31) ;  /* 0x0000000000e09947 */ /* 0x000fea0003800000 */
[----:B------:R-:W-:-:S05]  /*5500*/  VIADD R12, R1, UR4 ;  /* 0x00000004010c7c36 */ /* 0x000fca0008000000 */
[----:B01----:R-:W2:Y:S04]  /*5510*/  LDL.128 R8, [R12+0x2080] ;  /* 0x002080000c087983 */ /* 0x003ea80000100c00 */
[----:B---3--:R-:W3:Y:S01]  /*5520*/  LDL.128 R4, [R12+0x2090] ;  /* 0x002090000c047983 */ /* 0x008ee20000100c00 */
[----:B------:R-:W-:Y:S01]  /*5530*/  IADD3 R17, P1, PT, R17, 0x8, RZ ;  /* 0x0000000811117810 */ /* 0x000fe20007f3e0ff */
[----:B------:R-:W-:Y:S01]  /*5540*/  UIADD3 UR4, UP0, UPT, UR4, 0x20, URZ ;  /* 0x0000002004047890 */ /* 0x000fe2000ff1e0ff */
[----:B------:R-:W-:-:S03]  /*5550*/  PLOP3.LUT P0, PT, PT, PT, PT, 0x8, 0x80 ;  /* 0x000000000080781c */ /* 0x000fc60003f0e170 */
[----:B------:R-:W-:Y:S01]  /*5560*/  IMAD.X R32, RZ, RZ, R32, P1 ;  /* 0x000000ffff207224 */ /* 0x000fe200008e0620 */
[----:B------:R-:W-:Y:S01]  /*5570*/  UIADD3.X UR5, UPT, UPT, URZ, UR5, URZ, UP0, !UPT ;  /* 0x00000005ff057290 */ /* 0x000fe200087fe4ff */
[C---:B--2---:R-:W-:Y:S02]  /*5580*/  PRMT R0, R8.reuse, 0x7770, RZ ;  /* 0x0000777008007816 */ /* 0x044fe400000000ff */
[C---:B------:R-:W-:Y:S02]  /*5590*/  PRMT R2, R8.reuse, 0x7771, RZ ;  /* 0x0000777108027816 */ /* 0x040fe400000000ff */
[----:B------:R-:W-:Y:S02]  /*55a0*/  PRMT R3, R8, 0x7772, RZ ;  /* 0x0000777208037816 */ /* 0x000fe400000000ff */
[----:B------:R-:W-:Y:S02]  /*55b0*/  IADD3 R0, PT, PT, R2, R93, R0 ;  /* 0x0000005d02007210 */ /* 0x000fe40007ffe000 */
[----:B------:R-:W-:-:S02]  /*55c0*/  PRMT R8, R8, 0x7773, RZ ;  /* 0x0000777308087816 */ /* 0x000fc400000000ff */
[C---:B------:R-:W-:Y:S02]  /*55d0*/  PRMT R13, R9.reuse, 0x7770, RZ ;  /* 0x00007770090d7816 */ /* 0x040fe400000000ff */
[----:B------:R-:W-:Y:S02]  /*55e0*/  IADD3 R0, PT, PT, R8, R0, R3 ;  /* 0x0000000008007210 */ /* 0x000fe40007ffe003 */
[C---:B------:R-:W-:Y:S02]  /*55f0*/  PRMT R2, R9.reuse, 0x7771, RZ ;  /* 0x0000777109027816 */ /* 0x040fe400000000ff */
[C---:B------:R-:W-:Y:S02]  /*5600*/  PRMT R3, R9.reuse, 0x7772, RZ ;  /* 0x0000777209037816 */ /* 0x040fe400000000ff */
[----:B------:R-:W-:Y:S02]  /*5610*/  IADD3 R2, PT, PT, R2, R0, R13 ;  /* 0x0000000002027210 */ /* 0x000fe40007ffe00d */
[----:B------:R-:W-:-:S02]  /*5620*/  PRMT R0, R9, 0x7773, RZ ;  /* 0x0000777309007816 */ /* 0x000fc400000000ff */
[----:B------:R-:W-:Y:S02]  /*5630*/  PRMT R9, R10, 0x7770, RZ ;  /* 0x000077700a097816 */ /* 0x000fe400000000ff */
[----:B------:R-:W-:Y:S02]  /*5640*/  IADD3 R0, PT, PT, R0, R2, R3 ;  /* 0x0000000200007210 */ /* 0x000fe40007ffe003 */
        /* <DEDUP_REMOVED lines=8> */
[----:B------:R-:W-:Y:S02]  /*56d0*/  PRMT R8, R11, 0x7773, RZ ;  /* 0x000077730b087816 */ /* 0x000fe400000000ff */
[----:B------:R-:W-:-:S02]  /*56e0*/  IADD3 R0, PT, PT, R2, R0, R9 ;  /* 0x0000000002007210 */ /* 0x000fc40007ffe009 */
[C---:B---3--:R-:W-:Y:S02]  /*56f0*/  PRMT R9, R4.reuse, 0x7770, RZ ;  /* 0x0000777004097816 */ /* 0x048fe400000000ff */
[----:B------:R-:W-:Y:S02]  /*5700*/  PRMT R2, R4, 0x7771, RZ ;  /* 0x0000777104027816 */ /* 0x000fe400000000ff */
[----:B------:R-:W-:Y:S02]  /*5710*/  IADD3 R0, PT, PT, R8, R0, R3 ;  /* 0x0000000008007210 */ /* 0x000fe40007ffe003 */
[C---:B------:R-:W-:Y:S02]  /*5720*/  PRMT R3, R4.reuse, 0x7772, RZ ;  /* 0x0000777204037816 */ /* 0x040fe400000000ff */
[----:B------:R-:W-:Y:S02]  /*5730*/  PRMT R4, R4, 0x7773, RZ ;  /* 0x0000777304047816 */ /* 0x000fe400000000ff */
[----:B------:R-:W-:-:S02]  /*5740*/  IADD3 R0, PT, PT, R2, R0, R9 ;  /* 0x0000000002007210 */ /* 0x000fc40007ffe009 */
[C---:B------:R-:W-:Y:S02]  /*5750*/  PRMT R9, R5.reuse, 0x7770, RZ ;  /* 0x0000777005097816 */ /* 0x040fe400000000ff */
[C---:B------:R-:W-:Y:S02]  /*5760*/  PRMT R2, R5.reuse, 0x7771, RZ ;  /* 0x0000777105027816 */ /* 0x040fe400000000ff */
[----:B------:R-:W-:Y:S02]  /*5770*/  IADD3 R0, PT, PT, R4, R0, R3 ;  /* 0x0000000004007210 */ /* 0x000fe40007ffe003 */
[C---:B------:R-:W-:Y:S02]  /*5780*/  PRMT R3, R5.reuse, 0x7772, RZ ;  /* 0x0000777205037816 */ /* 0x040fe400000000ff */
[----:B------:R-:W-:Y:S02]  /*5790*/  PRMT R4, R5, 0x7773, RZ ;  /* 0x0000777305047816 */ /* 0x000fe400000000ff */
[----:B------:R-:W-:-:S02]  /*57a0*/  IADD3 R0, PT, PT, R2, R0, R9 ;  /* 0x0000000002007210 */ /* 0x000fc40007ffe009 */
[C---:B------:R-:W-:Y:S02]  /*57b0*/  PRMT R5, R6.reuse, 0x7770, RZ ;  /* 0x0000777006057816 */ /* 0x040fe400000000ff */
        /* <DEDUP_REMOVED lines=10> */
[----:B------:R-:W-:-:S04]  /*5860*/  IADD3 R0, PT, PT, R2, R0, R5 ;  /* 0x0000000002007210 */ /* 0x000fc80007ffe005 */
[----:B------:R-:W-:-:S07]  /*5870*/  IADD3 R93, PT, PT, R4, R0, R93 ;  /* 0x00000000045d7210 */ /* 0x000fce0007ffe05d */
.L_x_31:
[----:B------:R-:W-:-:S04]  /*5880*/  ISETP.EQ.U32.AND P1, PT, R17, UR48, PT ;  /* 0x0000003011007c0c */ /* 0x000fc8000bf22070 */
[----:B------:R-:W-:-:S13]  /*5890*/  ISETP.EQ.AND.EX P1, PT, R32, UR47, PT, P1 ;  /* 0x0000002f20007c0c */ /* 0x000fda000bf22310 */
[----:B------:R-:W-:Y:S05]  /*58a0*/  @!P0 BRA P1, `(.L_x_27) ;  /* 0x0000000000848947 */ /* 0x000fea0000800000 */
.L_x_28:
[----:B01234-:R-:W-:-:S06]  /*58b0*/  VIADD R5, R1, UR4 ;  /* 0x0000000401057c36 */ /* 0x01ffcc0008000000 */
[----:B------:R-:W2:Y:S01]  /*58c0*/  LDL.128 R4, [R5+0x2080] ;  /* 0x0020800005047983 */ /* 0x000ea20000100c00 */
[----:B------:R-:W-:Y:S01]  /*58d0*/  IADD3 R17, P0, PT, R17, 0x4, RZ ;  /* 0x0000000411117810 */ /* 0x000fe20007f1e0ff */
[----:B------:R-:W-:-:S04]  /*58e0*/  UIADD3 UR4, UP0, UPT, UR4, 0x10, URZ ;  /* 0x0000001004047890 */ /* 0x000fc8000ff1e0ff */
[----:B------:R-:W-:Y:S01]  /*58f0*/  IMAD.X R32, RZ, RZ, R32, P0 ;  /* 0x000000ffff207224 */ /* 0x000fe200000e0620 */
[----:B------:R-:W-:Y:S01]  /*5900*/  ISETP.NE.U32.AND P0, PT, R17, UR48, PT ;  /* 0x0000003011007c0c */ /* 0x000fe2000bf05070 */
[----:B------:R-:W-:-:S03]  /*5910*/  UIADD3.X UR5, UPT, UPT, URZ, UR5, URZ, UP0, !UPT ;  /* 0x00000005ff057290 */ /* 0x000fc600087fe4ff */
[----:B------:R-:W-:Y:S02]  /*5920*/  ISETP.NE.AND.EX P0, PT, R32, UR47, PT, P0 ;  /* 0x0000002f20007c0c */ /* 0x000fe4000bf05300 */
[C---:B--2---:R-:W-:Y:S02]  /*5930*/  PRMT R0, R4.reuse, 0x7770, RZ ;  /* 0x0000777004007816 */ /* 0x044fe400000000ff */
[C---:B------:R-:W-:Y:S02]  /*5940*/  PRMT R2, R4.reuse, 0x7771, RZ ;  /* 0x0000777104027816 */ /* 0x040fe400000000ff */
        /* <DEDUP_REMOVED lines=20> */
[----:B------:R-:W-:-:S04]  /*5a90*/  IADD3 R0, PT, PT, R2, R0, R3 ;  /* 0x0000000002007210 */ /* 0x000fc80007ffe003 */
[----:B------:R-:W-:Y:S01]  /*5aa0*/  IADD3 R93, PT, PT, R4, R0, R93 ;  /* 0x00000000045d7210 */ /* 0x000fe20007ffe05d */
[----:B------:R-:W-:Y:S06]  /*5ab0*/  @P0 BRA `(.L_x_28) ;  /* 0xfffffffc007c0947 */ /* 0x000fec000383ffff */
.L_x_27:
[----:B------:R-:W-:Y:S01]  /*5ac0*/  UISETP.NE.U32.AND UP0, UPT, UR55, URZ, UPT ;  /* 0x000000ff3700728c */ /* 0x000fe2000bf05070 */
[----:B------:R-:W-:Y:S01]  /*5ad0*/  UMOV UR6, UR4 ;  /* 0x0000000400067c82 */ /* 0x000fe20008000000 */
[----:B------:R-:W-:Y:S02]  /*5ae0*/  UMOV UR7, UR5 ;  /* 0x0000000500077c82 */ /* 0x000fe40008000000 */
[----:B------:R-:W-:-:S09]  /*5af0*/  UISETP.NE.AND.EX UP0, UPT, URZ, URZ, UPT, UP0 ;  /* 0x000000ffff00728c */ /* 0x000fd2000bf05300 */
[----:B------:R-:W-:Y:S05]  /*5b00*/  BRA.U !UP0, `(.L_x_26) ;  /* 0x00000001087c7547 */ /* 0x000fea000b800000 */
[----:B012---:R-:W-:-:S05]  /*5b10*/  VIADD R9, R1, UR4 ;  /* 0x0000000401097c36 */ /* 0x007fca0008000000 */
[----:B----4-:R-:W2:Y:S04]  /*5b20*/  LDL.U8 R0, [R9+0x2080] ;  /* 0x0020800009007983 */ /* 0x010ea80000100000 */
[----:B------:R-:W2:Y:S04]  /*5b30*/  LDL.U8 R2, [R9+0x2081] ;  /* 0x0020810009027983 */ /* 0x000ea80000100000 */
[----:B------:R-:W4:Y:S04]  /*5b40*/  LDL.U8 R3, [R9+0x2082] ;  /* 0x0020820009037983 */ /* 0x000f280000100000 */
[----:B---3--:R-:W4:Y:S01]  /*5b50*/  LDL.U8 R4, [R9+0x2083] ;  /* 0x0020830009047983 */ /* 0x008f220000100000 */
[----:B------:R-:W-:-:S02]  /*5b60*/  UISETP.NE.U32.AND UP0, UPT, UR55, 0x1, UPT ;  /* 0x000000013700788c */ /* 0x000fc4000bf05070 */
[----:B------:R-:W-:Y:S02]  /*5b70*/  UIADD3 UR6, UP1, UPT, UR4, 0x4, URZ ;  /* 0x0000000404067890 */ /* 0x000fe4000ff3e0ff */
[----:B------:R-:W-:Y:S02]  /*5b80*/  UISETP.NE.AND.EX UP0, UPT, URZ, URZ, UPT, UP0 ;  /* 0x000000ffff00728c */ /* 0x000fe4000bf05300 */
[----:B------:R-:W-:Y:S01]  /*5b90*/  UIADD3.X UR7, UPT, UPT, URZ, UR5, URZ, UP1, !UPT ;  /* 0x00000005ff077290 */ /* 0x000fe20008ffe4ff */
[----:B--2---:R-:W-:-:S04]  /*5ba0*/  IADD3 R0, PT, PT, R2, R93, R0 ;  /* 0x0000005d02007210 */ /* 0x004fc80007ffe000 */
[----:B----4-:R-:W-:Y:S02]  /*5bb0*/  IADD3 R93, PT, PT, R4, R0, R3 ;  /* 0x00000000045d7210 */ /* 0x010fe40007ffe003 */
[----:B------:R-:W-:Y:S05]  /*5bc0*/  BRA.U !UP0, `(.L_x_26) ;  /* 0x00000001084c7547 */ /* 0x000fea000b800000 */
[----:B------:R-:W-:Y:S01]  /*5bd0*/  UISETP.NE.U32.AND UP0, UPT, UR55, 0x2, UPT ;  /* 0x000000023700788c */ /* 0x000fe2000bf05070 */
[----:B------:R-:W2:Y:S03]  /*5be0*/  LDL.U8 R0, [R9+0x2084] ;  /* 0x0020840009007983 */ /* 0x000ea60000100000 */
[----:B------:R-:W-:Y:S01]  /*5bf0*/  UISETP.NE.AND.EX UP0, UPT, URZ, URZ, UPT, UP0 ;  /* 0x000000ffff00728c */ /* 0x000fe2000bf05300 */
[----:B------:R-:W2:Y:S04]  /*5c00*/  LDL.U8 R2, [R9+0x2085] ;  /* 0x0020850009027983 */ /* 0x000ea80000100000 */
[----:B------:R-:W3:Y:S01]  /*5c10*/  LDL.U8 R3, [R9+0x2086] ;  /* 0x0020860009037983 */ /* 0x000ee20000100000 */
[----:B------:R-:W-:-:S03]  /*5c20*/  PLOP3.LUT P0, PT, PT, PT, UP0, 0x80, 0x8 ;  /* 0x000000000008781c */ /* 0x000fc60003f0f008 */
[----:B------:R-:W3:Y:S10]  /*5c30*/  LDL.U8 R4, [R9+0x2087] ;  /* 0x0020870009047983 */ /* 0x000ef40000100000 */
[----:B------:R-:W4:Y:S04]  /*5c40*/  @P0 LDL.U8 R6, [R9+0x2088] ;  /* 0x0020880009060983 */ /* 0x000f280000100000 */
[----:B------:R-:W4:Y:S04]  /*5c50*/  @P0 LDL.U8 R5, [R9+0x2089] ;  /* 0x0020890009050983 */ /* 0x000f280000100000 */
[----:B------:R-:W5:Y:S04]  /*5c60*/  @P0 LDL.U8 R7, [R9+0x208a] ;  /* 0x00208a0009070983 */ /* 0x000f680000100000 */
[----:B------:R-:W5:Y:S01]  /*5c70*/  @P0 LDL.U8 R8, [R9+0x208b] ;  /* 0x00208b0009080983 */ /* 0x000f620000100000 */
[----:B------:R-:W-:-:S04]  /*5c80*/  UIADD3 UR6, UP1, UPT, UR4, 0x8, URZ ;  /* 0x0000000804067890 */ /* 0x000fc8000ff3e0ff */
[----:B------:R-:W-:Y:S02]  /*5c90*/  UIADD3.X UR7, UPT, UPT, URZ, UR5, URZ, UP1, !UPT ;  /* 0x00000005ff077290 */ /* 0x000fe40008ffe4ff */
[----:B------:R-:W-:-:S04]  /*5ca0*/  @UP0 UIADD3 UR6, UP1, UPT, UR4, 0xc, URZ ;  /* 0x0000000c04060890 */ /* 0x000fc8000ff3e0ff */
[----:B------:R-:W-:Y:S01]  /*5cb0*/  @UP0 UIADD3.X UR7, UPT, UPT, URZ, UR5, URZ, UP1, !UPT ;  /* 0x00000005ff070290 */ /* 0x000fe20008ffe4ff */
[----:B--2---:R-:W-:-:S04]  /*5cc0*/  IADD3 R0, PT, PT, R2, R93, R0 ;  /* 0x0000005d02007210 */ /* 0x004fc80007ffe000 */
[----:B---3--:R-:W-:-:S04]  /*5cd0*/  IADD3 R93, PT, PT, R4, R0, R3 ;  /* 0x00000000045d7210 */ /* 0x008fc80007ffe003 */
[----:B----4-:R-:W-:-:S04]  /*5ce0*/  @P0 IADD3 R5, PT, PT, R5, R93, R6 ;  /* 0x0000005d05050210 */ /* 0x010fc80007ffe006 */
[----:B-----5:R-:W-:-:S07]  /*5cf0*/  @P0 IADD3 R93, PT, PT, R8, R5, R7 ;  /* 0x00000005085d0210 */ /* 0x020fce0007ffe007 */
.L_x_26:
[----:B------:R-:W-:-:S04]  /*5d00*/  UISETP.GE.U32.AND UP0, UPT, UR6, UR8, UPT ;  /* 0x000000080600728c */ /* 0x000fc8000bf06070 */
[----:B------:R-:W-:-:S09]  /*5d10*/  UISETP.GE.U32.AND.EX UP0, UPT, UR7, UR51, UPT, UP0 ;  /* 0x000000330700728c */ /* 0x000fd2000bf06100 */
[----:B------:R-:W-:Y:S05]  /*5d20*/  BRA.U UP0, `(.L_x_32) ;  /* 0x0000000500787547 */ /* 0x000fea000b800000 */
[----:B------:R-:W-:Y:S02]  /*5d30*/  UIADD3 UR4, UP0, UPT, UR6, -UR8, URZ ;  /* 0x8000000806047290 */ /* 0x000fe4000ff1e0ff */
[----:B------:R-:W-:Y:S02]  /*5d40*/  UIADD3 UR9, UP1, UPT, -UR6, UR8, URZ ;  /* 0x0000000806097290 */ /* 0x000fe4000ff3e1ff */
[----:B------:R-:W-:Y:S02]  /*5d50*/  UIADD3.X UR5, UPT, UPT, ~UR51, UR7, URZ, UP0, !UPT ;  /* 0x0000000733057290 */ /* 0x000fe400087fe5ff */
[----:B------:R-:W-:Y:S02]  /*5d60*/  UISETP.GT.U32.AND UP0, UPT, UR4, -0x10, UPT ;  /* 0xfffffff00400788c */ /* 0x000fe4000bf04070 */
[----:B------:R-:W-:Y:S02]  /*5d70*/  ULOP3.LUT UR10, UR9, 0xf, URZ, 0xc0, !UPT ;  /* 0x0000000f090a7892 */ /* 0x000fe4000f8ec0ff */
[----:B------:R-:W-:-:S02]  /*5d80*/  UISETP.GT.U32.AND.EX UP0, UPT, UR5, -0x1, UPT, UP0 ;  /* 0xffffffff0500788c */ /* 0x000fc4000bf04100 */
[----:B------:R-:W-:-:S07]  /*5d90*/  UIADD3.X UR7, UPT, UPT, UR51, ~UR7, URZ, UP1, !UPT ;  /* 0x8000000733077290 */ /* 0x000fce0008ffe4ff */
[----:B------:R-:W-:Y:S05]  /*5da0*/  BRA.U UP0, `(.L_x_33) ;  /* 0x0000000100887547 */ /* 0x000fea000b800000 */
[----:B------:R-:W-:Y:S01]  /*5db0*/  ULOP3.LUT UR11, UR9, 0xfffffff0, URZ, 0xc0, !UPT ;  /* 0xfffffff0090b7892 */ /* 0x000fe2000f8ec0ff */
[----:B------:R-:W-:Y:S01]  /*5dc0*/  UMOV UR4, URZ ;  /* 0x000000ff00047c82 */ /* 0x000fe20008000000 */
[----:B------:R-:W-:-:S10]  /*5dd0*/  UMOV UR5, URZ ;  /* 0x000000ff00057c82 */ /* 0x000fd40008000000 */
.L_x_34:
[----:B------:R-:W-:-:S05]  /*5de0*/  VIADD R17, R1, UR6 ;  /* 0x0000000601117c36 */ /* 0x000fca0008000000 */
[----:B--2-4-:R-:W2:Y:S04]  /*5df0*/  LDL.U8 R0, [R17+0x2080] ;  /* 0x0020800011007983 */ /* 0x014ea80000100000 */
[----:B------:R-:W2:Y:S04]  /*5e00*/  LDL.U8 R2, [R17+0x2081] ;  /* 0x0020810011027983 */ /* 0x000ea80000100000 */
[----:B01----:R-:W4:Y:S04]  /*5e10*/  LDL.U8 R3, [R17+0x2082] ;  /* 0x0020820011037983 */ /* 0x003f280000100000 */
[----:B---3--:R-:W4:Y:S04]  /*5e20*/  LDL.U8 R4, [R17+0x2083] ;  /* 0x0020830011047983 */ /* 0x008f280000100000 */
[----:B------:R-:W3:Y:S04]  /*5e30*/  LDL.U8 R5, [R17+0x2084] ;  /* 0x0020840011057983 */ /* 0x000ee80000100000 */
[----:B------:R-:W3:Y:S04]  /*5e40*/  LDL.U8 R6, [R17+0x2085] ;  /* 0x0020850011067983 */ /* 0x000ee80000100000 */
[----:B------:R-:W5:Y:S04]  /*5e50*/  LDL.U8 R7, [R17+0x2086] ;  /* 0x0020860011077983 */ /* 0x000f680000100000 */
        /* <DEDUP_REMOVED lines=8> */
[----:B------:R-:W5:Y:S01]  /*5ee0*/  LDL.U8 R16, [R17+0x208f] ;  /* 0x00208f0011107983 */ /* 0x000f620000100000 */
[----:B------:R-:W-:-:S02]  /*5ef0*/  UIADD3 UR4, UP0, UPT, UR4, 0x10, URZ ;  /* 0x0000001004047890 */ /* 0x000fc4000ff1e0ff */
[----:B------:R-:W-:Y:S02]  /*5f00*/  UIADD3 UR6, UPT, UPT, UR6, 0x10, URZ ;  /* 0x0000001006067890 */ /* 0x000fe4000fffe0ff */
[----:B------:R-:W-:Y:S02]  /*5f10*/  UIADD3.X UR5, UPT, UPT, URZ, UR5, URZ, UP0, !UPT ;  /* 0x00000005ff057290 */ /* 0x000fe400087fe4ff */
[----:B------:R-:W-:-:S04]  /*5f20*/  UISETP.NE.U32.AND UP0, UPT, UR4, UR11, UPT ;  /* 0x0000000b0400728c */ /* 0x000fc8000bf05070 */
[----:B------:R-:W-:Y:S01]  /*5f30*/  UISETP.NE.AND.EX UP0, UPT, UR5, UR7, UPT, UP0 ;  /* 0x000000070500728c */ /* 0x000fe2000bf05300 */
[----:B--2---:R-:W-:-:S04]  /*5f40*/  IADD3 R0, PT, PT, R2, R93, R0 ;  /* 0x0000005d02007210 */ /* 0x004fc80007ffe000 */
[----:B----4-:R-:W-:-:S04]  /*5f50*/  IADD3 R0, PT, PT, R4, R0, R3 ;  /* 0x0000000004007210 */ /* 0x010fc80007ffe003 */
[----:B---3--:R-:W-:-:S04]  /*5f60*/  IADD3 R0, PT, PT, R6, R0, R5 ;  /* 0x0000000006007210 */ /* 0x008fc80007ffe005 */
[----:B-----5:R-:W-:-:S04]  /*5f70*/  IADD3 R0, PT, PT, R8, R0, R7 ;  /* 0x0000000008007210 */ /* 0x020fc80007ffe007 */
[----:B------:R-:W-:-:S04]  /*5f80*/  IADD3 R0, PT, PT, R10, R0, R9 ;  /* 0x000000000a007210 */ /* 0x000fc80007ffe009 */
[----:B------:R-:W-:-:S04]  /*5f90*/  IADD3 R0, PT, PT, R12, R0, R11 ;  /* 0x000000000c007210 */ /* 0x000fc80007ffe00b */
[----:B------:R-:W-:-:S04]  /*5fa0*/  IADD3 R0, PT, PT, R14, R0, R13 ;  /* 0x000000000e007210 */ /* 0x000fc80007ffe00d */
[----:B------:R-:W-:Y:S01]  /*5fb0*/  IADD3 R93, PT, PT, R16, R0, R15 ;  /* 0x00000000105d7210 */ /* 0x000fe20007ffe00f */
[----:B------:R-:W-:Y:S06]  /*5fc0*/  BRA.U UP0, `(.L_x_34) ;  /* 0xfffffffd00847547 */ /* 0x000fec000b83ffff */
.L_x_33:
[----:B------:R-:W-:-:S04]  /*5fd0*/  UISETP.NE.U32.AND UP0, UPT, UR10, URZ, UPT ;  /* 0x000000ff0a00728c */ /* 0x000fc8000bf05070 */
[----:B------:R-:W-:-:S09]  /*5fe0*/  UISETP.NE.AND.EX UP0, UPT, URZ, URZ, UPT, UP0 ;  /* 0x000000ffff00728c */ /* 0x000fd2000bf05300 */
[----:B------:R-:W-:Y:S05]  /*5ff0*/  BRA.U !UP0, `(.L_x_32) ;  /* 0x0000000108c47547 */ /* 0x000fea000b800000 */
[----:B------:R-:W-:Y:S02]  /*6000*/  UISETP.GE.U32.AND UP0, UPT, UR10, 0x8, UPT ;  /* 0x000000080a00788c */ /* 0x000fe4000bf06070 */
[----:B------:R-:W-:Y:S02]  /*6010*/  ULOP3.LUT UR4, UR9, 0x7, URZ, 0xc0, !UPT ;  /* 0x0000000709047892 */ /* 0x000fe4000f8ec0ff */
[----:B------:R-:W-:Y:S02]  /*6020*/  UISETP.GE.U32.AND.EX UP0, UPT, URZ, URZ, UPT, UP0 ;  /* 0x000000ffff00728c */ /* 0x000fe4000bf06100 */
[----:B------:R-:W-:-:S04]  /*6030*/  UISETP.NE.U32.AND UP1, UPT, UR4, URZ, UPT ;  /* 0x000000ff0400728c */ /* 0x000fc8000bf25070 */
[----:B------:R-:W-:-:S03]  /*6040*/  UISETP.NE.AND.EX UP1, UPT, URZ, URZ, UPT, UP1 ;  /* 0x000000ffff00728c */ /* 0x000fc6000bf25310 */
[----:B------:R-:W-:Y:S08]  /*6050*/  BRA.U !UP0, `(.L_x_35) ;  /* 0x0000000108387547 */ /* 0x000ff0000b800000 */
[----:B012---:R-:W-:-:S05]  /*6060*/  VIADD R9, R1, UR6 ;  /* 0x0000000601097c36 */ /* 0x007fca0008000000 */
[----:B----4-:R-:W2:Y:S04]  /*6070*/  LDL.U8 R0, [R9+0x2080] ;  /* 0x0020800009007983 */ /* 0x010ea80000100000 */
[----:B------:R-:W2:Y:S04]  /*6080*/  LDL.U8 R2, [R9+0x2081] ;  /* 0x0020810009027983 */ /* 0x000ea80000100000 */
[----:B------:R-:W4:Y:S04]  /*6090*/  LDL.U8 R3, [R9+0x2082] ;  /* 0x0020820009037983 */ /* 0x000f280000100000 */
[----:B---3--:R-:W4:Y:S04]  /*60a0*/  LDL.U8 R4, [R9+0x2083] ;  /* 0x0020830009047983 */ /* 0x008f280000100000 */
[----:B------:R-:W3:Y:S04]  /*60b0*/  LDL.U8 R5, [R9+0x2084] ;  /* 0x0020840009057983 */ /* 0x000ee80000100000 */
[----:B------:R-:W3:Y:S04]  /*60c0*/  LDL.U8 R6, [R9+0x2085] ;  /* 0x0020850009067983 */ /* 0x000ee80000100000 */
[----:B------:R-:W5:Y:S04]  /*60d0*/  LDL.U8 R7, [R9+0x2086] ;  /* 0x0020860009077983 */ /* 0x000f680000100000 */
[----:B------:R-:W5:Y:S01]  /*60e0*/  LDL.U8 R8, [R9+0x2087] ;  /* 0x0020870009087983 */ /* 0x000f620000100000 */
[----:B------:R-:W-:Y:S01]  /*60f0*/  UIADD3 UR6, UPT, UPT, UR6, 0x8, URZ ;  /* 0x0000000806067890 */ /* 0x000fe2000fffe0ff */
[----:B--2---:R-:W-:-:S04]  /*6100*/  IADD3 R0, PT, PT, R2, R93, R0 ;  /* 0x0000005d02007210 */ /* 0x004fc80007ffe000 */
[----:B----4-:R-:W-:-:S04]  /*6110*/  IADD3 R0, PT, PT, R4, R0, R3 ;  /* 0x0000000004007210 */ /* 0x010fc80007ffe003 */
[----:B---3--:R-:W-:-:S04]  /*6120*/  IADD3 R0, PT, PT, R6, R0, R5 ;  /* 0x0000000006007210 */ /* 0x008fc80007ffe005 */
[----:B-----5:R-:W-:-:S07]  /*6130*/  IADD3 R93, PT, PT, R8, R0, R7 ;  /* 0x00000000085d7210 */ /* 0x020fce0007ffe007 */
.L_x_35:
[----:B------:R-:W-:Y:S05]  /*6140*/  BRA.U !UP1, `(.L_x_32) ;  /* 0x0000000109707547 */ /* 0x000fea000b800000 */
[----:B------:R-:W-:-:S04]  /*6150*/  UISETP.GE.U32.AND UP0, UPT, UR4, 0x4, UPT ;  /* 0x000000040400788c */ /* 0x000fc8000bf06070 */
[----:B------:R-:W-:-:S06]  /*6160*/  UISETP.GE.U32.AND.EX UP0, UPT, URZ, URZ, UPT, UP0 ;  /* 0x000000ffff00728c */ /* 0x000fcc000bf06100 */
[----:B------:R-:W-:-:S13]  /*6170*/  PLOP3.LUT P0, PT, PT, PT, UP0, 0x80, 0x8 ;  /* 0x000000000008781c */ /* 0x000fda0003f0f008 */
[----:B--2-4-:R-:W-:-:S05]  /*6180*/  @P0 VIADD R0, R1, UR6 ;  /* 0x0000000601000c36 */ /* 0x014fca0008000000 */
[----:B------:R-:W2:Y:S04]  /*6190*/  @P0 LDL.U8 R2, [R0+0x2080] ;  /* 0x0020800000020983 */ /* 0x000ea80000100000 */
[----:B01----:R-:W2:Y:S04]  /*61a0*/  @P0 LDL.U8 R3, [R0+0x2081] ;  /* 0x0020810000030983 */ /* 0x003ea80000100000 */
[----:B---3--:R-:W3:Y:S04]  /*61b0*/  @P0 LDL.U8 R5, [R0+0x2082] ;  /* 0x0020820000050983 */ /* 0x008ee80000100000 */
[----:B------:R-:W3:Y:S01]  /*61c0*/  @P0 LDL.U8 R4, [R0+0x2083] ;  /* 0x0020830000040983 */ /* 0x000ee20000100000 */
[----:B------:R-:W-:-:S02]  /*61d0*/  ULOP3.LUT UR9, UR9, 0x3, URZ, 0xc0, !UPT ;  /* 0x0000000309097892 */ /* 0x000fc4000f8ec0ff */
[----:B------:R-:W-:Y:S02]  /*61e0*/  @UP0 UIADD3 UR6, UPT, UPT, UR6, 0x4, URZ ;  /* 0x0000000406060890 */ /* 0x000fe4000fffe0ff */
[----:B------:R-:W-:-:S04]  /*61f0*/  UISETP.NE.U32.AND UP1, UPT, UR9, URZ, UPT ;  /* 0x000000ff0900728c */ /* 0x000fc8000bf25070 */
[----:B------:R-:W-:Y:S01]  /*6200*/  UISETP.NE.AND.EX UP0, UPT, URZ, URZ, UPT, UP1 ;  /* 0x000000ffff00728c */ /* 0x000fe2000bf05310 */
[----:B--2---:R-:W-:-:S04]  /*6210*/  @P0 IADD3 R2, PT, PT, R3, R93, R2 ;  /* 0x0000005d03020210 */ /* 0x004fc80007ffe002 */
[----:B---3--:R-:W-:-:S04]  /*6220*/  @P0 IADD3 R93, PT, PT, R4, R2, R5 ;  /* 0x00000002045d0210 */ /* 0x008fc80007ffe005 */
[----:B------:R-:W-:Y:S05]  /*6230*/  BRA.U !UP0, `(.L_x_32) ;  /* 0x0000000108347547 */ /* 0x000fea000b800000 */
[----:B------:R-:W-:-:S05]  /*6240*/  VIADD R3, R1, UR6 ;  /* 0x0000000601037c36 */ /* 0x000fca0008000000 */
[----:B------:R-:W2:Y:S01]  /*6250*/  LDL.U8 R0, [R3+0x2080] ;  /* 0x0020800003007983 */ /* 0x000ea20000100000 */
[----:B------:R-:W-:-:S04]  /*6260*/  UISETP.NE.U32.AND UP0, UPT, UR9, 0x1, UPT ;  /* 0x000000010900788c */ /* 0x000fc8000bf05070 */
[----:B------:R-:W-:Y:S01]  /*6270*/  UISETP.NE.AND.EX UP0, UPT, URZ, URZ, UPT, UP0 ;  /* 0x000000ffff00728c */ /* 0x000fe2000bf05300 */
[----:B--2---:R-:W-:-:S08]  /*6280*/  IMAD.IADD R93, R93, 0x1, R0 ;  /* 0x000000015d5d7824 */ /* 0x004fd000078e0200 */
[----:B------:R-:W-:Y:S05]  /*6290*/  BRA.U !UP0, `(.L_x_32) ;  /* 0x00000001081c7547 */ /* 0x000fea000b800000 */
[----:B------:R-:W-:Y:S01]  /*62a0*/  UISETP.NE.U32.AND UP0, UPT, UR9, 0x2, UPT ;  /* 0x000000020900788c */ /* 0x000fe2000bf05070 */
[----:B------:R-:W2:Y:S03]  /*62b0*/  LDL.U8 R0, [R3+0x2081] ;  /* 0x0020810003007983 */ /* 0x000ea60000100000 */
[----:B------:R-:W-:-:S06]  /*62c0*/  UISETP.NE.AND.EX UP0, UPT, URZ, URZ, UPT, UP0 ;  /* 0x000000ffff00728c */ /* 0x000fcc000bf05300 */
[----:B------:R-:W-:-:S13]  /*62d0*/  PLOP3.LUT P0, PT, PT, PT, UP0, 0x80, 0x8 ;  /* 0x000000000008781c */ /* 0x000fda0003f0f008 */
[----:B------:R-:W3:Y:S01]  /*62e0*/  @P0 LDL.U8 R2, [R3+0x2082] ;  /* 0x0020820003020983 */ /* 0x000ee20000100000 */
[----:B--2---:R-:W-:-:S04]  /*62f0*/  IMAD.IADD R93, R93, 0x1, R0 ;  /* 0x000000015d5d7824 */ /* 0x004fc800078e0200 */
[----:B---3--:R-:W-:-:S07]  /*6300*/  @P0 IMAD.IADD R93, R93, 0x1, R2 ;  /* 0x000000015d5d0824 */ /* 0x008fce00078e0202 */
.L_x_32:
[----:B------:R-:W-:Y:S02]  /*6310*/  ISETP.NE.AND P0, PT, R92, RZ, PT ;  /* 0x000000ff5c00720c */ /* 0x000fe40003f05270 */
[----:B--2-4-:R-:W-:-:S04]  /*6320*/  LEA.HI R0, R93, R93, RZ, 0x1 ;  /* 0x0000005d5d007211 */ /* 0x014fc800078f08ff */
[----:B------:R-:W-:-:S05]  /*6330*/  LOP3.LUT R0, R0, 0xfffffffe, RZ, 0xc0, !PT ;  /* 0xfffffffe00007812 */ /* 0x000fca00078ec0ff */
[----:B------:R-:W-:Y:S02]  /*6340*/  IMAD.IADD R93, R93, 0x1, -R0 ;  /* 0x000000015d5d7824 */ /* 0x000fe400078e0a00 */
[----:B------:R-:W-:Y:S05]  /*6350*/  @!P0 BRA `(.L_x_36) ;  /* 0x00000008001c8947 */ /* 0x000fea0003800000 */
[----:B------:R-:W-:Y:S01]  /*6360*/  UISETP.GE.U32.AND UP0, UPT, UR52, 0xf, UPT ;  /* 0x0000000f3400788c */ /* 0x000fe2000bf06070 */
[----:B------:R-:W-:-:S03]  /*6370*/  IMAD.MOV.U32 R0, RZ, RZ, RZ ;  /* 0x000000ffff007224 */ /* 0x000fc600078e00ff */
[----:B------:R-:W-:-:S09]  /*6380*/  UISETP.GE.U32.AND.EX UP0, UPT, UR46, URZ, UPT, UP0 ;  /* 0x000000ff2e00728c */ /* 0x000fd2000bf06100 */
[----:B------:R-:W-:Y:S05]  /*6390*/  BRA.U !UP0, `(.L_x_37) ;  /* 0x0000000108ac7547 */ /* 0x000fea000b800000 */
[----:B------:R-:W-:Y:S02]  /*63a0*/  IMAD.MOV.U32 R0, RZ, RZ, RZ ;  /* 0x000000ffff007224 */ /* 0x000fe400078e00ff */
[----:B------:R-:W-:-:S07]  /*63b0*/  IMAD.MOV.U32 R16, RZ, RZ, RZ ;  /* 0x000000ffff107224 */ /* 0x000fce00078e00ff */
.L_x_38:
[----:B012---:R-:W-:-:S05]  /*63c0*/  IMAD.U32 R3, R0, 0x8, R1 ;  /* 0x0000000800037824 */ /* 0x007fca00078e0001 */
[----:B---3--:R-:W2:Y:S04]  /*63d0*/  LDL.128 R4, [R3+0x2410] ;  /* 0x0024100003047983 */ /* 0x008ea80000100c00 */
[----:B------:R-:W3:Y:S04]  /*63e0*/  LDL.128 R8, [R3+0x2420] ;  /* 0x0024200003087983 */ /* 0x000ee80000100c00 */
[----:B------:R-:W4:Y:S04]  /*63f0*/  LDL.128 R12, [R3+0x2430] ;  /* 0x00243000030c7983 */ /* 0x000f280000100c00 */
[----:B------:R-:W5:Y:S04]  /*6400*/  LDL.128 R20, [R3+0x2440] ;  /* 0x0024400003147983 */ /* 0x000f680000100c00 */
[----:B------:R-:W5:Y:S04]  /*6410*/  LDL.128 R32, [R3+0x2450] ;  /* 0x0024500003207983 */ /* 0x000f680000100c00 */
[----:B------:R-:W5:Y:S04]  /*6420*/  LDL.128 R40, [R3+0x2460] ;  /* 0x0024600003287983 */ /* 0x000f680000100c00 */
[----:B------:R-:W5:Y:S04]  /*6430*/  LDL.128 R48, [R3+0x2470] ;  /* 0x0024700003307983 */ /* 0x000f680000100c00 */
[----:B------:R-:W5:Y:S01]  /*6440*/  LDL.128 R56, [R3+0x2480] ;  /* 0x0024800003387983 */ /* 0x000f620000100c00 */
[----:B------:R-:W-:Y:S01]  /*6450*/  IMAD.IADD R2, R1, 0x1, R0 ;  /* 0x0000000101027824 */ /* 0x000fe200078e0200 */
[----:B------:R-:W-:-:S04]  /*6460*/  IADD3 R0, P0, PT, R0, 0x10, RZ ;  /* 0x0000001000007810 */ /* 0x000fc80007f1e0ff */
[----:B------:R-:W-:Y:S02]  /*6470*/  IADD3.X R16, PT, PT, RZ, R16, RZ, P0, !PT ;  /* 0x00000010ff107210 */ /* 0x000fe400007fe4ff */
[----:B------:R-:W-:-:S04]  /*6480*/  ISETP.NE.U32.AND P0, PT, R0, UR50, PT ;  /* 0x0000003200007c0c */ /* 0x000fc8000bf05070 */
[----:B------:R-:W-:Y:S01]  /*6490*/  ISETP.NE.AND.EX P0, PT, R16, UR51, PT, P0 ;  /* 0x0000003310007c0c */ /* 0x000fe2000bf05300 */
[----:B--2---:R-:W-:Y:S02]  /*64a0*/  DADD R4, -RZ, |R4| ;  /* 0x00000000ff047229 */ /* 0x004fe40000000504 */
[----:B------:R-:W-:Y:S02]  /*64b0*/  DADD R6, -RZ, |R6| ;  /* 0x00000000ff067229 */ /* 0x000fe40000000506 */
[----:B---3--:R-:W-:Y:S02]  /*64c0*/  DADD R8, -RZ, |R8| ;  /* 0x00000000ff087229 */ /* 0x008fe40000000508 */
[----:B------:R-:W-:Y:S02]  /*64d0*/  DADD R10, -RZ, |R10| ;  /* 0x00000000ff0a7229 */ /* 0x000fe4000000050a */
[----:B----4-:R-:W-:Y:S01]  /*64e0*/  DADD R12, -RZ, |R12| ;  /* 0x00000000ff0c7229 */ /* 0x010fe2000000050c */
[----:B------:R2:W-:Y:S01]  /*64f0*/  STL.128 [R3+0x1000], R4 ;  /* 0x0010000403007387 */ /* 0x0005e20000100c00 */
[----:B------:R-:W-:-:S02]  /*6500*/  DADD R14, -RZ, |R14| ;  /* 0x00000000ff0e7229 */ /* 0x000fc4000000050e */
[----:B-----5:R-:W-:Y:S01]  /*6510*/  DADD R20, -RZ, |R20| ;  /* 0x00000000ff147229 */ /* 0x020fe20000000514 */
[----:B------:R2:W-:Y:S01]  /*6520*/  STL.128 [R3+0x1010], R8 ;  /* 0x0010100803007387 */ /* 0x0005e20000100c00 */
[----:B------:R-:W-:Y:S02]  /*6530*/  DADD R22, -RZ, |R22| ;  /* 0x00000000ff167229 */ /* 0x000fe40000000516 */
[----:B------:R-:W-:Y:S01]  /*6540*/  DADD R32, -RZ, |R32| ;  /* 0x00000000ff207229 */ /* 0x000fe20000000520 */
[----:B------:R2:W-:Y:S01]  /*6550*/  STL.128 [R3+0x1020], R12 ;  /* 0x0010200c03007387 */ /* 0x0005e20000100c00 */
[----:B------:R-:W-:Y:S02]  /*6560*/  DADD R34, -RZ, |R34| ;  /* 0x00000000ff227229 */ /* 0x000fe40000000522 */
[----:B------:R-:W-:Y:S01]  /*6570*/  DADD R40, -RZ, |R40| ;  /* 0x00000000ff287229 */ /* 0x000fe20000000528 */
[----:B------:R2:W-:Y:S01]  /*6580*/  STL.128 [R3+0x1030], R20 ;  /* 0x0010301403007387 */ /* 0x0005e20000100c00 */
[----:B------:R-:W-:-:S02]  /*6590*/  DADD R42, -RZ, |R42| ;  /* 0x00000000ff2a7229 */ /* 0x000fc4000000052a */
[----:B------:R-:W-:Y:S01]  /*65a0*/  DADD R48, -RZ, |R48| ;  /* 0x00000000ff307229 */ /* 0x000fe20000000530 */
[----:B------:R2:W-:Y:S01]  /*65b0*/  STL.128 [R3+0x1040], R32 ;  /* 0x0010402003007387 */ /* 0x0005e20000100c00 */
[----:B------:R-:W-:Y:S02]  /*65c0*/  DADD R50, -RZ, |R50| ;  /* 0x00000000ff327229 */ /* 0x000fe40000000532 */
[----:B------:R-:W-:Y:S01]  /*65d0*/  DADD R56, -RZ, |R56| ;  /* 0x00000000ff387229 */ /* 0x000fe20000000538 */
[----:B------:R2:W-:Y:S01]  /*65e0*/  STL.128 [R3+0x1050], R40 ;  /* 0x0010502803007387 */ /* 0x0005e20000100c00 */
[----:B------:R-:W-:-:S03]  /*65f0*/  DADD R58, -RZ, |R58| ;  /* 0x00000000ff3a7229 */ /* 0x000fc6000000053a */
[----:B------:R2:W-:Y:S04]  /*6600*/  STL.128 [R3+0x1060], R48 ;  /* 0x0010603003007387 */ /* 0x0005e80000100c00 */
[----:B------:R2:W-:Y:S04]  /*6610*/  STL.128 [R2+0x2090], RZ ;  /* 0x002090ff02007387 */ /* 0x0005e80000100c00 */
[----:B------:R2:W-:Y:S01]  /*6620*/  STL.128 [R3+0x1070], R56 ;  /* 0x0010703803007387 */ /* 0x0005e20000100c00 */
[----:B------:R-:W-:Y:S05]  /*6630*/  @P0 BRA `(.L_x_38) ;  /* 0xfffffffc00600947 */ /* 0x000fea000383ffff */
[----:B------:R-:W-:-:S07]  /*6640*/  IMAD.U32 R0, RZ, RZ, UR50 ;  /* 0x00000032ff007e24 */ /* 0x000fce000f8e00ff */
.L_x_37:
[----:B------:R-:W-:-:S09]  /*6650*/  UISETP.NE.AND UP0, UPT, UR59, URZ, UPT ;  /* 0x000000ff3b00728c */ /* 0x000fd2000bf05270 */
[----:B------:R-:W-:Y:S05]  /*6660*/  BRA.U !UP0, `(.L_x_36) ;  /* 0x0000000508587547 */ /* 0x000fea000b800000 */
[----:B------:R-:W-:Y:S02]  /*6670*/  UISETP.GE.U32.AND UP0, UPT, UR57, 0x7, UPT ;  /* 0x000000073900788c */ /* 0x000fe4000bf06070 */
[----:B------:R-:W-:Y:S02]  /*6680*/  UISETP.NE.U32.AND UP1, UPT, UR53, URZ, UPT ;  /* 0x000000ff3500728c */ /* 0x000fe4000bf25070 */
[----:B------:R-:W-:Y:S02]  /*6690*/  UISETP.GE.U32.AND.EX UP0, UPT, UR56, URZ, UPT, UP0 ;  /* 0x000000ff3800728c */ /* 0x000fe4000bf06100 */
[----:B------:R-:W-:-:S07]  /*66a0*/  UISETP.NE.AND.EX UP1, UPT, URZ, URZ, UPT, UP1 ;  /* 0x000000ffff00728c */ /* 0x000fce000bf25310 */
[----:B------:R-:W-:Y:S05]  /*66b0*/  BRA.U !UP0, `(.L_x_39) ;  /* 0x00000001088c7547 */ /* 0x000fea000b800000 */
[----:B--2---:R-:W-:Y:S02]  /*66c0*/  IMAD.IADD R10, R1, 0x1, R0 ;  /* 0x00000001010a7824 */ /* 0x004fe400078e0200 */
[----:B------:R-:W-:-:S03]  /*66d0*/  IMAD.U32 R11, R0, 0x8, R1 ;  /* 0x00000008000b7824 */ /* 0x000fc600078e0001 */
[----:B------:R-:W-:Y:S04]  /*66e0*/  STL.U8 [R10+0x2090], RZ ;  /* 0x002090ff0a007387 */ /* 0x000fe80000100000 */
[----:B01----:R-:W3:Y:S02]  /*66f0*/  LDL.64 R2, [R11+0x2410] ;  /* 0x002410000b027983 */ /* 0x003ee40000100a00 */
[----:B---3--:R-:W-:-:S07]  /*6700*/  DADD R4, -RZ, |R2| ;  /* 0x00000000ff047229 */ /* 0x008fce0000000502 */
[----:B------:R0:W-:Y:S04]  /*6710*/  STL.64 [R11+0x1000], R4 ;  /* 0x001000040b007387 */ /* 0x0001e80000100a00 */
[----:B------:R-:W-:Y:S04]  /*6720*/  STL.U8 [R10+0x2091], RZ ;  /* 0x002091ff0a007387 */ /* 0x000fe80000100000 */
[----:B------:R-:W2:Y:S02]  /*6730*/  LDL.64 R2, [R11+0x2418] ;  /* 0x002418000b027983 */ /* 0x000ea40000100a00 */
[----:B--2---:R-:W-:-:S07]  /*6740*/  DADD R6, -RZ, |R2| ;  /* 0x00000000ff067229 */ /* 0x004fce0000000502 */
[----:B------:R1:W-:Y:S04]  /*6750*/  STL.64 [R11+0x1008], R6 ;  /* 0x001008060b007387 */ /* 0x0003e80000100a00 */
[----:B------:R-:W-:Y:S04]  /*6760*/  STL.U8 [R10+0x2092], RZ ;  /* 0x002092ff0a007387 */ /* 0x000fe80000100000 */
[----:B------:R-:W2:Y:S02]  /*6770*/  LDL.64 R2, [R11+0x2420] ;  /* 0x002420000b027983 */ /* 0x000ea40000100a00 */
[----:B--2---:R-:W-:-:S07]  /*6780*/  DADD R8, -RZ, |R2| ;  /* 0x00000000ff087229 */ /* 0x004fce0000000502 */
[----:B------:R2:W-:Y:S04]  /*6790*/  STL.64 [R11+0x1010], R8 ;  /* 0x001010080b007387 */ /* 0x0005e80000100a00 */
[----:B------:R-:W-:Y:S04]  /*67a0*/  STL.U8 [R10+0x2093], RZ ;  /* 0x002093ff0a007387 */ /* 0x000fe80000100000 */
[----:B------:R-:W0:Y:S02]  /*67b0*/  LDL.64 R2, [R11+0x2428] ;  /* 0x002428000b027983 */ /* 0x000e240000100a00 */
[----:B0-----:R-:W-:-:S07]  /*67c0*/  DADD R4, -RZ, |R2| ;  /* 0x00000000ff047229 */ /* 0x001fce0000000502 */
[----:B------:R0:W-:Y:S04]  /*67d0*/  STL.64 [R11+0x1018], R4 ;  /* 0x001018040b007387 */ /* 0x0001e80000100a00 */
[----:B------:R4:W-:Y:S04]  /*67e0*/  STL.U8 [R10+0x2094], RZ ;  /* 0x002094ff0a007387 */ /* 0x0009e80000100000 */
[----:B------:R-:W1:Y:S02]  /*67f0*/  LDL.64 R2, [R11+0x2430] ;  /* 0x002430000b027983 */ /* 0x000e640000100a00 */
[----:B-1----:R-:W-:-:S07]  /*6800*/  DADD R6, -RZ, |R2| ;  /* 0x00000000ff067229 */ /* 0x002fce0000000502 */
[----:B------:R4:W-:Y:S04]  /*6810*/  STL.64 [R11+0x1020], R6 ;  /* 0x001020060b007387 */ /* 0x0009e80000100a00 */
[----:B------:R4:W-:Y:S04]  /*6820*/  STL.U8 [R10+0x2095], RZ ;  /* 0x002095ff0a007387 */ /* 0x0009e80000100000 */
[----:B------:R-:W2:Y:S02]  /*6830*/  LDL.64 R2, [R11+0x2438] ;  /* 0x002438000b027983 */ /* 0x000ea40000100a00 */
[----:B--2---:R-:W-:-:S07]  /*6840*/  DADD R8, -RZ, |R2| ;  /* 0x00000000ff087229 */ /* 0x004fce0000000502 */
[----:B------:R4:W-:Y:S04]  /*6850*/  STL.64 [R11+0x1028], R8 ;  /* 0x001028080b007387 */ /* 0x0009e80000100a00 */
[----:B------:R4:W-:Y:S04]  /*6860*/  STL.U8 [R10+0x2096], RZ ;  /* 0x002096ff0a007387 */ /* 0x0009e80000100000 */
[----:B------:R-:W0:Y:S02]  /*6870*/  LDL.64 R2, [R11+0x2440] ;  /* 0x002440000b027983 */ /* 0x000e240000100a00 */
[----:B0-----:R-:W-:-:S07]  /*6880*/  DADD R4, -RZ, |R2| ;  /* 0x00000000ff047229 */ /* 0x001fce0000000502 */
[----:B------:R4:W-:Y:S04]  /*6890*/  STL.64 [R11+0x1030], R4 ;  /* 0x001030040b007387 */ /* 0x0009e80000100a00 */
[----:B------:R4:W-:Y:S04]  /*68a0*/  STL.U8 [R10+0x2097], RZ ;  /* 0x002097ff0a007387 */ /* 0x0009e80000100000 */
[----:B------:R-:W2:Y:S01]  /*68b0*/  LDL.64 R2, [R11+0x2448] ;  /* 0x002448000b027983 */ /* 0x000ea20000100a00 */
[----:B------:R-:W-:Y:S01]  /*68c0*/  VIADD R0, R0, 0x8 ;  /* 0x0000000800007836 */ /* 0x000fe20000000000 */
[----:B--2---:R-:W-:-:S07]  /*68d0*/  DADD R2, -RZ, |R2| ;  /* 0x00000000ff027229 */ /* 0x004fce0000000502 */
[----:B------:R4:W-:Y:S04]  /*68e0*/  STL.64 [R11+0x1038], R2 ;  /* 0x001038020b007387 */ /* 0x0009e80000100a00 */
.L_x_39:
[----:B------:R-:W-:Y:S05]  /*68f0*/  BRA.U !UP1, `(.L_x_36) ;  /* 0x0000000109b47547 */ /* 0x000fea000b800000 */
[----:B------:R-:W-:Y:S02]  /*6900*/  UISETP.GE.U32.AND UP0, UPT, UR42, 0x3, UPT ;  /* 0x000000032a00788c */ /* 0x000fe4000bf06070 */
[----:B------:R-:W-:Y:S02]  /*6910*/  UISETP.NE.U32.AND UP1, UPT, UR58, URZ, UPT ;  /* 0x000000ff3a00728c */ /* 0x000fe4000bf25070 */
[----:B------:R-:W-:Y:S02]  /*6920*/  UISETP.GE.U32.AND.EX UP0, UPT, UR44, URZ, UPT, UP0 ;  /* 0x000000ff2c00728c */ /* 0x000fe4000bf06100 */
[----:B------:R-:W-:-:S07]  /*6930*/  UISETP.NE.AND.EX UP1, UPT, URZ, URZ, UPT, UP1 ;  /* 0x000000ffff00728c */ /* 0x000fce000bf25310 */
[----:B------:R-:W-:Y:S05]  /*6940*/  BRA.U !UP0, `(.L_x_40) ;  /* 0x00000001084c7547 */ /* 0x000fea000b800000 */
[----:B--2-4-:R-:W-:Y:S02]  /*6950*/  IMAD.IADD R10, R1, 0x1, R0 ;  /* 0x00000001010a7824 */ /* 0x014fe400078e0200 */
[----:B------:R-:W-:-:S03]  /*6960*/  IMAD.U32 R11, R0, 0x8, R1 ;  /* 0x00000008000b7824 */ /* 0x000fc600078e0001 */
[----:B------:R2:W-:Y:S04]  /*6970*/  STL.U8 [R10+0x2090], RZ ;  /* 0x002090ff0a007387 */ /* 0x0005e80000100000 */
[----:B01----:R-:W3:Y:S02]  /*6980*/  LDL.64 R2, [R11+0x2410] ;  /* 0x002410000b027983 */ /* 0x003ee40000100a00 */
[----:B---3--:R-:W-:-:S07]  /*6990*/  DADD R4, -RZ, |R2| ;  /* 0x00000000ff047229 */ /* 0x008fce0000000502 */
[----:B------:R2:W-:Y:S04]  /*69a0*/  STL.64 [R11+0x1000], R4 ;  /* 0x001000040b007387 */ /* 0x0005e80000100a00 */
[----:B------:R2:W-:Y:S04]  /*69b0*/  STL.U8 [R10+0x2091], RZ ;  /* 0x002091ff0a007387 */ /* 0x0005e80000100000 */
[----:B------:R-:W3:Y:S02]  /*69c0*/  LDL.64 R2, [R11+0x2418] ;  /* 0x002418000b027983 */ /* 0x000ee40000100a00 */
[----:B---3--:R-:W-:-:S07]  /*69d0*/  DADD R6, -RZ, |R2| ;  /* 0x00000000ff067229 */ /* 0x008fce0000000502 */
[----:B------:R2:W-:Y:S04]  /*69e0*/  STL.64 [R11+0x1008], R6 ;  /* 0x001008060b007387 */ /* 0x0005e80000100a00 */
[----:B------:R2:W-:Y:S04]  /*69f0*/  STL.U8 [R10+0x2092], RZ ;  /* 0x002092ff0a007387 */ /* 0x0005e80000100000 */
[----:B------:R-:W3:Y:S02]  /*6a00*/  LDL.64 R2, [R11+0x2420] ;  /* 0x002420000b027983 */ /* 0x000ee40000100a00 */
[----:B---3--:R-:W-:-:S07]  /*6a10*/  DADD R8, -RZ, |R2| ;  /* 0x00000000ff087229 */ /* 0x008fce0000000502 */
[----:B------:R2:W-:Y:S04]  /*6a20*/  STL.64 [R11+0x1010], R8 ;  /* 0x001010080b007387 */ /* 0x0005e80000100a00 */
[----:B------:R2:W-:Y:S04]  /*6a30*/  STL.U8 [R10+0x2093], RZ ;  /* 0x002093ff0a007387 */ /* 0x0005e80000100000 */
[----:B------:R-:W3:Y:S01]  /*6a40*/  LDL.64 R2, [R11+0x2428] ;  /* 0x002428000b027983 */ /* 0x000ee20000100a00 */
[----:B------:R-:W-:Y:S01]  /*6a50*/  VIADD R0, R0, 0x4 ;  /* 0x0000000400007836 */ /* 0x000fe20000000000 */
[----:B---3--:R-:W-:-:S07]  /*6a60*/  DADD R2, -RZ, |R2| ;  /* 0x00000000ff027229 */ /* 0x008fce0000000502 */
[----:B------:R2:W-:Y:S04]  /*6a70*/  STL.64 [R11+0x1018], R2 ;  /* 0x001018020b007387 */ /* 0x0005e80000100a00 */
.L_x_40:
[----:B------:R-:W-:Y:S05]  /*6a80*/  BRA.U !UP1, `(.L_x_36) ;  /* 0x0000000109507547 */ /* 0x000fea000b800000 */
[----:B01234-:R-:W-:Y:S02]  /*6a90*/  IMAD.IADD R4, R1, 0x1, R0 ;  /* 0x0000000101047824 */ /* 0x01ffe400078e0200 */
[----:B------:R-:W-:-:S03]  /*6aa0*/  IMAD.U32 R5, R0, 0x8, R1 ;  /* 0x0000000800057824 */ /* 0x000fc600078e0001 */
[----:B------:R0:W-:Y:S04]  /*6ab0*/  STL.U8 [R4+0x2090], RZ ;  /* 0x002090ff04007387 */ /* 0x0001e80000100000 */
[----:B------:R-:W2:Y:S01]  /*6ac0*/  LDL.64 R2, [R5+0x2410] ;  /* 0x0024100005027983 */ /* 0x000ea20000100a00 */
[----:B------:R-:W-:-:S04]  /*6ad0*/  UISETP.NE.U32.AND UP0, UPT, UR58, 0x1, UPT ;  /* 0x000000013a00788c */ /* 0x000fc8000bf05070 */
[----:B------:R-:W-:Y:S01]  /*6ae0*/  UISETP.NE.AND.EX UP0, UPT, URZ, URZ, UPT, UP0 ;  /* 0x000000ffff00728c */ /* 0x000fe2000bf05300 */
[----:B--2---:R-:W-:-:S07]  /*6af0*/  DADD R2, -RZ, |R2| ;  /* 0x00000000ff027229 */ /* 0x004fce0000000502 */
[----:B------:R0:W-:Y:S01]  /*6b00*/  STL.64 [R5+0x1000], R2 ;  /* 0x0010000205007387 */ /* 0x0001e20000100a00 */
[----:B------:R-:W-:Y:S05]  /*6b10*/  BRA.U !UP0, `(.L_x_36) ;  /* 0x00000001082c7547 */ /* 0x000fea000b800000 */
[----:B------:R1:W-:Y:S04]  /*6b20*/  STL.U8 [R4+0x2091], RZ ;  /* 0x002091ff04007387 */ /* 0x0003e80000100000 */
[----:B0-----:R-:W2:Y:S01]  /*6b30*/  LDL.64 R2, [R5+0x2418] ;  /* 0x0024180005027983 */ /* 0x001ea20000100a00 */
[----:B------:R-:W-:-:S04]  /*6b40*/  UISETP.NE.U32.AND UP0, UPT, UR58, 0x2, UPT ;  /* 0x000000023a00788c */ /* 0x000fc8000bf05070 */
[----:B------:R-:W-:Y:S01]  /*6b50*/  UISETP.NE.AND.EX UP0, UPT, URZ, URZ, UPT, UP0 ;  /* 0x000000ffff00728c */ /* 0x000fe2000bf05300 */
[----:B--2---:R-:W-:-:S07]  /*6b60*/  DADD R2, -RZ, |R2| ;  /* 0x00000000ff027229 */ /* 0x004fce0000000502 */
[----:B------:R1:W-:Y:S01]  /*6b70*/  STL.64 [R5+0x1008], R2 ;  /* 0x0010080205007387 */ /* 0x0003e20000100a00 */
[----:B------:R-:W-:Y:S05]  /*6b80*/  BRA.U !UP0, `(.L_x_36) ;  /* 0x0000000108107547 */ /* 0x000fea000b800000 */
[----:B------:R0:W-:Y:S04]  /*6b90*/  STL.U8 [R4+0x2092], RZ ;  /* 0x002092ff04007387 */ /* 0x0001e80000100000 */
[----:B-1----:R-:W2:Y:S02]  /*6ba0*/  LDL.64 R2, [R5+0x2420] ;  /* 0x0024200005027983 */ /* 0x002ea40000100a00 */
[----:B--2---:R-:W-:-:S07]  /*6bb0*/  DADD R2, -RZ, |R2| ;  /* 0x00000000ff027229 */ /* 0x004fce0000000502 */
[----:B------:R0:W-:Y:S04]  /*6bc0*/  STL.64 [R5+0x1010], R2 ;  /* 0x0010100205007387 */ /* 0x0001e80000100a00 */
.L_x_36:
[----:B------:R-:W5:Y:S01]  /*6bd0*/  LDCU UR4, c[0x0][0x3d8] ;  /* 0x00007b00ff0477ac */ /* 0x000f620008000800 */
[----:B--2---:R-:W-:Y:S02]  /*6be0*/  IMAD.MOV.U32 R22, RZ, RZ, 0x0 ;  /* 0x00000000ff167424 */ /* 0x004fe400078e00ff */
[----:B------:R-:W-:Y:S01]  /*6bf0*/  IMAD.MOV.U32 R23, RZ, RZ, 0x3ff00000 ;  /* 0x3ff00000ff177424 */ /* 0x000fe200078e00ff */
[----:B-----5:R-:W-:-:S09]  /*6c00*/  UISETP.NE.AND UP0, UPT, UR4, 0x1, UPT ;  /* 0x000000010400788c */ /* 0x020fd2000bf05270 */
[----:B------:R-:W-:Y:S05]  /*6c10*/  BRA.U UP0, `(.L_x_41) ;  /* 0x0000001100987547 */ /* 0x000fea000b800000 */
[----:B------:R-:W-:Y:S01]  /*6c20*/  ISETP.NE.AND P0, PT, R92, RZ, PT ;  /* 0x000000ff5c00720c */ /* 0x000fe20003f05270 */
[----:B01--4-:R-:W-:Y:S02]  /*6c30*/  IMAD.MOV.U32 R2, RZ, RZ, 0x0 ;  /* 0x00000000ff027424 */ /* 0x013fe400078e00ff */
[----:B------:R-:W-:-:S10]  /*6c40*/  IMAD.MOV.U32 R3, RZ, RZ, 0x3ff00000 ;  /* 0x3ff00000ff037424 */ /* 0x000fd400078e00ff */
[----:B------:R-:W-:Y:S05]  /*6c50*/  @!P0 BRA `(.L_x_42) ;  /* 0x0000001000788947 */ /* 0x000fea0003800000 */
[----:B------:R-:W-:Y:S01]  /*6c60*/  UISETP.NE.U32.AND UP0, UPT, UR52, URZ, UPT ;  /* 0x000000ff3400728c */ /* 0x000fe2000bf05070 */
[----:B------:R-:W-:Y:S02]  /*6c70*/  IMAD.MOV.U32 R0, RZ, RZ, RZ ;  /* 0x000000ffff007224 */ /* 0x000fe400078e00ff */
[----:B------:R-:W-:Y:S01]  /*6c80*/  IMAD.MOV.U32 R10, RZ, RZ, 0x0 ;  /* 0x00000000ff0a7424 */ /* 0x000fe200078e00ff */
[----:B------:R-:W-:Y:S01]  /*6c90*/  UISETP.NE.AND.EX UP0, UPT, UR46, URZ, UPT, UP0 ;  /* 0x000000ff2e00728c */ /* 0x000fe2000bf05300 */
[----:B------:R-:W-:-:S08]  /*6ca0*/  IMAD.MOV.U32 R11, RZ, RZ, 0x3ff00000 ;  /* 0x3ff00000ff0b7424 */ /* 0x000fd000078e00ff */
[----:B------:R-:W-:Y:S05]  /*6cb0*/  BRA.U !UP0, `(.L_x_43) ;  /* 0x0000000908ec7547 */ /* 0x000fea000b800000 */
[----:B------:R-:W-:Y:S01]  /*6cc0*/  IMAD.MOV.U32 R0, RZ, RZ, RZ ;  /* 0x000000ffff007224 */ /* 0x000fe200078e00ff */
[----:B------:R-:W0:Y:S01]  /*6cd0*/  LDCU UR8, c[0x0][0x3b8] ;  /* 0x00007700ff0877ac */ /* 0x000e220008000800 */
[----:B------:R-:W-:Y:S02]  /*6ce0*/  IMAD.MOV.U32 R16, RZ, RZ, RZ ;  /* 0x000000ffff107224 */ /* 0x000fe400078e00ff */
[----:B------:R-:W-:Y:S02]  /*6cf0*/  IMAD.MOV.U32 R10, RZ, RZ, 0x0 ;  /* 0x00000000ff0a7424 */ /* 0x000fe400078e00ff */
[----:B------:R-:W-:-:S07]  /*6d00*/  IMAD.MOV.U32 R11, RZ, RZ, 0x3ff00000 ;  /* 0x3ff00000ff0b7424 */ /* 0x000fce00078e00ff */
.L_x_52:
[----:B------:R-:W-:-:S05]  /*6d10*/  LEA R14, R0, R1, 0x3 ;  /* 0x00000001000e7211 */ /* 0x000fca00078e18ff */
[----:B------:R-:W2:Y:S01]  /*6d20*/  LDL.64 R6, [R14+0x1000] ;  /* 0x001000000e067983 */ /* 0x000ea20000100a00 */
[----:B------:R-:W-:Y:S01]  /*6d30*/  IMAD.MOV.U32 R2, RZ, RZ, 0x652b82fe ;  /* 0x652b82feff027424 */ /* 0x000fe200078e00ff */
[----:B------:R-:W-:Y:S01]  /*6d40*/  UMOV UR4, 0xfefa39ef ;  /* 0xfefa39ef00047882 */ /* 0x000fe20000000000 */
[----:B------:R-:W-:Y:S01]  /*6d50*/  IMAD.MOV.U32 R3, RZ, RZ, 0x3ff71547 ;  /* 0x3ff71547ff037424 */ /* 0x000fe200078e00ff */
[----:B------:R-:W-:Y:S01]  /*6d60*/  UMOV UR5, 0x3fe62e42 ;  /* 0x3fe62e4200057882 */ /* 0x000fe20000000000 */
[----:B------:R-:W-:Y:S04]  /*6d70*/  BSSY.RECONVERGENT B0, `(.L_x_44) ;  /* 0x0000037000007945 */ /* 0x000fe80003800200 */
[----:B--2---:R-:W-:Y:S02]  /*6d80*/  DFMA R8, R6, -R2, 6.75539944105574400000e+15 ;  /* 0x433800000608742b */ /* 0x004fe40000000802 */
[----:B------:R-:W-:-:S06]  /*6d90*/  DADD R12, -RZ, -R6 ;  /* 0x00000000ff0c7229 */ /* 0x000fcc0000000906 */
[----:B------:R-:W-:-:S04]  /*6da0*/  DADD R2, R8, -6.75539944105574400000e+15 ;  /* 0xc338000008027429 */ /* 0x000fc80000000000 */
[----:B------:R-:W-:-:S04]  /*6db0*/  FSETP.GEU.AND P0, PT, |R13|, 4.1917929649353027344, PT ;  /* 0x4086232b0d00780b */ /* 0x000fc80003f0e200 */
[----:B---3--:R-:W-:Y:S01]  /*6dc0*/  DFMA R4, R2, -UR4, -R6 ;  /* 0x8000000402047c2b */ /* 0x008fe20008000806 */
[----:B------:R-:W-:Y:S01]  /*6dd0*/  UMOV UR4, 0x3b39803f ;  /* 0x3b39803f00047882 */ /* 0x000fe20000000000 */
[----:B------:R-:W-:-:S06]  /*6de0*/  UMOV UR5, 0x3c7abc9e ;  /* 0x3c7abc9e00057882 */ /* 0x000fcc0000000000 */
[----:B------:R-:W-:Y:S01]  /*6df0*/  DFMA R4, R2, -UR4, R4 ;  /* 0x8000000402047c2b */ /* 0x000fe20008000004 */
[----:B------:R-:W-:Y:S01]  /*6e00*/  UMOV UR4, 0x69ce2bdf ;  /* 0x69ce2bdf00047882 */ /* 0x000fe20000000000 */
[----:B------:R-:W-:Y:S01]  /*6e10*/  IMAD.MOV.U32 R2, RZ, RZ, -0x35dec16 ;  /* 0xfca213eaff027424 */ /* 0x000fe200078e00ff */
[----:B------:R-:W-:Y:S01]  /*6e20*/  UMOV UR5, 0x3e5ade15 ;  /* 0x3e5ade1500057882 */ /* 0x000fe20000000000 */
[----:B------:R-:W-:-:S06]  /*6e30*/  IMAD.MOV.U32 R3, RZ, RZ, 0x3e928af3 ;  /* 0x3e928af3ff037424 */ /* 0x000fcc00078e00ff */
[----:B------:R-:W-:Y:S01]  /*6e40*/  DFMA R2, R4, UR4, R2 ;  /* 0x0000000404027c2b */ /* 0x000fe20008000002 */
[----:B------:R-:W-:Y:S01]  /*6e50*/  UMOV UR4, 0x62401315 ;  /* 0x6240131500047882 */ /* 0x000fe20000000000 */
[----:B------:R-:W-:-:S06]  /*6e60*/  UMOV UR5, 0x3ec71dee ;  /* 0x3ec71dee00057882 */ /* 0x000fcc0000000000 */
[----:B------:R-:W-:Y:S01]  /*6e70*/  DFMA R2, R4, R2, UR4 ;  /* 0x0000000404027e2b */ /* 0x000fe20008000002 */
        /* <DEDUP_REMOVED lines=20> */
[----:B------:R-:W-:-:S08]  /*6fc0*/  DFMA R2, R4, R2, UR4 ;  /* 0x0000000404027e2b */ /* 0x000fd00008000002 */
[----:B------:R-:W-:-:S08]  /*6fd0*/  DFMA R2, R4, R2, 1 ;  /* 0x3ff000000402742b */ /* 0x000fd00000000002 */
[----:B------:R-:W-:-:S10]  /*6fe0*/  DFMA R4, R4, R2, 1 ;  /* 0x3ff000000404742b */ /* 0x000fd40000000002 */
[----:B------:R-:W-:Y:S02]  /*6ff0*/  IMAD R3, R8, 0x100000, R5 ;  /* 0x0010000008037824 */ /* 0x000fe400078e0205 */
[----:B------:R-:W-:Y:S01]  /*7000*/  IMAD.MOV.U32 R2, RZ, RZ, R4 ;  /* 0x000000ffff027224 */ /* 0x000fe200078e0004 */
[----:B------:R-:W-:Y:S06]  /*7010*/  @!P0 BRA `(.L_x_45) ;  /* 0x0000000000308947 */ /* 0x000fec0003800000 */
[----:B------:R-:W-:Y:S01]  /*7020*/  FSETP.GEU.AND P1, PT, |R13|, 4.2275390625, PT ;  /* 0x408748000d00780b */ /* 0x000fe20003f2e200 */
[C---:B------:R-:W-:Y:S02]  /*7030*/  DADD R12, -R6.reuse, +INF ;  /* 0x7ff00000060c7429 */ /* 0x040fe40000000100 */
[----:B------:R-:W-:-:S08]  /*7040*/  DSETP.GT.AND P0, PT, R6, RZ, PT ;  /* 0x000000ff0600722a */ /* 0x000fd00003f04000 */
[----:B------:R-:W-:Y:S02]  /*7050*/  FSEL R3, R13, RZ, !P0 ;  /* 0x000000ff0d037208 */ /* 0x000fe40004000000 */
[----:B------:R-:W-:-:S04]  /*7060*/  @!P1 LEA.HI R2, R8, R8, RZ, 0x1 ;  /* 0x0000000808029211 */ /* 0x000fc800078f08ff */
[----:B------:R-:W-:Y:S02]  /*7070*/  @!P1 SHF.R.S32.HI R7, RZ, 0x1, R2 ;  /* 0x00000001ff079819 */ /* 0x000fe40000011402 */
[----:B------:R-:W-:-:S03]  /*7080*/  FSEL R2, R12, RZ, !P0 ;  /* 0x000000ff0c027208 */ /* 0x000fc60004000000 */
[----:B------:R-:W-:Y:S02]  /*7090*/  @!P1 IMAD.IADD R6, R8, 0x1, -R7 ;  /* 0x0000000108069824 */ /* 0x000fe400078e0a07 */
[----:B------:R-:W-:-:S03]  /*70a0*/  @!P1 IMAD R5, R7, 0x100000, R5 ;  /* 0x0010000007059824 */ /* 0x000fc600078e0205 */
[----:B------:R-:W-:Y:S01]  /*70b0*/  @!P1 LEA R7, R6, 0x3ff00000, 0x14 ;  /* 0x3ff0000006079811 */ /* 0x000fe200078ea0ff */
[----:B------:R-:W-:-:S06]  /*70c0*/  @!P1 IMAD.MOV.U32 R6, RZ, RZ, RZ ;  /* 0x000000ffff069224 */ /* 0x000fcc00078e00ff */
[----:B------:R-:W-:-:S11]  /*70d0*/  @!P1 DMUL R2, R4, R6 ;  /* 0x0000000604029228 */ /* 0x000fd60000000000 */
.L_x_45:
[----:B0-----:R-:W-:Y:S05]  /*70e0*/  BSYNC.RECONVERGENT B0 ;  /* 0x0000000000007941 */ /* 0x001fea0003800200 */
.L_x_44:
[C---:B------:R-:W-:Y:S01]  /*70f0*/  DADD R8, R2.reuse, 1 ;  /* 0x3ff0000002087429 */ /* 0x040fe20000000000 */
[----:B------:R-:W-:Y:S01]  /*7100*/  IMAD.MOV.U32 R4, RZ, RZ, 0x1 ;  /* 0x00000001ff047424 */ /* 0x000fe200078e00ff */
[----:B------:R-:W-:Y:S01]  /*7110*/  DADD R50, R2, R2 ;  /* 0x0000000002327229 */ /* 0x000fe20000000002 */
[----:B------:R-:W-:Y:S03]  /*7120*/  BSSY.RECONVERGENT B1, `(.L_x_46) ;  /* 0x0000014000017945 */ /* 0x000fe60003800200 */
[----:B------:R-:W0:Y:S06]  /*7130*/  MUFU.RCP64H R5, R9 ;  /* 0x0000000900057308 */ /* 0x000e2c0000001800 */
[----:B------:R-:W-:Y:S01]  /*7140*/  FSETP.GEU.AND P1, PT, |R51|, 6.5827683646048100446e-37, PT ;  /* 0x036000003300780b */ /* 0x000fe20003f2e200 */
[----:B0-----:R-:W-:-:S08]  /*7150*/  DFMA R6, -R8, R4, 1 ;  /* 0x3ff000000806742b */ /* 0x001fd00000000104 */
[----:B------:R-:W-:-:S08]  /*7160*/  DFMA R6, R6, R6, R6 ;  /* 0x000000060606722b */ /* 0x000fd00000000006 */
[----:B------:R-:W-:-:S08]  /*7170*/  DFMA R6, R4, R6, R4 ;  /* 0x000000060406722b */ /* 0x000fd00000000004 */
[----:B------:R-:W-:-:S08]  /*7180*/  DFMA R4, -R8, R6, 1 ;  /* 0x3ff000000804742b */ /* 0x000fd00000000106 */
[----:B------:R-:W-:-:S08]  /*7190*/  DFMA R4, R6, R4, R6 ;  /* 0x000000040604722b */ /* 0x000fd00000000006 */
[----:B------:R-:W-:-:S08]  /*71a0*/  DMUL R2, R50, R4 ;  /* 0x0000000432027228 */ /* 0x000fd00000000000 */
[----:B------:R-:W-:-:S08]  /*71b0*/  DFMA R6, -R8, R2, R50 ;  /* 0x000000020806722b */ /* 0x000fd00000000132 */
[----:B------:R-:W-:-:S10]  /*71c0*/  DFMA R2, R4, R6, R2 ;  /* 0x000000060402722b */ /* 0x000fd40000000002 */
[----:B------:R-:W-:-:S05]  /*71d0*/  FFMA R4, RZ, R9, R3 ;  /* 0x00000009ff047223 */ /* 0x000fca0000000003 */
[----:B------:R-:W-:-:S13]  /*71e0*/  FSETP.GT.AND P0, PT, |R4|, 1.469367938527859385e-39, PT ;  /* 0x001000000400780b */ /* 0x000fda0003f04200 */
[----:B------:R-:W-:Y:S05]  /*71f0*/  @P0 BRA P1, `(.L_x_47) ;  /* 0x0000000000180947 */ /* 0x000fea0000800000 */
[----:B------:R-:W-:Y:S01]  /*7200*/  IMAD.MOV.U32 R56, RZ, RZ, R8 ;  /* 0x000000ffff387224 */ /* 0x000fe200078e0008 */
[----:B------:R-:W-:Y:S01]  /*7210*/  MOV R5, 0x7240 ;  /* 0x0000724000057802 */ /* 0x000fe20000000f00 */
[----:B------:R-:W-:-:S07]  /*7220*/  IMAD.MOV.U32 R7, RZ, RZ, R9 ;  /* 0x000000ffff077224 */ /* 0x000fce00078e0009 */
[----:B------:R-:W-:Y:S05]  /*7230*/  CALL.REL.NOINC `($__internal_1_$__cuda_sm20_div_rn_f64_full) ;  /* 0x0000081800e87944 */ /* 0x000fea0003c00000 */
[----:B------:R-:W-:Y:S02]  /*7240*/  IMAD.MOV.U32 R2, RZ, RZ, R64 ;  /* 0x000000ffff027224 */ /* 0x000fe400078e0040 */
[----:B------:R-:W-:-:S07]  /*7250*/  IMAD.MOV.U32 R3, RZ, RZ, R65 ;  /* 0x000000ffff037224 */ /* 0x000fce00078e0041 */
.L_x_47:
[----:B------:R-:W-:Y:S05]  /*7260*/  BSYNC.RECONVERGENT B1 ;  /* 0x0000000000017941 */ /* 0x000fea0003800200 */
.L_x_46:
        /* <DEDUP_REMOVED lines=10> */
[----:B------:R-:W-:Y:S01]  /*7310*/  DFMA R6, R4, -UR4, -R8 ;  /* 0x8000000404067c2b */ /* 0x000fe20008000808 */
        /* <DEDUP_REMOVED lines=43> */
[----:B------:R-:W-:Y:S02]  /*75d0*/  FSEL R4, R14, RZ, !P0 ;  /* 0x000000ff0e047208 */ /* 0x000fe40004000000 */
[----:B------:R-:W-:Y:S01]  /*75e0*/  @!P1 IADD3 R8, PT, PT, R12, -R9, RZ ;  /* 0x800000090c089210 */ /* 0x000fe20007ffe0ff */
[----:B------:R-:W-:-:S03]  /*75f0*/  @!P1 IMAD R7, R9, 0x100000, R7 ;  /* 0x0010000009079824 */ /* 0x000fc600078e0207 */
[----:B------:R-:W-:Y:S01]  /*7600*/  @!P1 LEA R9, R8, 0x3ff00000, 0x14 ;  /* 0x3ff0000008099811 */ /* 0x000fe200078ea0ff */
[----:B------:R-:W-:-:S06]  /*7610*/  @!P1 IMAD.MOV.U32 R8, RZ, RZ, RZ ;  /* 0x000000ffff089224 */ /* 0x000fcc00078e00ff */
[----:B------:R-:W-:-:S11]  /*7620*/  @!P1 DMUL R4, R6, R8 ;  /* 0x0000000806049228 */ /* 0x000fd60000000000 */
.L_x_49:
[----:B------:R-:W-:Y:S05]  /*7630*/  BSYNC.RECONVERGENT B0 ;  /* 0x0000000000007941 */ /* 0x000fea0003800200 */
.L_x_48:
[C---:B------:R-:W-:Y:S01]  /*7640*/  DADD R12, R4.reuse, 1 ;  /* 0x3ff00000040c7429 */ /* 0x040fe20000000000 */
[----:B------:R-:W-:Y:S01]  /*7650*/  IMAD.MOV.U32 R6, RZ, RZ, 0x1 ;  /* 0x00000001ff067424 */ /* 0x000fe200078e00ff */
[----:B------:R-:W-:Y:S01]  /*7660*/  DADD R50, R4, R4 ;  /* 0x0000000004327229 */ /* 0x000fe20000000004 */
[----:B------:R-:W-:Y:S01]  /*7670*/  BSSY.RECONVERGENT B1, `(.L_x_50) ;  /* 0x0000016000017945 */ /* 0x000fe20003800200 */
[----:B------:R-:W-:Y:S02]  /*7680*/  DADD R2, -R2, 1 ;  /* 0x3ff0000002027429 */ /* 0x000fe40000000100 */
[----:B------:R-:W0:Y:S06]  /*7690*/  MUFU.RCP64H R7, R13 ;  /* 0x0000000d00077308 */ /* 0x000e2c0000001800 */
[----:B------:R-:W-:Y:S01]  /*76a0*/  FSETP.GEU.AND P1, PT, |R51|, 6.5827683646048100446e-37, PT ;  /* 0x036000003300780b */ /* 0x000fe20003f2e200 */
[----:B------:R-:W-:-:S02]  /*76b0*/  DMUL R2, R2, R10 ;  /* 0x0000000a02027228 */ /* 0x000fc40000000000 */
        /* <DEDUP_REMOVED lines=17> */
.L_x_51:
[----:B------:R-:W-:Y:S05]  /*77d0*/  BSYNC.RECONVERGENT B1 ;  /* 0x0000000000017941 */ /* 0x000fea0003800200 */
.L_x_50:
[----:B------:R-:W-:Y:S01]  /*77e0*/  ULOP3.LUT UR4, UR8, 0xfffffffe, URZ, 0xc0, !UPT ;  /* 0xfffffffe08047892 */ /* 0x000fe2000f8ec0ff */
[----:B------:R-:W-:Y:S01]  /*77f0*/  IADD3 R0, P0, PT, R0, 0x2, RZ ;  /* 0x0000000200007810 */ /* 0x000fe20007f1e0ff */
[----:B------:R-:W-:-:S04]  /*7800*/  DADD R4, -R4, 1 ;  /* 0x3ff0000004047429 */ /* 0x000fc80000000100 */
[----:B------:R-:W-:Y:S01]  /*7810*/  IMAD.X R16, RZ, RZ, R16, P0 ;  /* 0x000000ffff107224 */ /* 0x000fe200000e0610 */
[----:B------:R-:W-:-:S03]  /*7820*/  ISETP.NE.U32.AND P0, PT, R0, UR4, PT ;  /* 0x0000000400007c0c */ /* 0x000fc6000bf05070 */
[----:B------:R-:W-:Y:S01]  /*7830*/  DMUL R10, R2, R4 ;  /* 0x00000004020a7228 */ /* 0x000fe20000000000 */
[----:B------:R-:W-:-:S13]  /*7840*/  ISETP.NE.AND.EX P0, PT, R16, UR51, PT, P0 ;  /* 0x0000003310007c0c */ /* 0x000fda000bf05300 */
[----:B------:R-:W-:Y:S05]  /*7850*/  @P0 BRA `(.L_x_52) ;  /* 0xfffffff4002c0947 */ /* 0x000fea000383ffff */
[----:B------:R-:W-:-:S07]  /*7860*/  IMAD.U32 R0, RZ, RZ, UR4 ;  /* 0x00000004ff007e24 */ /* 0x000fce000f8e00ff */
.L_x_43:
[----:B------:R-:W-:-:S04]  /*7870*/  ULOP3.LUT UR8, UR8, 0x1, URZ, 0xc0, !UPT ;  /* 0x0000000108087892 */ /* 0x000fc8000f8ec0ff */
[----:B------:R-:W-:-:S09]  /*7880*/  UISETP.NE.U32.AND UP0, UPT, UR8, 0x1, UPT ;  /* 0x000000010800788c */ /* 0x000fd2000bf05070 */
[----:B------:R-:W-:Y:S05]  /*7890*/  BRA.U UP0, `(.L_x_53) ;  /* 0x0000000500607547 */ /* 0x000fea000b800000 */
[----:B------:R-:W-:-:S05]  /*78a0*/  IMAD.U32 R0, R0, 0x8, R1 ;  /* 0x0000000800007824 */ /* 0x000fca00078e0001 */
        /* <DEDUP_REMOVED lines=52> */
[----:B------:R-:W-:Y:S02]  /*7bf0*/  @!P1 LEA.HI R0, R8, R8, RZ, 0x1 ;  /* 0x0000000808009211 */ /* 0x000fe400078f08ff */
[----:B------:R-:W-:Y:S02]  /*7c00*/  FSEL R3, R3, RZ, !P0 ;  /* 0x000000ff03037208 */ /* 0x000fe40004000000 */
[----:B------:R-:W-:-:S05]  /*7c10*/  @!P1 SHF.R.S32.HI R7, RZ, 0x1, R0 ;  /* 0x00000001ff079819 */ /* 0x000fca0000011400 */
[----:B------:R-:W-:Y:S02]  /*7c20*/  @!P1 IMAD.IADD R6, R8, 0x1, -R7 ;  /* 0x0000000108069824 */ /* 0x000fe400078e0a07 */
[----:B------:R-:W-:-:S03]  /*7c30*/  @!P1 IMAD R5, R7, 0x100000, R5 ;  /* 0x0010000007059824 */ /* 0x000fc600078e0205 */
[----:B------:R-:W-:Y:S01]  /*7c40*/  @!P1 LEA R7, R6, 0x3ff00000, 0x14 ;  /* 0x3ff0000006079811 */ /* 0x000fe200078ea0ff */
[----:B------:R-:W-:-:S06]  /*7c50*/  @!P1 IMAD.MOV.U32 R6, RZ, RZ, RZ ;  /* 0x000000ffff069224 */ /* 0x000fcc00078e00ff */
[----:B------:R-:W-:-:S11]  /*7c60*/  @!P1 DMUL R2, R4, R6 ;  /* 0x0000000604029228 */ /* 0x000fd60000000000 */
.L_x_55:
[----:B------:R-:W-:Y:S05]  /*7c70*/  BSYNC.RECONVERGENT B0 ;  /* 0x0000000000007941 */ /* 0x000fea0003800200 */
.L_x_54:
        /* <DEDUP_REMOVED lines=17> */
[----:B------:R-:W-:Y:S01]  /*7d90*/  MOV R56, R8 ;  /* 0x0000000800387202 */ /* 0x000fe20000000f00 */
[----:B------:R-:W-:Y:S01]  /*7da0*/  IMAD.MOV.U32 R7, RZ, RZ, R9 ;  /* 0x000000ffff077224 */ /* 0x000fe200078e0009 */
[----:B------:R-:W-:-:S07]  /*7db0*/  MOV R5, 0x7dd0 ;  /* 0x00007dd000057802 */ /* 0x000fce0000000f00 */
[----:B------:R-:W-:Y:S05]  /*7dc0*/  CALL.REL.NOINC `($__internal_1_$__cuda_sm20_div_rn_f64_full) ;  /* 0x0000081000047944 */ /* 0x000fea0003c00000 */
[----:B------:R-:W-:Y:S02]  /*7dd0*/  IMAD.MOV.U32 R2, RZ, RZ, R64 ;  /* 0x000000ffff027224 */ /* 0x000fe400078e0040 */
[----:B------:R-:W-:-:S07]  /*7de0*/  IMAD.MOV.U32 R3, RZ, RZ, R65 ;  /* 0x000000ffff037224 */ /* 0x000fce00078e0041 */
.L_x_57:
[----:B------:R-:W-:Y:S05]  /*7df0*/  BSYNC.RECONVERGENT B1 ;  /* 0x0000000000017941 */ /* 0x000fea0003800200 */
.L_x_56:
[----:B------:R-:W-:-:S08]  /*7e00*/  DADD R2, -R2, 1 ;  /* 0x3ff0000002027429 */ /* 0x000fd00000000100 */
[----:B------:R-:W-:-:S11]  /*7e10*/  DMUL R10, R10, R2 ;  /* 0x000000020a0a7228 */ /* 0x000fd60000000000 */
.L_x_53:
[----:B------:R-:W-:-:S08]  /*7e20*/  DADD R2, R10, 1 ;  /* 0x3ff000000a027429 */ /* 0x000fd00000000000 */
[----:B------:R-:W-:-:S11]  /*7e30*/  DMUL R2, R2, 0.5 ;  /* 0x3fe0000002027828 */ /* 0x000fd60000000000 */
.L_x_42:
[----:B---3--:R-:W-:Y:S01]  /*7e40*/  DADD R4, -R2, 1 ;  /* 0x3ff0000002047429 */ /* 0x008fe20000000100 */
[----:B------:R-:W-:-:S09]  /*7e50*/  LOP3.LUT P0, RZ, R93, 0xff, RZ, 0xc0, !PT ;  /* 0x000000ff5dff7812 */ /* 0x000fd2000780c0ff */
[----:B------:R-:W-:Y:S02]  /*7e60*/  FSEL R22, R2, R4, !P0 ;  /* 0x0000000402167208 */ /* 0x000fe40004000000 */
[----:B------:R-:W-:-:S07]  /*7e70*/  FSEL R23, R3, R5, !P0 ;  /* 0x0000000503177208 */ /* 0x000fce0004000000 */
.L_x_41:
[----:B------:R-:W-:Y:S02]  /*7e80*/  ISETP.NE.AND P0, PT, R92, RZ, PT ;  /* 0x000000ff5c00720c */ /* 0x000fe40003f05270 */
[----:B------:R-:W-:-:S11]  /*7e90*/  CS2R R16, SRZ ;  /* 0x0000000000107805 */ /* 0x000fd6000001ff00 */
[----:B------:R-:W-:Y:S05]  /*7ea0*/  @!P0 BRA `(.L_x_58) ;  /* 0x0000000800888947 */ /* 0x000fea0003800000 */
[----:B------:R-:W-:Y:S01]  /*7eb0*/  IMAD.MOV.U32 R0, RZ, RZ, RZ ;  /* 0x000000ffff007224 */ /* 0x000fe200078e00ff */
[----:B------:R-:W-:Y:S01]  /*7ec0*/  CS2R R16, SRZ ;  /* 0x0000000000107805 */ /* 0x000fe2000001ff00 */
[----:B------:R-:W-:-:S07]  /*7ed0*/  IMAD.MOV.U32 R32, RZ, RZ, RZ ;  /* 0x000000ffff207224 */ /* 0x000fce00078e00ff */
.L_x_64:
[C---:B----4-:R-:W-:Y:S01]  /*7ee0*/  IMAD.U32 R8, R0.reuse, 0x8, R1 ;  /* 0x0000000800087824 */ /* 0x050fe200078e0001 */
[----:B01----:R-:W0:Y:S05]  /*7ef0*/  LDC R3, c[0x0][0x3b8] ;  /* 0x0000ee00ff037b82 */ /* 0x003e2a0000000800 */
[----:B------:R-:W2:Y:S01]  /*7f00*/  LDL.64 R8, [R8+0x1000] ;  /* 0x0010000008087983 */ /* 0x000ea20000100a00 */
[----:B------:R-:W-:Y:S01]  /*7f10*/  IADD3 R0, P1, PT, R0, 0x1, RZ ;  /* 0x0000000100007810 */ /* 0x000fe20007f3e0ff */
[----:B------:R-:W-:Y:S04]  /*7f20*/  BSSY.RECONVERGENT B0, `(.L_x_59) ;  /* 0x0000098000007945 */ /* 0x000fe80003800200 */
[----:B------:R-:W-:Y:S01]  /*7f30*/  IMAD.X R32, RZ, RZ, R32, P1 ;  /* 0x000000ffff207224 */ /* 0x000fe200008e0620 */
[----:B0-----:R-:W-:-:S04]  /*7f40*/  ISETP.NE.U32.AND P0, PT, R0, R3, PT ;  /* 0x000000030000720c */ /* 0x001fc80003f05070 */
[----:B------:R-:W-:Y:S01]  /*7f50*/  ISETP.NE.AND.EX P0, PT, R32, UR51, PT, P0 ;  /* 0x0000003320007c0c */ /* 0x000fe2000bf05300 */
[----:B--2---:R-:W-:Y:S02]  /*7f60*/  DSETP.GEU.AND P1, PT, R8, -50, PT ;  /* 0xc04900000800742a */ /* 0x004fe40003f2e000 */
[----:B------:R-:W-:-:S10]  /*7f70*/  DADD R6, -RZ, -R8 ;  /* 0x00000000ff067229 */ /* 0x000fd40000000908 */
[----:B------:R-:W-:Y:S02]  /*7f80*/  IMAD.MOV.U32 R2, RZ, RZ, R6 ;  /* 0x000000ffff027224 */ /* 0x000fe400078e0006 */
[----:B------:R-:W-:Y:S01]  /*7f90*/  IMAD.MOV.U32 R3, RZ, RZ, R7 ;  /* 0x000000ffff037224 */ /* 0x000fe200078e0007 */
[----:B------:R-:W-:Y:S06]  /*7fa0*/  @!P1 BRA `(.L_x_60) ;  /* 0x00000008003c9947 */ /* 0x000fec0003800000 */
[----:B------:R-:W-:Y:S01]  /*7fb0*/  DSETP.GT.AND P1, PT, R8, 50, PT ;  /* 0x404900000800742a */ /* 0x000fe20003f24000 */
[----:B------:R-:W-:-:S13]  /*7fc0*/  CS2R R2, SRZ ;  /* 0x0000000000027805 */ /* 0x000fda000001ff00 */
[----:B------:R-:W-:Y:S05]  /*7fd0*/  @P1 BRA `(.L_x_60) ;  /* 0x0000000800301947 */ /* 0x000fea0003800000 */
[----:B------:R-:W-:Y:S01]  /*7fe0*/  IMAD.MOV.U32 R2, RZ, RZ, 0x652b82fe ;  /* 0x652b82feff027424 */ /* 0x000fe200078e00ff */
[----:B------:R-:W-:Y:S01]  /*7ff0*/  UMOV UR4, 0x3b39803f ;  /* 0x3b39803f00047882 */ /* 0x000fe20000000000 */
[----:B------:R-:W-:Y:S01]  /*8000*/  IMAD.MOV.U32 R3, RZ, RZ, 0x3ff71547 ;  /* 0x3ff71547ff037424 */ /* 0x000fe200078e00ff */
[----:B------:R-:W-:Y:S01]  /*8010*/  UMOV UR5, 0x3c7abc9e ;  /* 0x3c7abc9e00057882 */ /* 0x000fe20000000000 */
[----:B------:R-:W-:Y:S01]  /*8020*/  IMAD.MOV.U32 R20, RZ, RZ, -0x105c611 ;  /* 0xfefa39efff147424 */ /* 0x000fe200078e00ff */
[----:B------:R-:W-:Y:S01]  /*8030*/  FSETP.GEU.AND P1, PT, |R7|, 4.1917929649353027344, PT ;  /* 0x4086232b0700780b */ /* 0x000fe20003f2e200 */
[----:B------:R-:W-:Y:S01]  /*8040*/  IMAD.MOV.U32 R21, RZ, RZ, 0x3fe62e42 ;  /* 0x3fe62e42ff157424 */ /* 0x000fe200078e00ff */
[----:B------:R-:W-:Y:S01]  /*8050*/  BSSY.RECONVERGENT B1, `(.L_x_61) ;  /* 0x0000033000017945 */ /* 0x000fe20003800200 */
[----:B------:R-:W-:-:S08]  /*8060*/  DFMA R10, -R8, R2, 6.75539944105574400000e+15 ;  /* 0x43380000080a742b */ /* 0x000fd00000000102 */
[----:B------:R-:W-:-:S08]  /*8070*/  DADD R2, R10, -6.75539944105574400000e+15 ;  /* 0xc33800000a027429 */ /* 0x000fd00000000000 */
[----:B---3--:R-:W-:-:S08]  /*8080*/  DFMA R4, R2, -R20, -R8 ;  /* 0x800000140204722b */ /* 0x008fd00000000808 */
        /* <DEDUP_REMOVED lines=47> */
.L_x_62:
[----:B------:R-:W-:Y:S05]  /*8380*/  BSYNC.RECONVERGENT B1 ;  /* 0x0000000000017941 */ /* 0x000fea0003800200 */
.L_x_61:
[----:B------:R-:W-:Y:S01]  /*8390*/  DADD R2, R2, 1 ;  /* 0x3ff0000002027429 */ /* 0x000fe20000000000 */
[----:B------:R-:W-:-:S09]  /*83a0*/  IMAD.MOV.U32 R15, RZ, RZ, -0x3ff ;  /* 0xfffffc01ff0f7424 */ /* 0x000fd200078e00ff */
[----:B------:R-:W-:Y:S01]  /*83b0*/  ISETP.GT.AND P1, PT, R3, 0xfffff, PT ;  /* 0x000fffff0300780c */ /* 0x000fe20003f24270 */
[--C-:B------:R-:W-:Y:S01]  /*83c0*/  IMAD.MOV.U32 R5, RZ, RZ, R3.reuse ;  /* 0x000000ffff057224 */ /* 0x100fe200078e0003 */
[----:B------:R-:W-:Y:S01]  /*83d0*/  MOV R4, R2 ;  /* 0x0000000200047202 */ /* 0x000fe20000000f00 */
[----:B------:R-:W-:-:S10]  /*83e0*/  IMAD.MOV.U32 R14, RZ, RZ, R3 ;  /* 0x000000ffff0e7224 */ /* 0x000fd400078e0003 */
[----:B------:R-:W-:Y:S01]  /*83f0*/  @!P1 DMUL R4, R4, 1.80143985094819840000e+16 ;  /* 0x4350000004049828 */ /* 0x000fe20000000000 */
[----:B------:R-:W-:-:S09]  /*8400*/  @!P1 IMAD.MOV.U32 R15, RZ, RZ, -0x435 ;  /* 0xfffffbcbff0f9424 */ /* 0x000fd200078e00ff */
[----:B------:R-:W-:Y:S02]  /*8410*/  @!P1 IMAD.MOV.U32 R14, RZ, RZ, R5 ;  /* 0x000000ffff0e9224 */ /* 0x000fe400078e0005 */
[----:B------:R-:W-:Y:S02]  /*8420*/  @!P1 IMAD.MOV.U32 R2, RZ, RZ, R4 ;  /* 0x000000ffff029224 */ /* 0x000fe400078e0004 */
[----:B------:R-:W-:-:S05]  /*8430*/  VIADD R3, R14, 0xffffffff ;  /* 0xffffffff0e037836 */ /* 0x000fca0000000000 */
[----:B------:R-:W-:-:S13]  /*8440*/  ISETP.GT.U32.AND P2, PT, R3, 0x7feffffe, PT ;  /* 0x7feffffe0300780c */ /* 0x000fda0003f44070 */
[----:B------:R-:W-:Y:S05]  /*8450*/  @P2 BRA `(.L_x_63) ;  /* 0x0000000000f82947 */ /* 0x000fea0003800000 */
[C---:B------:R-:W-:Y:S01]  /*8460*/  LOP3.LUT R3, R14.reuse, 0xfffff, RZ, 0xc0, !PT ;  /* 0x000fffff0e037812 */ /* 0x040fe200078ec0ff */
[----:B------:R-:W-:Y:S01]  /*8470*/  IMAD.MOV.U32 R6, RZ, RZ, RZ ;  /* 0x000000ffff067224 */ /* 0x000fe200078e00ff */
[----:B------:R-:W-:Y:S01]  /*8480*/  UMOV UR4, 0x3ae80f1e ;  /* 0x3ae80f1e00047882 */ /* 0x000fe20000000000 */
[----:B------:R-:W-:Y:S01]  /*8490*/  IMAD.MOV.U32 R12, RZ, RZ, -0x748574fc ;  /* 0x8b7a8b04ff0c7424 */ /* 0x000fe200078e00ff */
[----:B------:R-:W-:Y:S01]  /*84a0*/  LOP3.LUT R3, R3, 0x3ff00000, RZ, 0xfc, !PT ;  /* 0x3ff0000003037812 */ /* 0x000fe200078efcff */
[----:B------:R-:W-:Y:S01]  /*84b0*/  IMAD.MOV.U32 R13, RZ, RZ, 0x3ed0ee25 ;  /* 0x3ed0ee25ff0d7424 */ /* 0x000fe200078e00ff */
[----:B------:R-:W-:Y:S01]  /*84c0*/  UMOV UR5, 0x3eb1380b ;  /* 0x3eb1380b00057882 */ /* 0x000fe20000000000 */
[----:B------:R-:W-:Y:S01]  /*84d0*/  LEA.HI R14, R14, R15, RZ, 0xc ;  /* 0x0000000f0e0e7211 */ /* 0x000fe200078f60ff */
[----:B------:R-:W-:Y:S01]  /*84e0*/  IMAD.MOV.U32 R15, RZ, RZ, 0x43300000 ;  /* 0x43300000ff0f7424 */ /* 0x000fe200078e00ff */
[----:B------:R-:W-:Y:S01]  /*84f0*/  ISETP.GE.U32.AND P1, PT, R3, 0x3ff6a09f, PT ;  /* 0x3ff6a09f0300780c */ /* 0x000fe20003f26070 */
[----:B------:R-:W-:Y:S01]  /*8500*/  UMOV UR6, 0x80000000 ;  /* 0x8000000000067882 */ /* 0x000fe20000000000 */
[----:B------:R-:W-:-:S11]  /*8510*/  UMOV UR7, 0x43300000 ;  /* 0x4330000000077882 */ /* 0x000fd60000000000 */
[----:B------:R-:W-:Y:S02]  /*8520*/  @P1 VIADD R5, R3, 0xfff00000 ;  /* 0xfff0000003051836 */ /* 0x000fe40000000000 */
[----:B------:R-:W-:Y:S02]  /*8530*/  @P1 VIADD R14, R14, 0x1 ;  /* 0x000000010e0e1836 */ /* 0x000fe40000000000 */
[----:B------:R-:W-:-:S03]  /*8540*/  @P1 IMAD.MOV.U32 R3, RZ, RZ, R5 ;  /* 0x000000ffff031224 */ /* 0x000fc600078e0005 */
[----:B------:R-:W-:-:S03]  /*8550*/  LOP3.LUT R14, R14, 0x80000000, RZ, 0x3c, !PT ;  /* 0x800000000e0e7812 */ /* 0x000fc600078e3cff */
[C---:B------:R-:W-:Y:S02]  /*8560*/  DADD R4, R2.reuse, 1 ;  /* 0x3ff0000002047429 */ /* 0x040fe40000000000 */
[----:B------:R-:W-:Y:S02]  /*8570*/  DADD R2, R2, -1 ;  /* 0xbff0000002027429 */ /* 0x000fe40000000000 */
[----:B------:R-:W-:Y:S01]  /*8580*/  DADD R14, R14, -UR6 ;  /* 0x800000060e0e7e29 */ /* 0x000fe20008000000 */
[----:B------:R-:W-:Y:S01]  /*8590*/  UMOV UR6, 0xfefa39ef ;  /* 0xfefa39ef00067882 */ /* 0x000fe20000000000 */
[----:B------:R-:W0:Y:S01]  /*85a0*/  MUFU.RCP64H R7, R5 ;  /* 0x0000000500077308 */ /* 0x000e220000001800 */
[----:B------:R-:W-:Y:S01]  /*85b0*/  UMOV UR7, 0x3fe62e42 ;  /* 0x3fe62e4200077882 */ /* 0x000fe20000000000 */
[----:B0-----:R-:W-:-:S08]  /*85c0*/  DFMA R8, -R4, R6, 1 ;  /* 0x3ff000000408742b */ /* 0x001fd00000000106 */
[----:B------:R-:W-:-:S08]  /*85d0*/  DFMA R8, R8, R8, R8 ;  /* 0x000000080808722b */ /* 0x000fd00000000008 */
[----:B------:R-:W-:-:S08]  /*85e0*/  DFMA R8, R6, R8, R6 ;  /* 0x000000080608722b */ /* 0x000fd00000000006 */
[----:B------:R-:W-:-:S08]  /*85f0*/  DMUL R6, R2, R8 ;  /* 0x0000000802067228 */ /* 0x000fd00000000000 */
[----:B------:R-:W-:-:S08]  /*8600*/  DFMA R6, R2, R8, R6 ;  /* 0x000000080206722b */ /* 0x000fd00000000006 */
[----:B------:R-:W-:-:S08]  /*8610*/  DMUL R10, R6, R6 ;  /* 0x00000006060a7228 */ /* 0x000fd00000000000 */
[----:B------:R-:W-:Y:S01]  /*8620*/  DFMA R4, R10, UR4, R12 ;  /* 0x000000040a047c2b */ /* 0x000fe2000800000c */
[----:B------:R-:W-:Y:S01]  /*8630*/  UMOV UR4, 0x9f02676f ;  /* 0x9f02676f00047882 */ /* 0x000fe20000000000 */
[----:B------:R-:W-:Y:S01]  /*8640*/  UMOV UR5, 0x3ef3b266 ;  /* 0x3ef3b26600057882 */ /* 0x000fe20000000000 */
[----:B------:R-:W-:-:S05]  /*8650*/  DADD R12, R2, -R6 ;  /* 0x00000000020c7229 */ /* 0x000fca0000000806 */
[----:B------:R-:W-:Y:S01]  /*8660*/  DFMA R4, R10, R4, UR4 ;  /* 0x000000040a047e2b */ /* 0x000fe20008000004 */
[----:B------:R-:W-:Y:S01]  /*8670*/  UMOV UR4, 0xa9ab0956 ;  /* 0xa9ab095600047882 */ /* 0x000fe20000000000 */
[----:B------:R-:W-:Y:S01]  /*8680*/  UMOV UR5, 0x3f1745cb ;  /* 0x3f1745cb00057882 */ /* 0x000fe20000000000 */
[----:B------:R-:W-:-:S05]  /*8690*/  DADD R12, R12, R12 ;  /* 0x000000000c0c7229 */ /* 0x000fca000000000c */
[----:B------:R-:W-:Y:S01]  /*86a0*/  DFMA R4, R10, R4, UR4 ;  /* 0x000000040a047e2b */ /* 0x000fe20008000004 */
[----:B------:R-:W-:Y:S01]  /*86b0*/  UMOV UR4, 0x2d1b5154 ;  /* 0x2d1b515400047882 */ /* 0x000fe20000000000 */
[----:B------:R-:W-:Y:S01]  /*86c0*/  UMOV UR5, 0x3f3c71c7 ;  /* 0x3f3c71c700057882 */ /* 0x000fe20000000000 */
[----:B------:R-:W-:Y:S02]  /*86d0*/  DFMA R12, R2, -R6, R12 ;  /* 0x80000006020c722b */ /* 0x000fe4000000000c */
[----:B------:R-:W-:-:S03]  /*86e0*/  DFMA R2, R14, UR6, R6 ;  /* 0x000000060e027c2b */ /* 0x000fc60008000006 */
[----:B------:R-:W-:Y:S01]  /*86f0*/  DFMA R4, R10, R4, UR4 ;  /* 0x000000040a047e2b */ /* 0x000fe20008000004 */
[----:B------:R-:W-:Y:S01]  /*8700*/  UMOV UR4, 0x923be72d ;  /* 0x923be72d00047882 */ /* 0x000fe20000000000 */
[----:B------:R-:W-:Y:S01]  /*8710*/  UMOV UR5, 0x3f624924 ;  /* 0x3f62492400057882 */ /* 0x000fe20000000000 */
[----:B------:R-:W-:Y:S02]  /*8720*/  DMUL R12, R8, R12 ;  /* 0x0000000c080c7228 */ /* 0x000fe40000000000 */
[----:B------:R-:W-:-:S03]  /*8730*/  DFMA R20, R14, -R20, R2 ;  /* 0x800000140e14722b */ /* 0x000fc60000000002 */
[----:B------:R-:W-:Y:S01]  /*8740*/  DFMA R4, R10, R4, UR4 ;  /* 0x000000040a047e2b */ /* 0x000fe20008000004 */
[----:B------:R-:W-:Y:S01]  /*8750*/  UMOV UR4, 0x9999a3c4 ;  /* 0x9999a3c400047882 */ /* 0x000fe20000000000 */
[----:B------:R-:W-:-:S03]  /*8760*/  UMOV UR5, 0x3f899999 ;  /* 0x3f89999900057882 */ /* 0x000fc60000000000 */
[----:B------:R-:W-:-:S03]  /*8770*/  DADD R20, -R6, R20 ;  /* 0x0000000006147229 */ /* 0x000fc60000000114 */
[----:B------:R-:W-:Y:S01]  /*8780*/  DFMA R4, R10, R4, UR4 ;  /* 0x000000040a047e2b */ /* 0x000fe20008000004 */
[----:B------:R-:W-:Y:S01]  /*8790*/  UMOV UR4, 0x55555554 ;  /* 0x5555555400047882 */ /* 0x000fe20000000000 */
[----:B------:R-:W-:-:S06]  /*87a0*/  UMOV UR5, 0x3fb55555 ;  /* 0x3fb5555500057882 */ /* 0x000fcc0000000000 */
[----:B------:R-:W-:Y:S01]  /*87b0*/  DFMA R4, R10, R4, UR4 ;  /* 0x000000040a047e2b */ /* 0x000fe20008000004 */
[----:B------:R-:W-:Y:S01]  /*87c0*/  UMOV UR4, 0x3b39803f ;  /* 0x3b39803f00047882 */ /* 0x000fe20000000000 */
[----:B------:R-:W-:-:S06]  /*87d0*/  UMOV UR5, 0x3c7abc9e ;  /* 0x3c7abc9e00057882 */ /* 0x000fcc0000000000 */
[----:B------:R-:W-:-:S08]  /*87e0*/  DMUL R4, R10, R4 ;  /* 0x000000040a047228 */ /* 0x000fd00000000000 */
[----:B------:R-:W-:-:S08]  /*87f0*/  DFMA R4, R6, R4, R12 ;  /* 0x000000040604722b */ /* 0x000fd0000000000c */
[----:B------:R-:W-:-:S08]  /*8800*/  DADD R4, R4, -R20 ;  /* 0x0000000004047229 */ /* 0x000fd00000000814 */
[----:B------:R-:W-:-:S08]  /*8810*/  DFMA R4, R14, UR4, R4 ;  /* 0x000000040e047c2b */ /* 0x000fd00008000004 */
[----:B------:R-:W-:Y:S01]  /*8820*/  DADD R2, R2, R4 ;  /* 0x0000000002027229 */ /* 0x000fe20000000004 */
[----:B------:R-:W-:Y:S10]  /*8830*/  BRA `(.L_x_60) ;  /* 0x0000000000187947 */ /* 0x000ff40003800000 */
.L_x_63:
[----:B------:R-:W-:Y:S01]  /*8840*/  IMAD.MOV.U32 R2, RZ, RZ, 0x0 ;  /* 0x00000000ff027424 */ /* 0x000fe200078e00ff */
[----:B------:R-:W-:Y:S01]  /*8850*/  LOP3.LUT P1, RZ, R5, 0x7fffffff, RZ, 0xc0, !PT ;  /* 0x7fffffff05ff7812 */ /* 0x000fe2000782c0ff */
[----:B------:R-:W-:-:S06]  /*8860*/  IMAD.MOV.U32 R3, RZ, RZ, 0x7ff00000 ;  /* 0x7ff00000ff037424 */ /* 0x000fcc00078e00ff */
[----:B------:R-:W-:-:S10]  /*8870*/  DFMA R2, R4, R2, +INF ;  /* 0x7ff000000402742b */ /* 0x000fd40000000002 */
[----:B------:R-:W-:Y:S02]  /*8880*/  FSEL R2, R2, RZ, P1 ;  /* 0x000000ff02027208 */ /* 0x000fe40000800000 */
[----:B------:R-:W-:-:S07]  /*8890*/  FSEL R3, R3, -QNAN , P1 ;  /* 0xfff0000003037808 */ /* 0x000fce0000800000 */
.L_x_60:
[----:B------:R-:W-:Y:S05]  /*88a0*/  BSYNC.RECONVERGENT B0 ;  /* 0x0000000000007941 */ /* 0x000fea0003800200 */
.L_x_59:
[----:B------:R-:W-:Y:S01]  /*88b0*/  DADD R16, R2, R16 ;  /* 0x0000000002107229 */ /* 0x000fe20000000010 */
[----:B------:R-:W-:Y:S10]  /*88c0*/  @P0 BRA `(.L_x_64) ;  /* 0xfffffff400840947 */ /* 0x000ff4000383ffff */
.L_x_58:
[----:B------:R-:W2:Y:S01]  /*88d0*/  LDCU UR4, c[0x0][0x3b8] ;  /* 0x00007700ff0477ac */ /* 0x000ea20008000800 */
[C---:B01-34-:R-:W-:Y:S01]  /*88e0*/  IADD3 R4, P0, PT, R76.reuse, 0x1000, RZ ;  /* 0x000010004c047810 */ /* 0x05bfe20007f1e0ff */
[----:B------:R-:W-:Y:S01]  /*88f0*/  IMAD.U32 R9, RZ, RZ, UR51 ;  /* 0x00000033ff097e24 */ /* 0x000fe2000f8e00ff */
[----:B------:R-:W-:Y:S02]  /*8900*/  IADD3 R6, P1, PT, R76, 0x2000, RZ ;  /* 0x000020004c067810 */ /* 0x000fe40007f3e0ff */
[----:B------:R-:W-:Y:S01]  /*8910*/  MOV R20, 0x8970 ;  /* 0x0000897000147802 */ /* 0x000fe20000000f00 */
[--C-:B------:R-:W-:Y:S01]  /*8920*/  IMAD.X R5, RZ, RZ, R78.reuse, P0 ;  /* 0x000000ffff057224 */ /* 0x100fe200000e064e */
[----:B------:R-:W-:Y:S01]  /*8930*/  MOV R21, 0x0 ;  /* 0x0000000000157802 */ /* 0x000fe20000000f00 */
[----:B------:R-:W-:Y:S02]  /*8940*/  IMAD.X R7, RZ, RZ, R78, P1 ;  /* 0x000000ffff077224 */ /* 0x000fe400008e064e */
[----:B--2---:R-:W-:-:S07]  /*8950*/  IMAD.U32 R8, RZ, RZ, UR4 ;  /* 0x00000004ff087e24 */ /* 0x004fce000f8e00ff */
[----:B------:R-:W-:Y:S05]  /*8960*/  CALL.REL.NOINC `($_Z33unified_sogrand_iterations_kernelPKdPdS1_S1_PiS2_S1_iiimdiii$_Z16QuickSort_devicePdPmm) ;  /* 0x000007f4007c7944 */ /* 0x000fea0003c00000 */
[----:B------:R-:W2:Y:S04]  /*8970*/  LDL.64 R8, [R36+0xff8] ;  /* 0x000ff80024087983 */ /* 0x000ea80000100a00 */
[----:B------:R-:W2:Y:S01]  /*8980*/  LDL.64 R10, [R1+0x1000] ;  /* 0x00100000010a7983 */ /* 0x000ea20000100a00 */
[----:B------:R-:W0:Y:S01]  /*8990*/  MUFU.RCP64H R3, R31 ;  /* 0x0000001f00037308 */ /* 0x000e220000001800 */
[----:B------:R-:W-:Y:S01]  /*89a0*/  IMAD.MOV.U32 R2, RZ, RZ, 0x1 ;  /* 0x00000001ff027424 */ /* 0x000fe200078e00ff */
[----:B------:R-:W-:Y:S05]  /*89b0*/  BSSY.RECONVERGENT B1, `(.L_x_65) ;  /* 0x0000016000017945 */ /* 0x000fea0003800200 */
[----:B0-----:R-:W-:-:S08]  /*89c0*/  DFMA R4, -R30, R2, 1 ;  /* 0x3ff000001e04742b */ /* 0x001fd00000000102 */
[----:B------:R-:W-:-:S08]  /*89d0*/  DFMA R4, R4, R4, R4 ;  /* 0x000000040404722b */ /* 0x000fd00000000004 */
[----:B------:R-:W-:-:S08]  /*89e0*/  DFMA R4, R2, R4, R2 ;  /* 0x000000040204722b */ /* 0x000fd00000000002 */
[----:B------:R-:W-:-:S08]  /*89f0*/  DFMA R6, -R30, R4, 1 ;  /* 0x3ff000001e06742b */ /* 0x000fd00000000104 */
[----:B------:R-:W-:Y:S02]  /*8a00*/  DFMA R6, R4, R6, R4 ;  /* 0x000000060406722b */ /* 0x000fe40000000004 */
[----:B--2---:R-:W-:-:S08]  /*8a10*/  DADD R2, R8, -R10 ;  /* 0x0000000008027229 */ /* 0x004fd0000000080a */
[----:B------:R-:W-:Y:S02]  /*8a20*/  DMUL R4, R2, R6 ;  /* 0x0000000602047228 */ /* 0x000fe40000000000 */
[----:B------:R-:W-:-:S06]  /*8a30*/  FSETP.GEU.AND P1, PT, |R3|, 6.5827683646048100446e-37, PT ;  /* 0x036000000300780b */ /* 0x000fcc0003f2e200 */
[----:B------:R-:W-:-:S08]  /*8a40*/  DFMA R8, -R30, R4, R2 ;  /* 0x000000041e08722b */ /* 0x000fd00000000102 */
[----:B------:R-:W-:-:S10]  /*8a50*/  DFMA R4, R6, R8, R4 ;  /* 0x000000080604722b */ /* 0x000fd40000000004 */
[----:B------:R-:W-:-:S05]  /*8a60*/  FFMA R0, RZ, R31, R5 ;  /* 0x0000001fff007223 */ /* 0x000fca0000000005 */
[----:B------:R-:W-:-:S13]  /*8a70*/  FSETP.GT.AND P0, PT, |R0|, 1.469367938527859385e-39, PT ;  /* 0x001000000000780b */ /* 0x000fda0003f04200 */
[----:B------:R-:W-:Y:S05]  /*8a80*/  @P0 BRA P1, `(.L_x_66) ;  /* 0x0000000000200947 */ /* 0x000fea0000800000 */
[----:B------:R-:W-:Y:S01]  /*8a90*/  IMAD.MOV.U32 R50, RZ, RZ, R2 ;  /* 0x000000ffff327224 */ /* 0x000fe200078e0002 */
[----:B------:R-:W-:Y:S01]  /*8aa0*/  MOV R5, 0x8af0 ;  /* 0x00008af000057802 */ /* 0x000fe20000000f00 */
[----:B------:R-:W-:Y:S02]  /*8ab0*/  IMAD.MOV.U32 R51, RZ, RZ, R3 ;  /* 0x000000ffff337224 */ /* 0x000fe400078e0003 */
[----:B------:R-:W-:Y:S02]  /*8ac0*/  IMAD.MOV.U32 R56, RZ, RZ, R30 ;  /* 0x000000ffff387224 */ /* 0x000fe400078e001e */
[----:B------:R-:W-:-:S07]  /*8ad0*/  IMAD.MOV.U32 R7, RZ, RZ, R31 ;  /* 0x000000ffff077224 */ /* 0x000fce00078e001f */
[----:B------:R-:W-:Y:S05]  /*8ae0*/  CALL.REL.NOINC `($__internal_1_$__cuda_sm20_div_rn_f64_full) ;  /* 0x0000080000bc7944 */ /* 0x000fea0003c00000 */
[----:B------:R-:W-:Y:S02]  /*8af0*/  IMAD.MOV.U32 R4, RZ, RZ, R64 ;  /* 0x000000ffff047224 */ /* 0x000fe400078e0040 */
[----:B------:R-:W-:-:S07]  /*8b00*/  IMAD.MOV.U32 R5, RZ, RZ, R65 ;  /* 0x000000ffff057224 */ /* 0x000fce00078e0041 */
.L_x_66:
[----:B------:R-:W-:Y:S05]  /*8b10*/  BSYNC.RECONVERGENT B1 ;  /* 0x0000000000017941 */ /* 0x000fea0003800200 */
.L_x_65:
[----:B------:R-:W0:Y:S01]  /*8b20*/  MUFU.RCP64H R3, R5 ;  /* 0x0000000500037308 */ /* 0x000e220000001800 */
[----:B------:R-:W-:Y:S01]  /*8b30*/  IMAD.MOV.U32 R2, RZ, RZ, 0x1 ;  /* 0x00000001ff027424 */ /* 0x000fe200078e00ff */
[----:B------:R-:W-:Y:S01]  /*8b40*/  FSETP.GEU.AND P1, PT, |R11|, 6.5827683646048100446e-37, PT ;  /* 0x036000000b00780b */ /* 0x000fe20003f2e200 */
[----:B------:R-:W-:Y:S04]  /*8b50*/  BSSY.RECONVERGENT B1, `(.L_x_67) ;  /* 0x0000014000017945 */ /* 0x000fe80003800200 */
[----:B0-----:R-:W-:-:S08]  /*8b60*/  DFMA R6, R2, -R4, 1 ;  /* 0x3ff000000206742b */ /* 0x001fd00000000804 */
[----:B------:R-:W-:-:S08]  /*8b70*/  DFMA R6, R6, R6, R6 ;  /* 0x000000060606722b */ /* 0x000fd00000000006 */
[----:B------:R-:W-:-:S08]  /*8b80*/  DFMA R6, R2, R6, R2 ;  /* 0x000000060206722b */ /* 0x000fd00000000002 */
[----:B------:R-:W-:-:S08]  /*8b90*/  DFMA R2, R6, -R4, 1 ;  /* 0x3ff000000602742b */ /* 0x000fd00000000804 */
[----:B------:R-:W-:-:S08]  /*8ba0*/  DFMA R2, R6, R2, R6 ;  /* 0x000000020602722b */ /* 0x000fd00000000006 */
[----:B------:R-:W-:-:S08]  /*8bb0*/  DMUL R6, R10, R2 ;  /* 0x000000020a067228 */ /* 0x000fd00000000000 */
[----:B------:R-:W-:-:S08]  /*8bc0*/  DFMA R8, R6, -R4, R10 ;  /* 0x800000040608722b */ /* 0x000fd0000000000a */
        /* <DEDUP_REMOVED lines=12> */
.L_x_68:
[----:B------:R-:W-:Y:S05]  /*8c90*/  BSYNC.RECONVERGENT B1 ;  /* 0x0000000000017941 */ /* 0x000fea0003800200 */
.L_x_67:
[----:B------:R-:W-:Y:S01]  /*8ca0*/  DADD R2, R2, -1 ;  /* 0xbff0000002027429 */ /* 0x000fe20000000000 */
[----:B------:R-:W-:Y:S01]  /*8cb0*/  IMAD.MOV.U32 R5, RZ, RZ, 0x3fe00000 ;  /* 0x3fe00000ff057424 */ /* 0x000fe200078e00ff */
[----:B------:R-:W-:Y:S01]  /*8cc0*/  ISETP.NE.AND P0, PT, R92, RZ, PT ;  /* 0x000000ff5c00720c */ /* 0x000fe20003f05270 */
[----:B------:R-:W-:-:S07]  /*8cd0*/  IMAD.MOV.U32 R4, RZ, RZ, RZ ;  /* 0x000000ffff047224 */ /* 0x000fce00078e00ff */
[----:B------:R-:W-:-:S06]  /*8ce0*/  LOP3.LUT R5, R5, 0x80000000, R3, 0xb8, !PT ;  /* 0x8000000005057812 */ /* 0x000fcc00078eb803 */
[----:B------:R-:W-:-:S10]  /*8cf0*/  DADD.RZ R2, R2, R4 ;  /* 0x0000000002027229 */ /* 0x000fd4000000c004 */
[----:B------:R-:W0:Y:S02]  /*8d00*/  F2I.F64.TRUNC R2, R2 ;  /* 0x0000000200027311 */ /* 0x000e24000030d100 */
[----:B0-----:R-:W-:Y:S01]  /*8d10*/  VIMNMX R32, PT, PT, RZ, R2, !PT ;  /* 0x00000002ff207248 */ /* 0x001fe20007fe0100 */
[----:B------:R-:W-:Y:S06]  /*8d20*/  @!P0 BRA `(.L_x_69) ;  /* 0x0000000c00748947 */ /* 0x000fec0003800000 */
[----:B------:R-:W-:Y:S01]  /*8d30*/  UISETP.GE.U32.AND UP0, UPT, UR52, 0xf, UPT ;  /* 0x0000000f3400788c */ /* 0x000fe2000bf06070 */
[----:B------:R-:W-:-:S03]  /*8d40*/  IMAD.MOV.U32 R2, RZ, RZ, RZ ;  /* 0x000000ffff027224 */ /* 0x000fc600078e00ff */
[----:B------:R-:W-:-:S09]  /*8d50*/  UISETP.GE.U32.AND.EX UP0, UPT, UR46, URZ, UPT, UP0 ;  /* 0x000000ff2e00728c */ /* 0x000fd2000bf06100 */
[----:B------:R-:W-:Y:S05]  /*8d60*/  BRA.U !UP0, `(.L_x_70) ;  /* 0x00000005088c7547 */ /* 0x000fea000b800000 */
[----:B------:R-:W-:Y:S02]  /*8d70*/  IMAD.MOV.U32 R0, RZ, RZ, RZ ;  /* 0x000000ffff007224 */ /* 0x000fe400078e00ff */
[----:B------:R-:W-:-:S07]  /*8d80*/  IMAD.MOV.U32 R35, RZ, RZ, RZ ;  /* 0x000000ffff237224 */ /* 0x000fce00078e00ff */
.L_x_71:
[----:B------:R-:W-:-:S05]  /*8d90*/  IMAD.U32 R33, R0, 0x8, R1 ;  /* 0x0000000800217824 */ /* 0x000fca00078e0001 */
[----:B--2---:R-:W2:Y:S01]  /*8da0*/  LDL.128 R4, [R33+0x2000] ;  /* 0x0020000021047983 */ /* 0x004ea20000100c00 */
[----:B------:R-:W-:-:S06]  /*8db0*/  IADD3 R8, PT, PT, R1, R0, RZ ;  /* 0x0000000001087210 */ /* 0x000fcc0007ffe0ff */
[----:B------:R-:W3:Y:S01]  /*8dc0*/  LDL.128 R8, [R8+0x2090] ;  /* 0x0020900008087983 */ /* 0x000ee20000100c00 */
[----:B--2---:R-:W-:-:S05]  /*8dd0*/  IMAD.IADD R34, R1, 0x1, R4 ;  /* 0x0000000101227824 */ /* 0x004fca00078e0204 */
[----:B------:R-:W2:Y:S01]  /*8de0*/  LDL.U8 R2, [R34+0x2080] ;  /* 0x0020800022027983 */ /* 0x000ea20000100000 */
[----:B---3--:R-:W-:Y:S01]  /*8df0*/  PRMT R3, R8, 0x7770, RZ ;  /* 0x0000777008037816 */ /* 0x008fe200000000ff */
[----:B------:R-:W-:-:S03]  /*8e00*/  IMAD.IADD R15, R1, 0x1, R6 ;  /* 0x00000001010f7824 */ /* 0x000fc600078e0206 */
[----:B--2---:R-:W-:-:S05]  /*8e10*/  LOP3.LUT R3, R3, R2, RZ, 0x3c, !PT ;  /* 0x0000000203037212 */ /* 0x004fca00078e3cff */
[----:B------:R0:W-:Y:S04]  /*8e20*/  STL.U8 [R34+0x20a0], R3 ;  /* 0x0020a00322007387 */ /* 0x0001e80000100000 */
[----:B------:R-:W2:Y:S01]  /*8e30*/  LDL.U8 R5, [R15+0x2080] ;  /* 0x002080000f057983 */ /* 0x000ea20000100000 */
[----:B------:R-:W-:-:S04]  /*8e40*/  PRMT R2, R8, 0x7771, RZ ;  /* 0x0000777108027816 */ /* 0x000fc800000000ff */
[----:B--2---:R-:W-:-:S05]  /*8e50*/  LOP3.LUT R12, R2, R5, RZ, 0x3c, !PT ;  /* 0x00000005020c7212 */ /* 0x004fca00078e3cff */
[----:B------:R1:W-:Y:S04]  /*8e60*/  STL.U8 [R15+0x20a0], R12 ;  /* 0x0020a00c0f007387 */ /* 0x0003e80000100000 */
[----:B------:R-:W2:Y:S02]  /*8e70*/  LDL.128 R4, [R33+0x2010] ;  /* 0x0020100021047983 */ /* 0x000ea40000100c00 */
[----:B--2---:R-:W-:-:S05]  /*8e80*/  IMAD.IADD R20, R1, 0x1, R4 ;  /* 0x0000000101147824 */ /* 0x004fca00078e0204 */
[----:B------:R-:W2:Y:S01]  /*8e90*/  LDL.U8 R5, [R20+0x2080] ;  /* 0x0020800014057983 */ /* 0x000ea20000100000 */
[----:B------:R-:W-:Y:S01]  /*8ea0*/  PRMT R2, R8, 0x7772, RZ ;  /* 0x0000777208027816 */ /* 0x000fe200000000ff */
[----:B------:R-:W-:-:S03]  /*8eb0*/  IMAD.IADD R14, R1, 0x1, R6 ;  /* 0x00000001010e7824 */ /* 0x000fc600078e0206 */
[----:B--2---:R-:W-:-:S05]  /*8ec0*/  LOP3.LUT R13, R2, R5, RZ, 0x3c, !PT ;  /* 0x00000005020d7212 */ /* 0x004fca00078e3cff */
[----:B------:R2:W-:Y:S04]  /*8ed0*/  STL.U8 [R20+0x20a0], R13 ;  /* 0x0020a00d14007387 */ /* 0x0005e80000100000 */
[----:B0-----:R-:W3:Y:S01]  /*8ee0*/  LDL.U8 R3, [R14+0x2080] ;  /* 0x002080000e037983 */ /* 0x001ee20000100000 */
[----:B------:R-:W-:-:S04]  /*8ef0*/  PRMT R8, R8, 0x7773, RZ ;  /* 0x0000777308087816 */ /* 0x000fc800000000ff */
[----:B---3--:R-:W-:-:S05]  /*8f00*/  LOP3.LUT R3, R8, R3, RZ, 0x3c, !PT ;  /* 0x0000000308037212 */ /* 0x008fca00078e3cff */
[----:B------:R0:W-:Y:S04]  /*8f10*/  STL.U8 [R14+0x20a0], R3 ;  /* 0x0020a0030e007387 */ /* 0x0001e80000100000 */
[----:B------:R-:W3:Y:S02]  /*8f20*/  LDL.128 R4, [R33+0x2020] ;  /* 0x0020200021047983 */ /* 0x000ee40000100c00 */
[----:B---3--:R-:W-:-:S05]  /*8f30*/  IMAD.IADD R21, R1, 0x1, R4 ;  /* 0x0000000101157824 */ /* 0x008fca00078e0204 */
[----:B------:R-:W3:Y:S01]  /*8f40*/  LDL.U8 R5, [R21+0x2080] ;  /* 0x0020800015057983 */ /* 0x000ee20000100000 */
[----:B------:R-:W-:Y:S01]  /*8f50*/  PRMT R2, R9, 0x7770, RZ ;  /* 0x0000777009027816 */ /* 0x000fe200000000ff */
[----:B-1----:R-:W-:-:S03]  /*8f60*/  IMAD.IADD R15, R1, 0x1, R6 ;  /* 0x00000001010f7824 */ /* 0x002fc600078e0206 */
[----:B---3--:R-:W-:-:S05]  /*8f70*/  LOP3.LUT R8, R2, R5, RZ, 0x3c, !PT ;  /* 0x0000000502087212 */ /* 0x008fca00078e3cff */
[----:B------:R-:W-:Y:S04]  /*8f80*/  STL.U8 [R21+0x20a0], R8 ;  /* 0x0020a00815007387 */ /* 0x000fe80000100000 */
[----:B------:R-:W3:Y:S01]  /*8f90*/  LDL.U8 R5, [R15+0x2080] ;  /* 0x002080000f057983 */ /* 0x000ee20000100000 */
[----:B------:R-:W-:-:S04]  /*8fa0*/  PRMT R2, R9, 0x7771, RZ ;  /* 0x0000777109027816 */ /* 0x000fc800000000ff */
[----:B---3--:R-:W-:-:S05]  /*8fb0*/  LOP3.LUT R12, R2, R5, RZ, 0x3c, !PT ;  /* 0x00000005020c7212 */ /* 0x008fca00078e3cff */
[----:B------:R1:W-:Y:S04]  /*8fc0*/  STL.U8 [R15+0x20a0], R12 ;  /* 0x0020a00c0f007387 */ /* 0x0003e80000100000 */
[----:B------:R-:W2:Y:S02]  /*8fd0*/  LDL.128 R4, [R33+0x2030] ;  /* 0x0020300021047983 */ /* 0x000ea40000100c00 */
[----:B--2---:R-:W-:-:S05]  /*8fe0*/  IMAD.IADD R20, R1, 0x1, R4 ;  /* 0x0000000101147824 */ /* 0x004fca00078e0204 */
[----:B0-----:R-:W2:Y:S01]  /*8ff0*/  LDL.U8 R3, [R20+0x2080] ;  /* 0x0020800014037983 */ /* 0x001ea20000100000 */
[----:B------:R-:W-:Y:S01]  /*9000*/  PRMT R2, R9, 0x7772, RZ ;  /* 0x0000777209027816 */ /* 0x000fe200000000ff */
[----:B------:R-:W-:-:S03]  /*9010*/  IMAD.IADD R14, R1, 0x1, R6 ;  /* 0x00000001010e7824 */ /* 0x000fc600078e0206 */
[----:B--2---:R-:W-:-:S05]  /*9020*/  LOP3.LUT R3, R2, R3, RZ, 0x3c, !PT ;  /* 0x0000000302037212 */ /* 0x004fca00078e3cff */
[----:B------:R0:W-:Y:S04]  /*9030*/  STL.U8 [R20+0x20a0], R3 ;  /* 0x0020a00314007387 */ /* 0x0001e80000100000 */
[----:B------:R-:W2:Y:S01]  /*9040*/  LDL.U8 R2, [R14+0x2080] ;  /* 0x002080000e027983 */ /* 0x000ea20000100000 */
[----:B------:R-:W-:-:S04]  /*9050*/  PRMT R9, R9, 0x7773, RZ ;  /* 0x0000777309097816 */ /* 0x000fc800000000ff */
[----:B--2---:R-:W-:-:S05]  /*9060*/  LOP3.LUT R9, R9, R2, RZ, 0x3c, !PT ;  /* 0x0000000209097212 */ /* 0x004fca00078e3cff */
        /* <DEDUP_REMOVED lines=8> */
[----:B0-----:R-:W3:Y:S01]  /*90f0*/  LDL.U8 R3, [R12+0x2080] ;  /* 0x002080000c037983 */ /* 0x001ee20000100000 */
[----:B------:R-:W-:-:S04]  /*9100*/  PRMT R2, R10, 0x7771, RZ ;  /* 0x000077710a027816 */ /* 0x000fc800000000ff */
[----:B---3--:R-:W-:-:S05]  /*9110*/  LOP3.LUT R3, R2, R3, RZ, 0x3c, !PT ;  /* 0x0000000302037212 */ /* 0x008fca00078e3cff */
        /* <DEDUP_REMOVED lines=12> */
[----:B------:R-:W0:Y:S02]  /*91e0*/  LDL.128 R4, [R33+0x2060] ;  /* 0x0020600021047983 */ /* 0x000e240000100c00 */
[----:B0-----:R-:W-:-:S05]  /*91f0*/  IMAD.IADD R12, R1, 0x1, R4 ;  /* 0x00000001010c7824 */ /* 0x001fca00078e0204 */
[----:B------:R-:W3:Y:S01]  /*9200*/  LDL.U8 R3, [R12+0x2080] ;  /* 0x002080000c037983 */ /* 0x000ee20000100000 */
[----:B------:R-:W-:Y:S01]  /*9210*/  PRMT R2, R11, 0x7770, RZ ;  /* 0x000077700b027816 */ /* 0x000fe200000000ff */
[----:B------:R-:W-:-:S03]  /*9220*/  IMAD.IADD R13, R1, 0x1, R6 ;  /* 0x00000001010d7824 */ /* 0x000fc600078e0206 */
[----:B---3--:R-:W-:-:S05]  /*9230*/  LOP3.LUT R3, R2, R3, RZ, 0x3c, !PT ;  /* 0x0000000302037212 */ /* 0x008fca00078e3cff */
[----:B------:R2:W-:Y:S04]  /*9240*/  STL.U8 [R12+0x20a0], R3 ;  /* 0x0020a0030c007387 */ /* 0x0005e80000100000 */
[----:B------:R-:W3:Y:S01]  /*9250*/  LDL.U8 R5, [R13+0x2080] ;  /* 0x002080000d057983 */ /* 0x000ee20000100000 */
[----:B------:R-:W-:-:S04]  /*9260*/  PRMT R2, R11, 0x7771, RZ ;  /* 0x000077710b027816 */ /* 0x000fc800000000ff */
[----:B---3--:R-:W-:-:S05]  /*9270*/  LOP3.LUT R8, R2, R5, RZ, 0x3c, !PT ;  /* 0x0000000502087212 */ /* 0x008fca00078e3cff */
[----:B------:R2:W-:Y:S04]  /*9280*/  STL.U8 [R13+0x20a0], R8 ;  /* 0x0020a0080d007387 */ /* 0x0005e80000100000 */
[----:B------:R-:W1:Y:S02]  /*9290*/  LDL.128 R4, [R33+0x2070] ;  /* 0x0020700021047983 */ /* 0x000e640000100c00 */
[----:B-1----:R-:W-:-:S05]  /*92a0*/  IMAD.IADD R9, R1, 0x1, R4 ;  /* 0x0000000101097824 */ /* 0x002fca00078e0204 */
[----:B------:R-:W3:Y:S01]  /*92b0*/  LDL.U8 R5, [R9+0x2080] ;  /* 0x0020800009057983 */ /* 0x000ee20000100000 */
[----:B------:R-:W-:Y:S01]  /*92c0*/  PRMT R2, R11, 0x7772, RZ ;  /* 0x000077720b027816 */ /* 0x000fe200000000ff */
[----:B------:R-:W-:-:S03]  /*92d0*/  IMAD.IADD R7, R1, 0x1, R6 ;  /* 0x0000000101077824 */ /* 0x000fc600078e0206 */
[----:B---3--:R-:W-:-:S05]  /*92e0*/  LOP3.LUT R2, R2, R5, RZ, 0x3c, !PT ;  /* 0x0000000502027212 */ /* 0x008fca00078e3cff */
[----:B------:R2:W-:Y:S04]  /*92f0*/  STL.U8 [R9+0x20a0], R2 ;  /* 0x0020a00209007387 */ /* 0x0005e80000100000 */
[----:B------:R-:W3:Y:S01]  /*9300*/  LDL.U8 R4, [R7+0x2080] ;  /* 0x0020800007047983 */ /* 0x000ee20000100000 */
[----:B------:R-:W-:Y:S02]  /*9310*/  PRMT R11, R11, 0x7773, RZ ;  /* 0x000077730b0b7816 */ /* 0x000fe400000000ff */
[----:B------:R-:W-:-:S05]  /*9320*/  IADD3 R0, P0, PT, R0, 0x10, RZ ;  /* 0x0000001000007810 */ /* 0x000fca0007f1e0ff */
[----:B------:R-:W-:Y:S01]  /*9330*/  IMAD.X R35, RZ, RZ, R35, P0 ;  /* 0x000000ffff237224 */ /* 0x000fe200000e0623 */
[----:B------:R-:W-:-:S04]  /*9340*/  ISETP.NE.U32.AND P0, PT, R0, UR50, PT ;  /* 0x0000003200007c0c */ /* 0x000fc8000bf05070 */
[----:B------:R-:W-:Y:S02]  /*9350*/  ISETP.NE.AND.EX P0, PT, R35, UR51, PT, P0 ;  /* 0x0000003323007c0c */ /* 0x000fe4000bf05300 */
[----:B---3--:R-:W-:-:S05]  /*9360*/  LOP3.LUT R4, R11, R4, RZ, 0x3c, !PT ;  /* 0x000000040b047212 */ /* 0x008fca00078e3cff */
[----:B------:R2:W-:Y:S06]  /*9370*/  STL.U8 [R7+0x20a0], R4 ;  /* 0x0020a00407007387 */ /* 0x0005ec0000100000 */
[----:B------:R-:W-:Y:S05]  /*9380*/  @P0 BRA `(.L_x_71) ;  /* 0xfffffff800800947 */ /* 0x000fea000383ffff */
[----:B--2---:R-:W-:-:S07]  /*9390*/  IMAD.U32 R2, RZ, RZ, UR50 ;  /* 0x00000032ff027e24 */ /* 0x004fce000f8e00ff */
.L_x_70:
[----:B------:R-:W-:-:S09]  /*93a0*/  UISETP.NE.AND UP0, UPT, UR59, URZ, UPT ;  /* 0x000000ff3b00728c */ /* 0x000fd2000bf05270 */
[----:B------:R-:W-:Y:S05]  /*93b0*/  BRA.U !UP0, `(.L_x_69) ;  /* 0x0000000508d07547 */ /* 0x000fea000b800000 */
[----:B------:R-:W-:Y:S02]  /*93c0*/  UISETP.GE.U32.AND UP0, UPT, UR57, 0x7, UPT ;  /* 0x000000073900788c */ /* 0x000fe4000bf06070 */
[----:B------:R-:W-:Y:S02]  /*93d0*/  UISETP.NE.U32.AND UP1, UPT, UR53, URZ, UPT ;  /* 0x000000ff3500728c */ /* 0x000fe4000bf25070 */
[----:B------:R-:W-:Y:S02]  /*93e0*/  UISETP.GE.U32.AND.EX UP0, UPT, UR56, URZ, UPT, UP0 ;  /* 0x000000ff3800728c */ /* 0x000fe4000bf06100 */
[----:B------:R-:W-:-:S07]  /*93f0*/  UISETP.NE.AND.EX UP1, UPT, URZ, URZ, UPT, UP1 ;  /* 0x000000ffff00728c */ /* 0x000fce000bf25310 */
[----:B------:R-:W-:Y:S05]  /*9400*/  BRA.U !UP0, `(.L_x_72) ;  /* 0x0000000108cc7547 */ /* 0x000fea000b800000 */
[----:B------:R-:W-:-:S05]  /*9410*/  IMAD.U32 R11, R2, 0x8, R1 ;  /* 0x00000008020b7824 */ /* 0x000fca00078e0001 */
[----:B------:R-:W2:Y:S01]  /*9420*/  LDL R0, [R11+0x2000] ;  /* 0x002000000b007983 */ /* 0x000ea20000100800 */
[----:B------:R-:W-:-:S05]  /*9430*/  IMAD.IADD R10, R1, 0x1, R2 ;  /* 0x00000001010a7824 */ /* 0x000fca00078e0202 */
[----:B------:R-:W3:Y:S01]  /*9440*/  LDL.U8 R3, [R10+0x2090] ;  /* 0x002090000a037983 */ /* 0x000ee20000100000 */
[----:B--2---:R-:W-:-:S05]  /*9450*/  IADD3 R4, PT, PT, R1, R0, RZ ;  /* 0x0000000001047210 */ /* 0x004fca0007ffe0ff */
[----:B------:R-:W3:Y:S02]  /*9460*/  LDL.U8 R0, [R4+0x2080] ;  /* 0x0020800004007983 */ /* 0x000ee40000100000 */
[----:B---3--:R-:W-:-:S05]  /*9470*/  LOP3.LUT R3, R3, R0, RZ, 0x3c, !PT ;  /* 0x0000000003037212 */ /* 0x008fca00078e3cff */
[----:B------:R0:W-:Y:S04]  /*9480*/  STL.U8 [R4+0x20a0], R3 ;  /* 0x0020a00304007387 */ /* 0x0001e80000100000 */
[----:B------:R-:W2:Y:S04]  /*9490*/  LDL R0, [R11+0x2008] ;  /* 0x002008000b007983 */ /* 0x000ea80000100800 */
[----:B------:R-:W3:Y:S01]  /*94a0*/  LDL.U8 R5, [R10+0x2091] ;  /* 0x002091000a057983 */ /* 0x000ee20000100000 */
[----:B--2---:R-:W-:-:S05]  /*94b0*/  IMAD.IADD R8, R1, 0x1, R0 ;  /* 0x0000000101087824 */ /* 0x004fca00078e0200 */
        /* <DEDUP_REMOVED lines=9> */
[----:B------:R-:W3:Y:S04]  /*9550*/  LDL R0, [R11+0x2018] ;  /* 0x002018000b007983 */ /* 0x000ee80000100800 */
[----:B0-----:R-:W4:Y:S01]  /*9560*/  LDL.U8 R3, [R10+0x2093] ;  /* 0x002093000a037983 */ /* 0x001f220000100000 */
[----:B---3--:R-:W-:-:S05]  /*9570*/  IMAD.IADD R4, R1, 0x1, R0 ;  /* 0x0000000101047824 */ /* 0x008fca00078e0200 */
[----:B------:R-:W4:Y:S02]  /*9580*/  LDL.U8 R0, [R4+0x2080] ;  /* 0x0020800004007983 */ /* 0x000f240000100000 */
[----:B----4-:R-:W-:-:S05]  /*9590*/  LOP3.LUT R3, R3, R0, RZ, 0x3c, !PT ;  /* 0x0000000003037212 */ /* 0x010fca00078e3cff */
[----:B------:R0:W-:Y:S04]  /*95a0*/  STL.U8 [R4+0x20a0], R3 ;  /* 0x0020a00304007387 */ /* 0x0001e80000100000 */
[----:B------:R-:W3:Y:S04]  /*95b0*/  LDL R0, [R11+0x2020] ;  /* 0x002020000b007983 */ /* 0x000ee80000100800 */
[----:B-1----:R-:W4:Y:S01]  /*95c0*/  LDL.U8 R5, [R10+0x2094] ;  /* 0x002094000a057983 */ /* 0x002f220000100000 */
[----:B---3--:R-:W-:-:S05]  /*95d0*/  IMAD.IADD R8, R1, 0x1, R0 ;  /* 0x0000000101087824 */ /* 0x008fca00078e0200 */
[----:B------:R-:W4:Y:S02]  /*95e0*/  LDL.U8 R0, [R8+0x2080] ;  /* 0x0020800008007983 */ /* 0x000f240000100000 */
[----:B----4-:R-:W-:-:S05]  /*95f0*/  LOP3.LUT R5, R5, R0, RZ, 0x3c, !PT ;  /* 0x0000000005057212 */ /* 0x010fca00078e3cff */
[----:B------:R1:W-:Y:S04]  /*9600*/  STL.U8 [R8+0x20a0], R5 ;  /* 0x0020a00508007387 */ /* 0x0003e80000100000 */
[----:B------:R-:W3:Y:S04]  /*9610*/  LDL R0, [R11+0x2028] ;  /* 0x002028000b007983 */ /* 0x000ee80000100800 */
[----:B--2---:R-:W2:Y:S01]  /*9620*/  LDL.U8 R7, [R10+0x2095] ;  /* 0x002095000a077983 */ /* 0x004ea20000100000 */
[----:B---3--:R-:W-:-:S05]  /*9630*/  IMAD.IADD R6, R1, 0x1, R0 ;  /* 0x0000000101067824 */ /* 0x008fca00078e0200 */
[----:B------:R-:W2:Y:S02]  /*9640*/  LDL.U8 R0, [R6+0x2080] ;  /* 0x0020800006007983 */ /* 0x000ea40000100000 */
[----:B--2---:R-:W-:-:S05]  /*9650*/  LOP3.LUT R7, R7, R0, RZ, 0x3c, !PT ;  /* 0x0000000007077212 */ /* 0x004fca00078e3cff */
        /* <DEDUP_REMOVED lines=10> */
[----:B------:R-:W4:Y:S01]  /*9700*/  LDL.U8 R0, [R9+0x2080] ;  /* 0x0020800009007983 */ /* 0x000f220000100000 */
[----:B------:R-:W-:Y:S01]  /*9710*/  VIADD R2, R2, 0x8 ;  /* 0x0000000802027836 */ /* 0x000fe20000000000 */
[----:B----4-:R-:W-:-:S05]  /*9720*/  LOP3.LUT R0, R5, R0, RZ, 0x3c, !PT ;  /* 0x0000000005007212 */ /* 0x010fca00078e3cff */
[----:B------:R2:W-:Y:S02]  /*9730*/  STL.U8 [R9+0x20a0], R0 ;  /* 0x0020a00009007387 */ /* 0x0005e40000100000 */
.L_x_72:
[----:B------:R-:W-:Y:S05]  /*9740*/  BRA.U !UP1, `(.L_x_69) ;  /* 0x0000000109ec7547 */ /* 0x000fea000b800000 */
[----:B------:R-:W-:Y:S02]  /*9750*/  UISETP.GE.U32.AND UP0, UPT, UR42, 0x3, UPT ;  /* 0x000000032a00788c */ /* 0x000fe4000bf06070 */
[----:B------:R-:W-:Y:S02]  /*9760*/  UISETP.NE.U32.AND UP1, UPT, UR58, URZ, UPT ;  /* 0x000000ff3a00728c */ /* 0x000fe4000bf25070 */
[----:B------:R-:W-:Y:S02]  /*9770*/  UISETP.GE.U32.AND.EX UP0, UPT, UR44, URZ, UPT, UP0 ;  /* 0x000000ff2c00728c */ /* 0x000fe4000bf06100 */
[----:B------:R-:W-:-:S07]  /*9780*/  UISETP.NE.AND.EX UP1, UPT, URZ, URZ, UPT, UP1 ;  /* 0x000000ffff00728c */ /* 0x000fce000bf25310 */
[----:B------:R-:W-:Y:S05]  /*9790*/  BRA.U !UP0, `(.L_x_73) ;  /* 0x00000001086c7547 */ /* 0x000fea000b800000 */
[----:B------:R-:W-:-:S05]  /*97a0*/  IMAD.U32 R10, R2, 0x8, R1 ;  /* 0x00000008020a7824 */ /* 0x000fca00078e0001 */
[----:B--2---:R-:W2:Y:S01]  /*97b0*/  LDL R0, [R10+0x2000] ;  /* 0x002000000a007983 */ /* 0x004ea20000100800 */
[----:B------:R-:W-:-:S05]  /*97c0*/  IMAD.IADD R11, R1, 0x1, R2 ;  /* 0x00000001010b7824 */ /* 0x000fca00078e0202 */
        /* <DEDUP_REMOVED lines=18> */
[----:B0-----:R-:W3:Y:S01]  /*98f0*/  LDL.U8 R3, [R11+0x2093] ;  /* 0x002093000b037983 */ /* 0x001ee20000100000 */
[----:B--2---:R-:W-:-:S05]  /*9900*/  IMAD.IADD R9, R1, 0x1, R0 ;  /* 0x0000000101097824 */ /* 0x004fca00078e0200 */
[----:B------:R-:W3:Y:S01]  /*9910*/  LDL.U8 R0, [R9+0x2080] ;  /* 0x0020800009007983 */ /* 0x000ee20000100000 */
[----:B------:R-:W-:Y:S01]  /*9920*/  VIADD R2, R2, 0x4 ;  /* 0x0000000402027836 */ /* 0x000fe20000000000 */
[----:B---3--:R-:W-:-:S05]  /*9930*/  LOP3.LUT R0, R3, R0, RZ, 0x3c, !PT ;  /* 0x0000000003007212 */ /* 0x008fca00078e3cff */
[----:B------:R1:W-:Y:S02]  /*9940*/  STL.U8 [R9+0x20a0], R0 ;  /* 0x0020a00009007387 */ /* 0x0003e40000100000 */
.L_x_73:
[----:B------:R-:W-:Y:S05]  /*9950*/  BRA.U !UP1, `(.L_x_69) ;  /* 0x0000000109687547 */ /* 0x000fea000b800000 */
[----:B-12---:R-:W-:-:S05]  /*9960*/  IMAD.U32 R4, R2, 0x8, R1 ;  /* 0x0000000802047824 */ /* 0x006fca00078e0001 */
[----:B------:R-:W2:Y:S01]  /*9970*/  LDL R0, [R4+0x2000] ;  /* 0x0020000004007983 */ /* 0x000ea20000100800 */
[----:B------:R-:W-:-:S05]  /*9980*/  IMAD.IADD R2, R1, 0x1, R2 ;  /* 0x0000000101027824 */ /* 0x000fca00078e0202 */
[----:B------:R-:W3:Y:S01]  /*9990*/  LDL.U8 R3, [R2+0x2090] ;  /* 0x0020900002037983 */ /* 0x000ee20000100000 */
[----:B--2---:R-:W-:-:S05]  /*99a0*/  IMAD.IADD R5, R1, 0x1, R0 ;  /* 0x0000000101057824 */ /* 0x004fca00078e0200 */
[----:B------:R-:W3:Y:S01]  /*99b0*/  LDL.U8 R0, [R5+0x2080] ;  /* 0x0020800005007983 */ /* 0x000ee20000100000 */
[----:B------:R-:W-:-:S04]  /*99c0*/  UISETP.NE.U32.AND UP0, UPT, UR58, 0x1, UPT ;  /* 0x000000013a00788c */ /* 0x000fc8000bf05070 */
[----:B------:R-:W-:Y:S01]  /*99d0*/  UISETP.NE.AND.EX UP0, UPT, URZ, URZ, UPT, UP0 ;  /* 0x000000ffff00728c */ /* 0x000fe2000bf05300 */
[----:B---3--:R-:W-:-:S05]  /*99e0*/  LOP3.LUT R0, R3, R0, RZ, 0x3c, !PT ;  /* 0x0000000003007212 */ /* 0x008fca00078e3cff */
[----:B------:R0:W-:Y:S03]  /*99f0*/  STL.U8 [R5+0x20a0], R0 ;  /* 0x0020a00005007387 */ /* 0x0001e60000100000 */
[----:B------:R-:W-:Y:S05]  /*9a00*/  BRA.U !UP0, `(.L_x_69) ;  /* 0x00000001083c7547 */ /* 0x000fea000b800000 */
[----:B0-----:R-:W2:Y:S04]  /*9a10*/  LDL R0, [R4+0x2008] ;  /* 0x0020080004007983 */ /* 0x001ea80000100800 */
        /* <DEDUP_REMOVED lines=8> */
[----:B---3--:R-:W2:Y:S04]  /*9aa0*/  LDL R0, [R4+0x2010] ;  /* 0x0020100004007983 */ /* 0x008ea80000100800 */
[----:B------:R-:W3:Y:S01]  /*9ab0*/  LDL.U8 R3, [R2+0x2092] ;  /* 0x0020920002037983 */ /* 0x000ee20000100000 */
[----:B--2---:R-:W-:-:S05]  /*9ac0*/  IMAD.IADD R5, R1, 0x1, R0 ;  /* 0x0000000101057824 */ /* 0x004fca00078e0200 */
[----:B------:R-:W3:Y:S02]  /*9ad0*/  LDL.U8 R0, [R5+0x2080] ;  /* 0x0020800005007983 */ /* 0x000ee40000100000 */
[----:B---3--:R-:W-:-:S05]  /*9ae0*/  LOP3.LUT R0, R3, R0, RZ, 0x3c, !PT ;  /* 0x0000000003007212 */ /* 0x008fca00078e3cff */
[----:B------:R4:W-:Y:S02]  /*9af0*/  STL.U8 [R5+0x20a0], R0 ;  /* 0x0020a00005007387 */ /* 0x0009e40000100000 */
.L_x_69:
[----:B------:R-:W5:Y:S01]  /*9b00*/  LDCU UR4, c[0x0][0x3d8] ;  /* 0x00007b00ff0477ac */ /* 0x000f620008000800 */
[----:B------:R-:W-:Y:S01]  /*9b10*/  LOP3.LUT P0, R33, R93, 0xff, RZ, 0xc0, !PT ;  /* 0x000000ff5d217812 */ /* 0x000fe2000780c0ff */
[----:B------:R-:W-:Y:S01]  /*9b20*/  BSSY.RECONVERGENT B0, `(.L_x_74) ;  /* 0x0000187000007945 */ /* 0x000fe20003800200 */
[----:B-----5:R-:W-:-:S13]  /*9b30*/  ISETP.NE.AND P1, PT, RZ, UR4, PT ;  /* 0x00000004ff007c0c */ /* 0x020fda000bf25270 */
[----:B------:R-:W-:Y:S05]  /*9b40*/  @P0 BRA P1, `(.L_x_75) ;  /* 0x0000001800100947 */ /* 0x000fea0000800000 */
[----:B------:R-:W5:Y:S01]  /*9b50*/  LDCU UR4, c[0x0][0x3b8] ;  /* 0x00007700ff0477ac */ /* 0x000f620008000800 */
[----:B------:R-:W-:Y:S01]  /*9b60*/  MOV R2, R16 ;  /* 0x0000001000027202 */ /* 0x000fe20000000f00 */
[----:B--2---:R-:W-:Y:S01]  /*9b70*/  IMAD.MOV.U32 R3, RZ, RZ, R17 ;  /* 0x000000ffff037224 */ /* 0x004fe200078e0011 */
[----:B-----5:R-:W-:-:S06]  /*9b80*/  UISETP.NE.AND UP0, UPT, UR4, URZ, UPT ;  /* 0x000000ff0400728c */ /* 0x020fcc000bf05270 */
[----:B------:R-:W-:-:S04]  /*9b90*/  PLOP3.LUT P0, PT, PT, PT, UP0, 0x80, 0x8 ;  /* 0x000000000008781c */ /* 0x000fc80003f0f008 */
[----:B------:R-:W-:-:S09]  /*9ba0*/  P2R R92, PR, RZ, 0x1 ;  /* 0x00000001ff5c7803 */ /* 0x000fd20000000000 */
[----:B------:R-:W-:Y:S05]  /*9bb0*/  @!P0 BRA `(.L_x_76) ;  /* 0x0000001000fc8947 */ /* 0x000fea0003800000 */
[----:B01-34-:R-:W-:Y:S02]  /*9bc0*/  IMAD.MOV.U32 R0, RZ, RZ, RZ ;  /* 0x000000ffff007224 */ /* 0x01bfe400078e00ff */
[----:B------:R-:W-:Y:S02]  /*9bd0*/  IMAD.MOV.U32 R42, RZ, RZ, RZ ;  /* 0x000000ffff2a7224 */ /* 0x000fe400078e00ff */
[----:B------:R-:W-:Y:S02]  /*9be0*/  IMAD.MOV.U32 R2, RZ, RZ, R16 ;  /* 0x000000ffff027224 */ /* 0x000fe400078e0010 */
[----:B------:R-:W-:-:S07]  /*9bf0*/  IMAD.MOV.U32 R3, RZ, RZ, R17 ;  /* 0x000000ffff037224 */ /* 0x000fce00078e0011 */
.L_x_89:
[----:B------:R-:W-:-:S06]  /*9c00*/  IMAD.IADD R4, R1, 0x1, R0 ;  /* 0x0000000101047824 */ /* 0x000fcc00078e0200 */
[----:B------:R-:W2:Y:S01]  /*9c10*/  LDL.U8 R4, [R4+0x2090] ;  /* 0x0020900004047983 */ /* 0x000ea20000100000 */
[----:B------:R-:W-:Y:S01]  /*9c20*/  BSSY.RECONVERGENT B1, `(.L_x_77) ;  /* 0x0000132000017945 */ /* 0x000fe20003800200 */
[----:B--2---:R-:W-:-:S13]  /*9c30*/  ISETP.NE.AND P0, PT, R4, 0x1, PT ;  /* 0x000000010400780c */ /* 0x004fda0003f05270 */
[----:B------:R-:W-:Y:S05]  /*9c40*/  @P0 BRA `(.L_x_78) ;  /* 0x0000001000bc0947 */ /* 0x000fea0003800000 */
[----:B------:R-:W-:-:S06]  /*9c50*/  IMAD.U32 R4, R0, 0x8, R1 ;  /* 0x0000000800047824 */ /* 0x000fcc00078e0001 */
[----:B------:R-:W2:Y:S01]  /*9c60*/  LDL.64 R4, [R4+0x1000] ;  /* 0x0010000004047983 */ /* 0x000ea20000100a00 */
[----:B------:R-:W-:Y:S01]  /*9c70*/  BSSY.RECONVERGENT B2, `(.L_x_79) ;  /* 0x0000094000027945 */ /* 0x000fe20003800200 */
[----:B--2---:R-:W-:Y:S01]  /*9c80*/  DSETP.GT.AND P0, PT, R4, 50, PT ;  /* 0x404900000400742a */ /* 0x004fe20003f04000 */
[----:B------:R-:W-:Y:S02]  /*9c90*/  IMAD.MOV.U32 R6, RZ, RZ, R4 ;  /* 0x000000ffff067224 */ /* 0x000fe400078e0004 */
[----:B------:R-:W-:-:S11]  /*9ca0*/  IMAD.MOV.U32 R7, RZ, RZ, R5 ;  /* 0x000000ffff077224 */ /* 0x000fd600078e0005 */
[----:B------:R-:W-:Y:S05]  /*9cb0*/  @P0 BRA `(.L_x_80) ;  /* 0x00000008003c0947 */ /* 0x000fea0003800000 */
[----:B------:R-:W-:Y:S01]  /*9cc0*/  DSETP.GEU.AND P0, PT, R4, -50, PT ;  /* 0xc04900000400742a */ /* 0x000fe20003f0e000 */
[----:B------:R-:W-:-:S13]  /*9cd0*/  CS2R R6, SRZ ;  /* 0x0000000000067805 */ /* 0x000fda000001ff00 */
[----:B------:R-:W-:Y:S05]  /*9ce0*/  @!P0 BRA `(.L_x_80) ;  /* 0x0000000800308947 */ /* 0x000fea0003800000 */
        /* <DEDUP_REMOVED lines=8> */
[----:B------:R-:W-:-:S08]  /*9d70*/  DFMA R10, R4, R10, 6.75539944105574400000e+15 ;  /* 0x43380000040a742b */ /* 0x000fd0000000000a */
[----:B------:R-:W-:-:S08]  /*9d80*/  DADD R6, R10, -6.75539944105574400000e+15 ;  /* 0xc33800000a067429 */ /* 0x000fd00000000000 */
[----:B------:R-:W-:-:S08]  /*9d90*/  DFMA R8, R6, -R40, R4 ;  /* 0x800000280608722b */ /* 0x000fd00000000004 */
        /* <DEDUP_REMOVED lines=36> */
[C---:B------:R-:W-:Y:S02]  /*9fe0*/  DADD R12, R4.reuse, +INF ;  /* 0x7ff00000040c7429 */ /* 0x040fe40000000000 */
[----:B------:R-:W-:-:S08]  /*9ff0*/  DSETP.GEU.AND P0, PT, R4, RZ, PT ;  /* 0x000000ff0400722a */ /* 0x000fd00003f0e000 */
[----:B------:R-:W-:Y:S02]  /*a000*/  FSEL R7, R13, RZ, P0 ;  /* 0x000000ff0d077208 */ /* 0x000fe40000000000 */
[----:B------:R-:W-:-:S04]  /*a010*/  @!P1 LEA.HI R6, R10, R10, RZ, 0x1 ;  /* 0x0000000a0a069211 */ /* 0x000fc800078f08ff */
[----:B------:R-:W-:Y:S02]  /*a020*/  @!P1 SHF.R.S32.HI R11, RZ, 0x1, R6 ;  /* 0x00000001ff0b9819 */ /* 0x000fe40000011406 */
[----:B------:R-:W-:-:S03]  /*a030*/  FSEL R6, R12, RZ, P0 ;  /* 0x000000ff0c067208 */ /* 0x000fc60000000000 */
[----:B------:R-:W-:Y:S02]  /*a040*/  @!P1 IMAD.IADD R10, R10, 0x1, -R11 ;  /* 0x000000010a0a9824 */ /* 0x000fe400078e0a0b */
[----:B------:R-:W-:-:S03]  /*a050*/  @!P1 IMAD R9, R11, 0x100000, R9 ;  /* 0x001000000b099824 */ /* 0x000fc600078e0209 */
[----:B------:R-:W-:Y:S01]  /*a060*/  @!P1 LEA R11, R10, 0x3ff00000, 0x14 ;  /* 0x3ff000000a0b9811 */ /* 0x000fe200078ea0ff */
[----:B------:R-:W-:-:S06]  /*a070*/  @!P1 IMAD.MOV.U32 R10, RZ, RZ, RZ ;  /* 0x000000ffff0a9224 */ /* 0x000fcc00078e00ff */
[----:B------:R-:W-:-:S11]  /*a080*/  @!P1 DMUL R6, R8, R10 ;  /* 0x0000000a08069228 */ /* 0x000fd60000000000 */
.L_x_82:
[----:B------:R-:W-:Y:S05]  /*a090*/  BSYNC.RECONVERGENT B3 ;  /* 0x0000000000037941 */ /* 0x000fea0003800200 */
.L_x_81:
        /* <DEDUP_REMOVED lines=75> */
.L_x_83:
[----:B------:R-:W-:Y:S01]  /*a550*/  IMAD.MOV.U32 R6, RZ, RZ, 0x0 ;  /* 0x00000000ff067424 */ /* 0x000fe200078e00ff */
[----:B------:R-:W-:Y:S01]  /*a560*/  LOP3.LUT P0, RZ, R9, 0x7fffffff, RZ, 0xc0, !PT ;  /* 0x7fffffff09ff7812 */ /* 0x000fe2000780c0ff */
[----:B------:R-:W-:-:S06]  /*a570*/  IMAD.MOV.U32 R7, RZ, RZ, 0x7ff00000 ;  /* 0x7ff00000ff077424 */ /* 0x000fcc00078e00ff */
[----:B------:R-:W-:-:S10]  /*a580*/  DFMA R6, R8, R6, +INF ;  /* 0x7ff000000806742b */ /* 0x000fd40000000006 */
[----:B------:R-:W-:Y:S02]  /*a590*/  FSEL R6, R6, RZ, P0 ;  /* 0x000000ff06067208 */ /* 0x000fe40000000000 */
[----:B------:R-:W-:-:S07]  /*a5a0*/  FSEL R7, R7, -QNAN , P0 ;  /* 0xfff0000007077808 */ /* 0x000fce0000000000 */
.L_x_80:
[----:B------:R-:W-:Y:S05]  /*a5b0*/  BSYNC.RECONVERGENT B2 ;  /* 0x0000000000027941 */ /* 0x000fea0003800200 */
.L_x_79:
[----:B------:R-:W-:Y:S01]  /*a5c0*/  DSETP.GEU.AND P1, PT, R4, -50, PT ;  /* 0xc04900000400742a */ /* 0x000fe20003f2e000 */
[----:B------:R-:W-:Y:S01]  /*a5d0*/  BSSY.RECONVERGENT B2, `(.L_x_84) ;  /* 0x0000094000027945 */ /* 0x000fe20003800200 */
[----:B------:R-:W-:-:S04]  /*a5e0*/  DADD R14, -RZ, -R4 ;  /* 0x00000000ff0e7229 */ /* 0x000fc80000000904 */
[----:B------:R-:W-:-:S06]  /*a5f0*/  DSETP.GT.OR P0, PT, R4, 50, !P1 ;  /* 0x404900000400742a */ /* 0x000fcc0004f04400 */
[----:B------:R-:W-:Y:S02]  /*a600*/  FSEL R8, R14, RZ, !P1 ;  /* 0x000000ff0e087208 */ /* 0x000fe40004800000 */
[----:B------:R-:W-:-:S06]  /*a610*/  FSEL R9, R15, RZ, !P1 ;  /* 0x000000ff0f097208 */ /* 0x000fcc0004800000 */
        /* <DEDUP_REMOVED lines=11> */
[----:B------:R-:W-:-:S08]  /*a6d0*/  DFMA R10, R8, -R40, -R4 ;  /* 0x80000028080a722b */ /* 0x000fd00000000804 */
[----:B------:R-:W-:Y:S01]  /*a6e0*/  DFMA R10, R8, -UR4, R10 ;  /* 0x80000004080a7c2b */ /* 0x000fe2000800000a */
[----:B------:R-:W-:Y:S01]  /*a6f0*/  UMOV UR4, 0x69ce2bdf ;  /* 0x69ce2bdf00047882 */ /* 0x000fe20000000000 */
[----:B------:R-:W-:Y:S01]  /*a700*/  MOV R8, 0xfca213ea ;  /* 0xfca213ea00087802 */ /* 0x000fe20000000f00 */
[----:B------:R-:W-:Y:S01]  /*a710*/  IMAD.MOV.U32 R9, RZ, RZ, 0x3e928af3 ;  /* 0x3e928af3ff097424 */ /* 0x000fe200078e00ff */
[----:B------:R-:W-:-:S05]  /*a720*/  UMOV UR5, 0x3e5ade15 ;  /* 0x3e5ade1500057882 */ /* 0x000fca0000000000 */
        /* <DEDUP_REMOVED lines=34> */
[----:B------:R-:W-:Y:S01]  /*a950*/  @!P1 LEA.HI R8, R12, R12, RZ, 0x1 ;  /* 0x0000000c0c089211 */ /* 0x000fe200078f08ff */
[----:B------:R-:W-:Y:S02]  /*a960*/  @!P1 IMAD.MOV.U32 R4, RZ, RZ, R10 ;  /* 0x000000ffff049224 */ /* 0x000fe400078e000a */
[----:B------:R-:W-:Y:S01]  /*a970*/  @!P1 IMAD.MOV.U32 R10, RZ, RZ, RZ ;  /* 0x000000ffff0a9224 */ /* 0x000fe200078e00ff */
[----:B------:R-:W-:Y:S02]  /*a980*/  @!P1 SHF.R.S32.HI R5, RZ, 0x1, R8 ;  /* 0x00000001ff059819 */ /* 0x000fe40000011408 */
[----:B------:R-:W-:-:S03]  /*a990*/  FSEL R8, R14, RZ, !P0 ;  /* 0x000000ff0e087208 */ /* 0x000fc60004000000 */
[----:B------:R-:W-:Y:S02]  /*a9a0*/  @!P1 IMAD.IADD R12, R12, 0x1, -R5 ;  /* 0x000000010c0c9824 */ /* 0x000fe400078e0a05 */
[----:B------:R-:W-:-:S03]  /*a9b0*/  @!P1 IMAD R5, R5, 0x100000, R11 ;  /* 0x0010000005059824 */ /* 0x000fc600078e020b */
[----:B------:R-:W-:-:S06]  /*a9c0*/  @!P1 LEA R11, R12, 0x3ff00000, 0x14 ;  /* 0x3ff000000c0b9811 */ /* 0x000fcc00078ea0ff */
[----:B------:R-:W-:-:S11]  /*a9d0*/  @!P1 DMUL R8, R4, R10 ;  /* 0x0000000a04089228 */ /* 0x000fd60000000000 */
.L_x_87:
[----:B------:R-:W-:Y:S05]  /*a9e0*/  BSYNC.RECONVERGENT B3 ;  /* 0x0000000000037941 */ /* 0x000fea0003800200 */
.L_x_86:
[----:B------:R-:W-:Y:S01]  /*a9f0*/  DADD R8, R8, 1 ;  /* 0x3ff0000008087429 */ /* 0x000fe20000000000 */
[----:B------:R-:W-:-:S09]  /*aa00*/  IMAD.MOV.U32 R35, RZ, RZ, -0x3ff ;  /* 0xfffffc01ff237424 */ /* 0x000fd200078e00ff */
[----:B------:R-:W-:Y:S01]  /*aa10*/  ISETP.GT.AND P0, PT, R9, 0xfffff, PT ;  /* 0x000fffff0900780c */ /* 0x000fe20003f04270 */
[----:B------:R-:W-:Y:S02]  /*aa20*/  IMAD.MOV.U32 R4, RZ, RZ, R8 ;  /* 0x000000ffff047224 */ /* 0x000fe400078e0008 */
[--C-:B------:R-:W-:Y:S02]  /*aa30*/  IMAD.MOV.U32 R5, RZ, RZ, R9.reuse ;  /* 0x000000ffff057224 */ /* 0x100fe400078e0009 */
[----:B------:R-:W-:-:S08]  /*aa40*/  IMAD.MOV.U32 R34, RZ, RZ, R9 ;  /* 0x000000ffff227224 */ /* 0x000fd000078e0009 */
[----:B------:R-:W-:Y:S01]  /*aa50*/  @!P0 DMUL R4, R4, 1.80143985094819840000e+16 ;  /* 0x4350000004048828 */ /* 0x000fe20000000000 */
[----:B------:R-:W-:-:S09]  /*aa60*/  @!P0 IMAD.MOV.U32 R35, RZ, RZ, -0x435 ;  /* 0xfffffbcbff238424 */ /* 0x000fd200078e00ff */
[----:B------:R-:W-:Y:S02]  /*aa70*/  @!P0 IMAD.MOV.U32 R34, RZ, RZ, R5 ;  /* 0x000000ffff228224 */ /* 0x000fe400078e0005 */
[----:B------:R-:W-:Y:S02]  /*aa80*/  @!P0 IMAD.MOV.U32 R8, RZ, RZ, R4 ;  /* 0x000000ffff088224 */ /* 0x000fe400078e0004 */
[----:B------:R-:W-:-:S05]  /*aa90*/  VIADD R9, R34, 0xffffffff ;  /* 0xffffffff22097836 */ /* 0x000fca0000000000 */
[----:B------:R-:W-:-:S13]  /*aaa0*/  ISETP.GT.U32.AND P1, PT, R9, 0x7feffffe, PT ;  /* 0x7feffffe0900780c */ /* 0x000fda0003f24070 */
[----:B------:R-:W-:Y:S05]  /*aab0*/  @P1 BRA `(.L_x_88) ;  /* 0x0000000000fc1947 */ /* 0x000fea0003800000 */
[----:B------:R-:W-:Y:S01]  /*aac0*/  LOP3.LUT R4, R34, 0xfffff, RZ, 0xc0, !PT ;  /* 0x000fffff22047812 */ /* 0x000fe200078ec0ff */
[----:B------:R-:W-:Y:S01]  /*aad0*/  IMAD.MOV.U32 R10, RZ, RZ, RZ ;  /* 0x000000ffff0a7224 */ /* 0x000fe200078e00ff */
[----:B------:R-:W-:Y:S01]  /*aae0*/  MOV R21, 0x3ed0ee25 ;  /* 0x3ed0ee2500157802 */ /* 0x000fe20000000f00 */
[----:B------:R-:W-:Y:S01]  /*aaf0*/  IMAD.MOV.U32 R20, RZ, RZ, -0x748574fc ;  /* 0x8b7a8b04ff147424 */ /* 0x000fe200078e00ff */
[----:B------:R-:W-:Y:S01]  /*ab00*/  LOP3.LUT R5, R4, 0x3ff00000, RZ, 0xfc, !PT ;  /* 0x3ff0000004057812 */ /* 0x000fe200078efcff */
[----:B------:R-:W-:Y:S01]  /*ab10*/  IMAD.MOV.U32 R4, RZ, RZ, R8 ;  /* 0x000000ffff047224 */ /* 0x000fe200078e0008 */
[----:B------:R-:W-:Y:S01]  /*ab20*/  UMOV UR4, 0x3ae80f1e ;  /* 0x3ae80f1e00047882 */ /* 0x000fe20000000000 */
[----:B------:R-:W-:Y:S01]  /*ab30*/  UMOV UR5, 0x3eb1380b ;  /* 0x3eb1380b00057882 */ /* 0x000fe20000000000 */
[----:B------:R-:W-:Y:S01]  /*ab40*/  ISETP.GE.U32.AND P0, PT, R5, 0x3ff6a09f, PT ;  /* 0x3ff6a09f0500780c */ /* 0x000fe20003f06070 */
[----:B------:R-:W-:Y:S01]  /*ab50*/  UMOV UR6, 0x80000000 ;  /* 0x8000000000067882 */ /* 0x000fe20000000000 */
[----:B------:R-:W-:Y:S01]  /*ab60*/  LEA.HI R34, R34, R35, RZ, 0xc ;  /* 0x0000002322227211 */ /* 0x000fe200078f60ff */
[----:B------:R-:W-:Y:S01]  /*ab70*/  IMAD.MOV.U32 R35, RZ, RZ, 0x43300000 ;  /* 0x43300000ff237424 */ /* 0x000fe200078e00ff */
[----:B------:R-:W-:-:S09]  /*ab80*/  UMOV UR7, 0x43300000 ;  /* 0x4330000000077882 */ /* 0x000fd20000000000 */
        /* <DEDUP_REMOVED lines=50> */
.L_x_88:
[----:B------:R-:W-:Y:S01]  /*aeb0*/  IMAD.MOV.U32 R8, RZ, RZ, 0x0 ;  /* 0x00000000ff087424 */ /* 0x000fe200078e00ff */
[----:B------:R-:W-:Y:S01]  /*aec0*/  LOP3.LUT P0, RZ, R5, 0x7fffffff, RZ, 0xc0, !PT ;  /* 0x7fffffff05ff7812 */ /* 0x000fe2000780c0ff */
[----:B------:R-:W-:-:S06]  /*aed0*/  IMAD.MOV.U32 R9, RZ, RZ, 0x7ff00000 ;  /* 0x7ff00000ff097424 */ /* 0x000fcc00078e00ff */
[----:B------:R-:W-:-:S10]  /*aee0*/  DFMA R8, R4, R8, +INF ;  /* 0x7ff000000408742b */ /* 0x000fd40000000008 */
[----:B------:R-:W-:Y:S02]  /*aef0*/  FSEL R8, R8, RZ, P0 ;  /* 0x000000ff08087208 */ /* 0x000fe40000000000 */
[----:B------:R-:W-:-:S07]  /*af00*/  FSEL R9, R9, -QNAN , P0 ;  /* 0xfff0000009097808 */ /* 0x000fce0000000000 */
.L_x_85:
[----:B------:R-:W-:Y:S05]  /*af10*/  BSYNC.RECONVERGENT B2 ;  /* 0x0000000000027941 */ /* 0x000fea0003800200 */
.L_x_84:
[----:B------:R-:W-:-:S08]  /*af20*/  DADD R6, -R8, R6 ;  /* 0x0000000008067229 */ /* 0x000fd00000000106 */
[----:B------:R-:W-:-:S11]  /*af30*/  DADD R2, R2, R6 ;  /* 0x0000000002027229 */ /* 0x000fd60000000006 */
.L_x_78:
[----:B------:R-:W-:Y:S05]  /*af40*/  BSYNC.RECONVERGENT B1 ;  /* 0x0000000000017941 */ /* 0x000fea0003800200 */
.L_x_77:
[----:B------:R-:W0:Y:S01]  /*af50*/  LDC R5, c[0x0][0x3b8] ;  /* 0x0000ee00ff057b82 */ /* 0x000e220000000800 */
[----:B------:R-:W-:-:S05]  /*af60*/  IADD3 R0, P1, PT, R0, 0x1, RZ ;  /* 0x0000000100007810 */ /* 0x000fca0007f3e0ff */
[----:B------:R-:W-:Y:S01]  /*af70*/  IMAD.X R42, RZ, RZ, R42, P1 ;  /* 0x000000ffff2a7224 */ /* 0x000fe200008e062a */
[----:B0-----:R-:W-:-:S04]  /*af80*/  ISETP.NE.U32.AND P0, PT, R0, R5, PT ;  /* 0x000000050000720c */ /* 0x001fc80003f05070 */
[----:B------:R-:W-:-:S13]  /*af90*/  ISETP.NE.AND.EX P0, PT, R42, UR51, PT, P0 ;  /* 0x000000332a007c0c */ /* 0x000fda000bf05300 */
[----:B------:R-:W-:Y:S05]  /*afa0*/  @P0 BRA `(.L_x_89) ;  /* 0xffffffec00140947 */ /* 0x000fea000383ffff */
.L_x_76:
[----:B------:R-:W-:Y:S01]  /*afb0*/  IMAD.MOV.U32 R8, RZ, RZ, 0x652b82fe ;  /* 0x652b82feff087424 */ /* 0x000fe200078e00ff */
[----:B------:R-:W-:Y:S01]  /*afc0*/  UMOV UR4, 0xfefa39ef ;  /* 0xfefa39ef00047882 */ /* 0x000fe20000000000 */
[----:B-1----:R-:W-:Y:S01]  /*afd0*/  IMAD.MOV.U32 R9, RZ, RZ, 0x3ff71547 ;  /* 0x3ff71547ff097424 */ /* 0x002fe200078e00ff */
[----:B------:R-:W-:Y:S01]  /*afe0*/  UMOV UR5, 0x3fe62e42 ;  /* 0x3fe62e4200057882 */ /* 0x000fe20000000000 */
[----:B------:R-:W-:Y:S01]  /*aff0*/  DADD R10, -RZ, -R2 ;  /* 0x00000000ff0a7229 */ /* 0x000fe20000000902 */
[----:B------:R-:W-:Y:S03]  /*b000*/  BSSY.RECONVERGENT B1, `(.L_x_90) ;  /* 0x0000037000017945 */ /* 0x000fe60003800200 */
[----:B------:R-:W-:-:S06]  /*b010*/  DFMA R8, R2, -R8, 6.75539944105574400000e+15 ;  /* 0x433800000208742b */ /* 0x000fcc0000000808 */
[----:B------:R-:W-:Y:S02]  /*b020*/  FSETP.GEU.AND P0, PT, |R11|, 4.1917929649353027344, PT ;  /* 0x4086232b0b00780b */ /* 0x000fe40003f0e200 */
[----:B0--34-:R-:W-:-:S08]  /*b030*/  DADD R4, R8, -6.75539944105574400000e+15 ;  /* 0xc338000008047429 */ /* 0x019fd00000000000 */
        /* <DEDUP_REMOVED lines=43> */
[----:B------:R-:W-:Y:S01]  /*b2f0*/  @!P1 IMAD.MOV.U32 R2, RZ, RZ, R6 ;  /* 0x000000ffff029224 */ /* 0x000fe200078e0006 */
[----:B------:R-:W-:Y:S01]  /*b300*/  FSEL R5, R5, RZ, !P0 ;  /* 0x000000ff05057208 */ /* 0x000fe20004000000 */
[----:B------:R-:W-:Y:S01]  /*b310*/  @!P1 IMAD.MOV.U32 R6, RZ, RZ, RZ ;  /* 0x000000ffff069224 */ /* 0x000fe200078e00ff */
[----:B------:R-:W-:-:S05]  /*b320*/  @!P1 SHF.R.S32.HI R3, RZ, 0x1, R0 ;  /* 0x00000001ff039819 */ /* 0x000fca0000011400 */
[----:B------:R-:W-:Y:S02]  /*b330*/  @!P1 IMAD.IADD R8, R8, 0x1, -R3 ;  /* 0x0000000108089824 */ /* 0x000fe400078e0a03 */
[----:B------:R-:W-:-:S03]  /*b340*/  @!P1 IMAD R3, R3, 0x100000, R7 ;  /* 0x0010000003039824 */ /* 0x000fc600078e0207 */
[----:B------:R-:W-:-:S06]  /*b350*/  @!P1 LEA R7, R8, 0x3ff00000, 0x14 ;  /* 0x3ff0000008079811 */ /* 0x000fcc00078ea0ff */
[----:B------:R-:W-:-:S11]  /*b360*/  @!P1 DMUL R4, R2, R6 ;  /* 0x0000000602049228 */ /* 0x000fd60000000000 */
.L_x_91:
[----:B------:R-:W-:Y:S05]  /*b370*/  BSYNC.RECONVERGENT B1 ;  /* 0x0000000000017941 */ /* 0x000fea0003800200 */
.L_x_90:
[----:B------:R-:W-:-:S11]  /*b380*/  DADD R22, R22, -R4 ;  /* 0x0000000016167229 */ /* 0x000fd60000000804 */
.L_x_75:
[----:B------:R-:W-:Y:S05]  /*b390*/  BSYNC.RECONVERGENT B0 ;  /* 0x0000000000007941 */ /* 0x000fea0003800200 */
.L_x_74:
[----:B------:R-:W0:Y:S01]  /*b3a0*/  LDCU.64 UR4, c[0x0][0x3b8] ;  /* 0x00007700ff0477ac */ /* 0x000e220008000a00 */
[----:B------:R-:W-:Y:S04]  /*b3b0*/  BSSY.RECONVERGENT B1, `(.L_x_92) ;  /* 0x0001611000017945 */ /* 0x000fe80003800200 */
[----:B------:R-:W-:Y:S01]  /*b3c0*/  BSSY.RELIABLE B2, `(.L_x_93) ;  /* 0x00003a0000027945 */ /* 0x000fe20003800100 */
[----:B------:R-:W2:Y:S01]  /*b3d0*/  LDCU UR8, c[0x0][0x3b8] ;  /* 0x00007700ff0877ac */ /* 0x000ea20008000800 */
[----:B01-34-:R-:W-:-:S04]  /*b3e0*/  IMAD.U32 R5, RZ, RZ, UR4 ;  /* 0x00000004ff057e24 */ /* 0x01bfc8000f8e00ff */
[----:B--2---:R-:W-:-:S05]  /*b3f0*/  VIADD R0, R5, -UR5 ;  /* 0x8000000505007c36 */ /* 0x004fca0008000000 */
[----:B------:R-:W-:-:S13]  /*b400*/  ISETP.NE.AND P0, PT, R0, RZ, PT ;  /* 0x000000ff0000720c */ /* 0x000fda0003f05270 */
[----:B------:R-:W-:Y:S05]  /*b410*/  @!P0 BRA `(.L_x_94) ;  /* 0x0000001400548947 */ /* 0x000fea0003800000 */
[----:B------:R-:W-:Y:S02]  /*b420*/  IMAD.MOV.U32 R3, RZ, RZ, RZ ;  /* 0x000000ffff037224 */ /* 0x000fe400078e00ff */
[----:B------:R-:W-:-:S07]  /*b430*/  IMAD.MOV.U32 R8, RZ, RZ, RZ ;  /* 0x000000ffff087224 */ /* 0x000fce00078e00ff */
.L_x_103:
[----:B------:R-:W-:Y:S01]  /*b440*/  UISETP.NE.AND UP0, UPT, UR43, URZ, UPT ;  /* 0x000000ff2b00728c */ /* 0x000fe2000bf05270 */
[----:B------:R-:W-:Y:S01]  /*b450*/  IMAD.MOV.U32 R2, RZ, RZ, RZ ;  /* 0x000000ffff027224 */ /* 0x000fe200078e00ff */
[----:B------:R-:W-:Y:S02]  /*b460*/  MOV R6, RZ ;  /* 0x000000ff00067202 */ /* 0x000fe40000000f00 */
[----:B------:R-:W-:-:S05]  /*b470*/  PRMT R9, RZ, 0x7610, R9 ;  /* 0x00007610ff097816 */ /* 0x000fca0000000009 */
[----:B------:R-:W-:Y:S05]  /*b480*/  BRA.U !UP0, `(.L_x_95) ;  /* 0x0000000908647547 */ /* 0x000fea000b800000 */
[----:B------:R-:W0:Y:S01]  /*b490*/  LDCU UR4, c[0x0][0x3b8] ;  /* 0x00007700ff0477ac */ /* 0x000e220008000800 */
[----:B------:R-:W-:Y:S01]  /*b4a0*/  PRMT R9, RZ, 0x7610, R9 ;  /* 0x00007610ff097816 */ /* 0x000fe20000000009 */
[----:B------:R-:W-:Y:S02]  /*b4b0*/  IMAD.MOV.U32 R0, RZ, RZ, RZ ;  /* 0x000000ffff007224 */ /* 0x000fe400078e00ff */
[----:B------:R-:W-:Y:S01]  /*b4c0*/  IMAD.MOV.U32 R51, RZ, RZ, RZ ;  /* 0x000000ffff337224 */ /* 0x000fe200078e00ff */
[----:B0-----:R-:W-:Y:S02]  /*b4d0*/  UIADD3 UR5, UP0, UPT, UR4, -0x4, URZ ;  /* 0xfffffffc04057890 */ /* 0x001fe4000ff1e0ff */
[----:B------:R-:W-:Y:S02]  /*b4e0*/  IMAD R57, R3, UR4, RZ ;  /* 0x0000000403397c24 */ /* 0x000fe4000f8e02ff */
[----:B------:R-:W-:Y:S02]  /*b4f0*/  UIADD3.X UR6, UPT, UPT, UR51, -0x1, URZ, UP0, !UPT ;  /* 0xffffffff33067890 */ /* 0x000fe400087fe4ff */
[----:B------:R-:W-:-:S04]  /*b500*/  UISETP.GE.U32.AND UP0, UPT, UR5, 0xc, UPT ;  /* 0x0000000c0500788c */ /* 0x000fc8000bf06070 */
[----:B------:R-:W-:-:S09]  /*b510*/  UISETP.GE.U32.AND.EX UP0, UPT, UR6, URZ, UPT, UP0 ;  /* 0x000000ff0600728c */ /* 0x000fd2000bf06100 */
[----:B------:R-:W-:Y:S05]  /*b520*/  BRA.U !UP0, `(.L_x_96) ;  /* 0x00000005083c7547 */ /* 0x000fea000b800000 */
[----:B------:R-:W-:Y:S01]  /*b530*/  PRMT R9, RZ, 0x7610, R9 ;  /* 0x00007610ff097816 */ /* 0x000fe20000000009 */
[----:B------:R-:W-:Y:S02]  /*b540*/  IMAD.MOV.U32 R0, RZ, RZ, RZ ;  /* 0x000000ffff007224 */ /* 0x000fe400078e00ff */
[----:B------:R-:W-:Y:S02]  /*b550*/  IMAD.MOV.U32 R51, RZ, RZ, RZ ;  /* 0x000000ffff337224 */ /* 0x000fe400078e00ff */
[----:B------:R-:W-:Y:S02]  /*b560*/  IMAD.MOV.U32 R56, RZ, RZ, RZ ;  /* 0x000000ffff387224 */ /* 0x000fe400078e00ff */
[----:B------:R-:W-:-:S07]  /*b570*/  IMAD.MOV.U32 R58, RZ, RZ, RZ ;  /* 0x000000ffff3a7224 */ /* 0x000fce00078e00ff */
.L_x_97:
[----:B------:R-:W-:-:S06]  /*b580*/  IMAD.IADD R4, R1, 0x1, R0 ;  /* 0x0000000101047824 */ /* 0x000fcc00078e0200 */
[----:B------:R-:W2:Y:S01]  /*b590*/  LDL.128 R4, [R4+0x20a0] ;  /* 0x0020a00004047983 */ /* 0x000ea20000100c00 */
[----:B------:R-:W-:Y:S01]  /*b5a0*/  IMAD.IADD R50, R0, 0x1, R57 ;  /* 0x0000000100327824 */ /* 0x000fe200078e0239 */
[----:B------:R-:W-:Y:S02]  /*b5b0*/  IADD3 R56, P0, PT, R56, 0x4, RZ ;  /* 0x0000000438387810 */ /* 0x000fe40007f1e0ff */
[----:B------:R-:W-:Y:S01]  /*b5c0*/  IADD3 R0, P1, PT, R0, 0x10, RZ ;  /* 0x0000001000007810 */ /* 0x000fe20007f3e0ff */
[----:B------:R-:W0:Y:S02]  /*b5d0*/  LDC.U8 R10, c[0x3][R50+0x1] ;  /* 0x00c00040320a7b82 */ /* 0x000e240000000000 */
[----:B------:R-:W-:Y:S01]  /*b5e0*/  IMAD.X R58, RZ, RZ, R58, P0 ;  /* 0x000000ffff3a7224 */ /* 0x000fe200000e063a */
[----:B------:R-:W-:Y:S01]  /*b5f0*/  ISETP.NE.U32.AND P0, PT, R56, UR48, PT ;  /* 0x0000003038007c0c */ /* 0x000fe2000bf05070 */
[----:B------:R-:W-:-:S03]  /*b600*/  IMAD.X R51, RZ, RZ, R51, P1 ;  /* 0x000000ffff337224 */ /* 0x000fc600008e0633 */
[----:B------:R-:W-:Y:S01]  /*b610*/  ISETP.NE.AND.EX P0, PT, R58, UR47, PT, P0 ;  /* 0x0000002f3a007c0c */ /* 0x000fe2000bf05300 */
[----:B------:R-:W1:Y:S08]  /*b620*/  LDC.U8 R2, c[0x3][R50] ;  /* 0x00c0000032027b82 */ /* 0x000e700000000000 */
[----:B------:R-:W3:Y:S08]  /*b630*/  LDC.U8 R11, c[0x3][R50+0x2] ;  /* 0x00c00080320b7b82 */ /* 0x000ef00000000000 */
[----:B------:R-:W4:Y:S08]  /*b640*/  LDC.U8 R12, c[0x3][R50+0x3] ;  /* 0x00c000c0320c7b82 */ /* 0x000f300000000000 */
[----:B------:R-:W5:Y:S08]  /*b650*/  LDC.U8 R13, c[0x3][R50+0x4] ;  /* 0x00c00100320d7b82 */ /* 0x000f700000000000 */
        /* <DEDUP_REMOVED lines=8> */
[----:B------:R-:W5:Y:S01]  /*b6e0*/  LDC.U8 R42, c[0x3][R50+0xe] ;  /* 0x00c00380322a7b82 */ /* 0x000f620000000000 */
[----:B--2---:R-:W-:-:S02]  /*b6f0*/  PRMT R49, R4, 0x7771, RZ ;  /* 0x0000777104317816 */ /* 0x004fc400000000ff */
[C---:B------:R-:W-:Y:S02]  /*b700*/  LOP3.LUT R43, R4.reuse, 0xff, RZ, 0xc0, !PT ;  /* 0x000000ff042b7812 */ /* 0x040fe400078ec0ff */
[----:B------:R-:W-:Y:S01]  /*b710*/  PRMT R48, R4, 0x7772, RZ ;  /* 0x0000777204307816 */ /* 0x000fe200000000ff */
[----:B0-----:R-:W-:Y:S01]  /*b720*/  IMAD R10, R10, R49, RZ ;  /* 0x000000310a0a7224 */ /* 0x001fe200078e02ff */
[----:B------:R-:W-:Y:S01]  /*b730*/  PRMT R49, R4, 0x7773, RZ ;  /* 0x0000777304317816 */ /* 0x000fe200000000ff */
[----:B-1----:R-:W-:Y:S01]  /*b740*/  IMAD R2, R2, R43, RZ ;  /* 0x0000002b02027224 */ /* 0x002fe200078e02ff */
[----:B------:R-:W0:Y:S01]  /*b750*/  LDC.U8 R4, c[0x3][R50+0xc] ;  /* 0x00c0030032047b82 */ /* 0x000e220000000000 */
[----:B---3--:R-:W-:Y:S01]  /*b760*/  IMAD R11, R11, R48, RZ ;  /* 0x000000300b0b7224 */ /* 0x008fe200078e02ff */
[----:B------:R-:W-:Y:S01]  /*b770*/  PRMT R48, R5, 0x7771, RZ ;  /* 0x0000777105307816 */ /* 0x000fe200000000ff */
[----:B----4-:R-:W-:Y:S01]  /*b780*/  IMAD R12, R12, R49, RZ ;  /* 0x000000310c0c7224 */ /* 0x010fe200078e02ff */
[----:B------:R-:W-:-:S02]  /*b790*/  LOP3.LUT R2, R10, R2, R9, 0x96, !PT ;  /* 0x000000020a027212 */ /* 0x000fc400078e9609 */
[C---:B------:R-:W-:Y:S01]  /*b7a0*/  LOP3.LUT R10, R5.reuse, 0xff, RZ, 0xc0, !PT ;  /* 0x000000ff050a7812 */ /* 0x040fe200078ec0ff */
[----:B------:R-:W-:Y:S01]  /*b7b0*/  IMAD.MOV.U32 R9, RZ, RZ, R48 ;  /* 0x000000ffff097224 */ /* 0x000fe200078e0030 */
[----:B------:R-:W1:Y:S01]  /*b7c0*/  LDC.U8 R43, c[0x3][R50+0xf] ;  /* 0x00c003c0322b7b82 */ /* 0x000e620000000000 */
[----:B------:R-:W-:Y:S02]  /*b7d0*/  LOP3.LUT R2, R12, R2, R11, 0x96, !PT ;  /* 0x000000020c027212 */ /* 0x000fe400078e960b */
[----:B------:R-:W-:Y:S01]  /*b7e0*/  PRMT R11, R5, 0x7772, RZ ;  /* 0x00007772050b7816 */ /* 0x000fe200000000ff */
[----:B-----5:R-:W-:Y:S01]  /*b7f0*/  IMAD R13, R13, R10, RZ ;  /* 0x0000000a0d0d7224 */ /* 0x020fe200078e02ff */
[----:B------:R-:W-:Y:S01]  /*b800*/  PRMT R5, R5, 0x7773, RZ ;  /* 0x0000777305057816 */ /* 0x000fe200000000ff */
[----:B------:R-:W-:Y:S01]  /*b810*/  IMAD R14, R14, R9, RZ ;  /* 0x000000090e0e7224 */ /* 0x000fe200078e02ff */
[C---:B------:R-:W-:Y:S01]  /*b820*/  PRMT R12, R6.reuse, 0x7773, RZ ;  /* 0x00007773060c7816 */ /* 0x040fe200000000ff */
[----:B------:R-:W-:Y:S01]  /*b830*/  IMAD.MOV.U32 R10, RZ, RZ, R11 ;  /* 0x000000ffff0a7224 */ /* 0x000fe200078e000b */
[----:B------:R-:W-:Y:S01]  /*b840*/  PRMT R11, R6, 0x7772, RZ ;  /* 0x00007772060b7816 */ /* 0x000fe200000000ff */
[----:B------:R-:W-:Y:S01]  /*b850*/  IMAD R20, R20, R5, RZ ;  /* 0x0000000514147224 */ /* 0x000fe200078e02ff */
[C---:B------:R-:W-:Y:S01]  /*b860*/  PRMT R5, R6.reuse, 0x7771, RZ ;  /* 0x0000777106057816 */ /* 0x040fe200000000ff */
[----:B------:R-:W-:Y:S01]  /*b870*/  IMAD R15, R15, R10, RZ ;  /* 0x0000000a0f0f7224 */ /* 0x000fe200078e02ff */
[----:B------:R-:W-:Y:S01]  /*b880*/  LOP3.LUT R10, R6, 0xff, RZ, 0xc0, !PT ;  /* 0x000000ff060a7812 */ /* 0x000fe200078ec0ff */
[----:B------:R-:W-:Y:S01]  /*b890*/  IMAD.MOV.U32 R6, RZ, RZ, R11 ;  /* 0x000000ffff067224 */ /* 0x000fe200078e000b */
[----:B------:R-:W-:Y:S01]  /*b8a0*/  LOP3.LUT R2, R14, R13, R2, 0x96, !PT ;  /* 0x0000000d0e027212 */ /* 0x000fe200078e9602 */
[----:B------:R-:W-:Y:S01]  /*b8b0*/  IMAD R34, R34, R5, RZ ;  /* 0x0000000522227224 */ /* 0x000fe200078e02ff */
[----:B------:R-:W-:Y:S01]  /*b8c0*/  PRMT R13, R7, 0x7771, RZ ;  /* 0x00007771070d7816 */ /* 0x000fe200000000ff */
[----:B------:R-:W-:Y:S01]  /*b8d0*/  IMAD R21, R21, R10, RZ ;  /* 0x0000000a15157224 */ /* 0x000fe200078e02ff */
[----:B------:R-:W-:Y:S01]  /*b8e0*/  LOP3.LUT R2, R20, R2, R15, 0x96, !PT ;  /* 0x0000000214027212 */ /* 0x000fe200078e960f */
[----:B------:R-:W-:Y:S01]  /*b8f0*/  IMAD.MOV.U32 R5, RZ, RZ, R12 ;  /* 0x000000ffff057224 */ /* 0x000fe200078e000c */
[C---:B------:R-:W-:Y:S01]  /*b900*/  PRMT R14, R7.reuse, 0x7772, RZ ;  /* 0x00007772070e7816 */ /* 0x040fe200000000ff */
[----:B------:R-:W-:Y:S01]  /*b910*/  IMAD.MOV.U32 R10, RZ, RZ, R13 ;  /* 0x000000ffff0a7224 */ /* 0x000fe200078e000d */
[----:B------:R-:W-:Y:S01]  /*b920*/  LOP3.LUT R9, R7, 0xff, RZ, 0xc0, !PT ;  /* 0x000000ff07097812 */ /* 0x000fe200078ec0ff */
[----:B------:R-:W-:Y:S01]  /*b930*/  IMAD R35, R35, R6, RZ ;  /* 0x0000000623237224 */ /* 0x000fe200078e02ff */
[----:B------:R-:W-:Y:S01]  /*b940*/  PRMT R48, R7, 0x7773, RZ ;  /* 0x0000777307307816 */ /* 0x000fe200000000ff */
[----:B------:R-:W-:Y:S01]  /*b950*/  IMAD R40, R40, R5, RZ ;  /* 0x0000000528287224 */ /* 0x000fe200078e02ff */
[----:B------:R-:W-:Y:S01]  /*b960*/  LOP3.LUT R2, R34, R21, R2, 0x96, !PT ;  /* 0x0000001522027212 */ /* 0x000fe200078e9602 */
[----:B------:R-:W-:-:S02]  /*b970*/  IMAD.MOV.U32 R7, RZ, RZ, R14 ;  /* 0x000000ffff077224 */ /* 0x000fc400078e000e */
[----:B------:R-:W-:Y:S01]  /*b980*/  IMAD R41, R41, R10, RZ ;  /* 0x0000000a29297224 */ /* 0x000fe200078e02ff */
[----:B------:R-:W-:Y:S01]  /*b990*/  LOP3.LUT R2, R40, R2, R35, 0x96, !PT ;  /* 0x0000000228027212 */ /* 0x000fe200078e9623 */
[----:B------:R-:W-:Y:S02]  /*b9a0*/  IMAD.MOV.U32 R6, RZ, RZ, R48 ;  /* 0x000000ffff067224 */ /* 0x000fe400078e0030 */
[----:B------:R-:W-:Y:S02]  /*b9b0*/  IMAD R42, R42, R7, RZ ;  /* 0x000000072a2a7224 */ /* 0x000fe400078e02ff */
[----:B0-----:R-:W-:-:S05]  /*b9c0*/  IMAD R5, R4, R9, RZ ;  /* 0x0000000904057224 */ /* 0x001fca00078e02ff */
[----:B------:R-:W-:Y:S01]  /*b9d0*/  LOP3.LUT R2, R41, R5, R2, 0x96, !PT ;  /* 0x0000000529027212 */ /* 0x000fe200078e9602 */
[----:B-1----:R-:W-:-:S05]  /*b9e0*/  IMAD R43, R43, R6, RZ ;  /* 0x000000062b2b7224 */ /* 0x002fca00078e02ff */
[----:B------:R-:W-:-:S04]  /*b9f0*/  LOP3.LUT R2, R43, R2, R42, 0x96, !PT ;  /* 0x000000022b027212 */ /* 0x000fc800078e962a */
[----:B------:R-:W-:Y:S01]  /*ba00*/  PRMT R9, R2, 0x7610, R9 ;  /* 0x0000761002097816 */ /* 0x000fe20000000009 */
[----:B------:R-:W-:Y:S06]  /*ba10*/  @P0 BRA `(.L_x_97) ;  /* 0xfffffff800d80947 */ /* 0x000fec000383ffff */
.L_x_96:
[----:B------:R-:W-:Y:S01]  /*ba20*/  UISETP.NE.U32.AND UP0, UPT, UR55, URZ, UPT ;  /* 0x000000ff3700728c */ /* 0x000fe2000bf05070 */
[----:B------:R-:W-:Y:S02]  /*ba30*/  IMAD.MOV.U32 R2, RZ, RZ, R0 ;  /* 0x000000ffff027224 */ /* 0x000fe400078e0000 */
[----:B------:R-:W-:Y:S01]  /*ba40*/  IMAD.MOV.U32 R6, RZ, RZ, R51 ;  /* 0x000000ffff067224 */ /* 0x000fe200078e0033 */
[----:B------:R-:W-:-:S09]  /*ba50*/  UISETP.NE.AND.EX UP0, UPT, URZ, URZ, UPT, UP0 ;  /* 0x000000ffff00728c */ /* 0x000fd2000bf05300 */
[----:B------:R-:W-:Y:S05]  /*ba60*/  BRA.U !UP0, `(.L_x_95) ;  /* 0x0000000108ec7547 */ /* 0x000fea000b800000 */
[----:B------:R-:W-:-:S05]  /*ba70*/  IMAD.IADD R40, R1, 0x1, R0 ;  /* 0x0000000101287824 */ /* 0x000fca00078e0200 */
[----:B------:R-:W2:Y:S04]  /*ba80*/  LDL.U8 R2, [R40+0x20a0] ;  /* 0x0020a00028027983 */ /* 0x000ea80000100000 */
[----:B------:R-:W3:Y:S04]  /*ba90*/  LDL.U8 R4, [R40+0x20a1] ;  /* 0x0020a10028047983 */ /* 0x000ee80000100000 */
[----:B------:R-:W4:Y:S04]  /*baa0*/  LDL.U8 R5, [R40+0x20a2] ;  /* 0x0020a20028057983 */ /* 0x000f280000100000 */
[----:B------:R-:W5:Y:S01]  /*bab0*/  LDL.U8 R6, [R40+0x20a3] ;  /* 0x0020a30028067983 */ /* 0x000f620000100000 */
[----:B------:R-:W-:Y:S01]  /*bac0*/  IADD3 R57, PT, PT, R0, R57, RZ ;  /* 0x0000003900397210 */ /* 0x000fe20007ffe0ff */
[----:B------:R-:W-:-:S03]  /*bad0*/  UISETP.NE.U32.AND UP0, UPT, UR55, 0x1, UPT ;  /* 0x000000013700788c */ /* 0x000fc6000bf05070 */
[----:B------:R-:W2:Y:S01]  /*bae0*/  LDC.U8 R7, c[0x3][R57] ;  /* 0x00c0000039077b82 */ /* 0x000ea20000000000 */
[----:B------:R-:W-:-:S07]  /*baf0*/  UISETP.NE.AND.EX UP0, UPT, URZ, URZ, UPT, UP0 ;  /* 0x000000ffff00728c */ /* 0x000fce000bf05300 */
[----:B------:R-:W3:Y:S08]  /*bb00*/  LDC.U8 R11, c[0x3][R57+0x1] ;  /* 0x00c00040390b7b82 */ /* 0x000ef00000000000 */
[----:B------:R-:W4:Y:S08]  /*bb10*/  LDC.U8 R10, c[0x3][R57+0x2] ;  /* 0x00c00080390a7b82 */ /* 0x000f300000000000 */
[----:B------:R-:W5:Y:S01]  /*bb20*/  LDC.U8 R13, c[0x3][R57+0x3] ;  /* 0x00c000c0390d7b82 */ /* 0x000f620000000000 */
[----:B--2---:R-:W-:-:S02]  /*bb30*/  IMAD R2, R2, R7, RZ ;  /* 0x0000000702027224 */ /* 0x004fc400078e02ff */
[----:B---3--:R-:W-:Y:S02]  /*bb40*/  IMAD R4, R4, R11, RZ ;  /* 0x0000000b04047224 */ /* 0x008fe400078e02ff */
[----:B----4-:R-:W-:-:S03]  /*bb50*/  IMAD R5, R5, R10, RZ ;  /* 0x0000000a05057224 */ /* 0x010fc600078e02ff */
[----:B------:R-:W-:Y:S02]  /*bb60*/  LOP3.LUT R4, R4, R2, R9, 0x96, !PT ;  /* 0x0000000204047212 */ /* 0x000fe400078e9609 */
[----:B------:R-:W-:Y:S01]  /*bb70*/  IADD3 R2, P0, PT, R0, 0x4, RZ ;  /* 0x0000000400027810 */ /* 0x000fe20007f1e0ff */
[----:B-----5:R-:W-:-:S05]  /*bb80*/  IMAD R6, R6, R13, RZ ;  /* 0x0000000d06067224 */ /* 0x020fca00078e02ff */
[----:B------:R-:W-:Y:S01]  /*bb90*/  LOP3.LUT R4, R6, R4, R5, 0x96, !PT ;  /* 0x0000000406047212 */ /* 0x000fe200078e9605 */
[----:B------:R-:W-:-:S03]  /*bba0*/  IMAD.X R6, RZ, RZ, R51, P0 ;  /* 0x000000ffff067224 */ /* 0x000fc600000e0633 */
[----:B------:R-:W-:Y:S01]  /*bbb0*/  PRMT R9, R4, 0x7610, R9 ;  /* 0x0000761004097816 */ /* 0x000fe20000000009 */
[----:B------:R-:W-:Y:S06]  /*bbc0*/  BRA.U !UP0, `(.L_x_95) ;  /* 0x0000000108947547 */ /* 0x000fec000b800000 */
[----:B------:R-:W-:Y:S01]  /*bbd0*/  UISETP.NE.U32.AND UP0, UPT, UR55, 0x2, UPT ;  /* 0x000000023700788c */ /* 0x000fe2000bf05070 */
[----:B------:R-:W2:Y:S03]  /*bbe0*/  LDL.U8 R2, [R40+0x20a4] ;  /* 0x0020a40028027983 */ /* 0x000ea60000100000 */
[----:B------:R-:W-:Y:S01]  /*bbf0*/  UISETP.NE.AND.EX UP0, UPT, URZ, URZ, UPT, UP0 ;  /* 0x000000ffff00728c */ /* 0x000fe2000bf05300 */
[----:B------:R-:W3:Y:S04]  /*bc00*/  LDL.U8 R4, [R40+0x20a5] ;  /* 0x0020a50028047983 */ /* 0x000ee80000100000 */
[----:B------:R-:W4:Y:S01]  /*bc10*/  LDL.U8 R5, [R40+0x20a6] ;  /* 0x0020a60028057983 */ /* 0x000f220000100000 */
[----:B------:R-:W-:-:S03]  /*bc20*/  PLOP3.LUT P2, PT, PT, PT, UP0, 0x80, 0x8 ;  /* 0x000000000008781c */ /* 0x000fc60003f4f008 */
[----:B------:R-:W5:Y:S10]  /*bc30*/  LDL.U8 R6, [R40+0x20a7] ;  /* 0x0020a70028067983 */ /* 0x000f740000100000 */
[----:B------:R-:W5:Y:S04]  /*bc40*/  @P2 LDL.U8 R12, [R40+0x20a8] ;  /* 0x0020a800280c2983 */ /* 0x000f680000100000 */
[----:B------:R-:W5:Y:S04]  /*bc50*/  @P2 LDL.U8 R14, [R40+0x20a9] ;  /* 0x0020a900280e2983 */ /* 0x000f680000100000 */
[----:B------:R-:W5:Y:S04]  /*bc60*/  @P2 LDL.U8 R15, [R40+0x20aa] ;  /* 0x0020aa00280f2983 */ /* 0x000f680000100000 */
[----:B------:R-:W5:Y:S01]  /*bc70*/  @P2 LDL.U8 R20, [R40+0x20ab] ;  /* 0x0020ab0028142983 */ /* 0x000f620000100000 */
[----:B------:R-:W2:Y:S08]  /*bc80*/  LDC.U8 R7, c[0x3][R57+0x4] ;  /* 0x00c0010039077b82 */ /* 0x000eb00000000000 */
[----:B------:R-:W3:Y:S08]  /*bc90*/  LDC.U8 R11, c[0x3][R57+0x5] ;  /* 0x00c00140390b7b82 */ /* 0x000ef00000000000 */
[----:B------:R-:W4:Y:S08]  /*bca0*/  LDC.U8 R10, c[0x3][R57+0x6] ;  /* 0x00c00180390a7b82 */ /* 0x000f300000000000 */
[----:B------:R-:W5:Y:S08]  /*bcb0*/  LDC.U8 R13, c[0x3][R57+0x7] ;  /* 0x00c001c0390d7b82 */ /* 0x000f700000000000 */
[----:B------:R-:W0:Y:S08]  /*bcc0*/  @P2 LDC.U8 R21, c[0x3][R57+0x8] ;  /* 0x00c0020039152b82 */ /* 0x000e300000000000 */
[----:B------:R-:W1:Y:S08]  /*bcd0*/  @P2 LDC.U8 R35, c[0x3][R57+0x9] ;  /* 0x00c0024039232b82 */ /* 0x000e700000000000 */
[----:B------:R-:W1:Y:S08]  /*bce0*/  @P2 LDC.U8 R34, c[0x3][R57+0xa] ;  /* 0x00c0028039222b82 */ /* 0x000e700000000000 */
[----:B------:R-:W1:Y:S01]  /*bcf0*/  @P2 LDC.U8 R41, c[0x3][R57+0xb] ;  /* 0x00c002c039292b82 */ /* 0x000e620000000000 */
[----:B--2---:R-:W-:-:S02]  /*bd00*/  IMAD R2, R2, R7, RZ ;  /* 0x0000000702027224 */ /* 0x004fc400078e02ff */
[----:B---3--:R-:W-:Y:S02]  /*bd10*/  IMAD R11, R4, R11, RZ ;  /* 0x0000000b040b7224 */ /* 0x008fe400078e02ff */
[----:B----4-:R-:W-:Y:S02]  /*bd20*/  IMAD R5, R5, R10, RZ ;  /* 0x0000000a05057224 */ /* 0x010fe400078e02ff */
[----:B-----5:R-:W-:-:S03]  /*bd30*/  IMAD R6, R6, R13, RZ ;  /* 0x0000000d06067224 */ /* 0x020fc600078e02ff */
[----:B------:R-:W-:-:S04]  /*bd40*/  LOP3.LUT R2, R5, R2, R11, 0x96, !PT ;  /* 0x0000000205027212 */ /* 0x000fc800078e960b */
[----:B------:R-:W-:Y:S01]  /*bd50*/  LOP3.LUT R6, R9, R2, R6, 0x96, !PT ;  /* 0x0000000209067212 */ /* 0x000fe200078e9606 */
[----:B0-----:R-:W-:Y:S02]  /*bd60*/  @P2 IMAD R12, R12, R21, RZ ;  /* 0x000000150c0c2224 */ /* 0x001fe400078e02ff */
[----:B-1----:R-:W-:Y:S02]  /*bd70*/  @P2 IMAD R35, R14, R35, RZ ;  /* 0x000000230e232224 */ /* 0x002fe400078e02ff */
[----:B------:R-:W-:Y:S01]  /*bd80*/  @P2 IMAD R15, R15, R34, RZ ;  /* 0x000000220f0f2224 */ /* 0x000fe200078e02ff */
[----:B------:R-:W-:Y:S01]  /*bd90*/  PRMT R9, R6, 0x7610, R9 ;  /* 0x0000761006097816 */ /* 0x000fe20000000009 */
[----:B------:R-:W-:-:S03]  /*bda0*/  @P2 IMAD R20, R20, R41, RZ ;  /* 0x0000002914142224 */ /* 0x000fc600078e02ff */
[----:B------:R-:W-:Y:S02]  /*bdb0*/  @P2 LOP3.LUT R12, R15, R12, R35, 0x96, !PT ;  /* 0x0000000c0f0c2212 */ /* 0x000fe400078e9623 */
[C---:B------:R-:W-:Y:S02]  /*bdc0*/  IADD3 R2, P0, PT, R0.reuse, 0x8, RZ ;  /* 0x0000000800027810 */ /* 0x040fe40007f1e0ff */
[----:B------:R-:W-:Y:S02]  /*bdd0*/  @P2 IADD3 R2, P1, PT, R0, 0xc, RZ ;  /* 0x0000000c00022810 */ /* 0x000fe40007f3e0ff */
[----:B------:R-:W-:Y:S01]  /*bde0*/  @P2 LOP3.LUT R12, R9, R12, R20, 0x96, !PT ;  /* 0x0000000c090c2212 */ /* 0x000fe200078e9614 */
[--C-:B------:R-:W-:Y:S02]  /*bdf0*/  IMAD.X R6, RZ, RZ, R51.reuse, P0 ;  /* 0x000000ffff067224 */ /* 0x100fe400000e0633 */
[----:B------:R-:W-:Y:S01]  /*be00*/  @P2 IMAD.X R6, RZ, RZ, R51, P1 ;  /* 0x000000ffff062224 */ /* 0x000fe200008e0633 */
[----:B------:R-:W-:-:S07]  /*be10*/  @P2 PRMT R9, R12, 0x7610, R9 ;  /* 0x000076100c092816 */ /* 0x000fce0000000009 */
.L_x_95:
[----:B------:R-:W0:Y:S02]  /*be20*/  LDCU UR4, c[0x0][0x3b8] ;  /* 0x00007700ff0477ac */ /* 0x000e240008000800 */
[----:B0-----:R-:W-:-:S05]  /*be30*/  IMAD.U32 R5, RZ, RZ, UR4 ;  /* 0x00000004ff057e24 */ /* 0x001fca000f8e00ff */
[----:B------:R-:W-:-:S04]  /*be40*/  ISETP.GE.U32.AND P0, PT, R2, R5, PT ;  /* 0x000000050200720c */ /* 0x000fc80003f06070 */
[----:B------:R-:W-:-:S13]  /*be50*/  ISETP.GE.U32.AND.EX P0, PT, R6, UR51, PT, P0 ;  /* 0x0000003306007c0c */ /* 0x000fda000bf06100 */
[----:B------:R-:W-:Y:S05]  /*be60*/  @P0 BRA `(.L_x_98) ;  /* 0x0000000800940947 */ /* 0x000fea0003800000 */
[CC--:B------:R-:W-:Y:S01]  /*be70*/  IADD3 R0, P1, PT, R2.reuse, -R5.reuse, RZ ;  /* 0x8000000502007210 */ /* 0x0c0fe20007f3e0ff */
[-C--:B------:R-:W-:Y:S01]  /*be80*/  IMAD R91, R3, R5.reuse, RZ ;  /* 0x00000005035b7224 */ /* 0x080fe200078e02ff */
[----:B------:R-:W-:Y:S02]  /*be90*/  IADD3 R81, P2, PT, -R2, R5, RZ ;  /* 0x0000000502517210 */ /* 0x000fe40007f5e1ff */
        /* <DEDUP_REMOVED lines=9> */
[----:B------:R-:W-:Y:S02]  /*bf30*/  IMAD.MOV.U32 R74, RZ, RZ, RZ ;  /* 0x000000ffff4a7224 */ /* 0x000fe400078e00ff */
[----:B------:R-:W-:-:S07]  /*bf40*/  IMAD.MOV.U32 R80, RZ, RZ, RZ ;  /* 0x000000ffff507224 */ /* 0x000fce00078e00ff */
.L_x_100:
[----:B------:R-:W-:-:S05]  /*bf50*/  IMAD.IADD R51, R1, 0x1, R2 ;  /* 0x0000000101337824 */ /* 0x000fca00078e0202 */
[----:B------:R-:W2:Y:S04]  /*bf60*/  LDL.U8 R0, [R51+0x20a0] ;  /* 0x0020a00033007983 */ /* 0x000ea80000100000 */
[----:B------:R-:W3:Y:S04]  /*bf70*/  LDL.U8 R4, [R51+0x20a1] ;  /* 0x0020a10033047983 */ /* 0x000ee80000100000 */
[----:B------:R-:W4:Y:S04]  /*bf80*/  LDL.U8 R6, [R51+0x20a2] ;  /* 0x0020a20033067983 */ /* 0x000f280000100000 */
        /* <DEDUP_REMOVED lines=12> */
[----:B------:R0:W5:Y:S01]  /*c050*/  LDL.U8 R66, [R51+0x20af] ;  /* 0x0020af0033427983 */ /* 0x0001620000100000 */
[----:B------:R-:W-:Y:S01]  /*c060*/  IMAD.IADD R72, R2, 0x1, R91 ;  /* 0x0000000102487824 */ /* 0x000fe200078e025b */
[----:B------:R-:W-:Y:S01]  /*c070*/  IADD3 R74, P0, PT, R74, 0x10, RZ ;  /* 0x000000104a4a7810 */ /* 0x000fe20007f1e0ff */
[----:B------:R-:W-:-:S02]  /*c080*/  VIADD R2, R2, 0x10 ;  /* 0x0000001002027836 */ /* 0x000fc40000000000 */
[----:B------:R-:W2:Y:S02]  /*c090*/  LDC.U8 R7, c[0x3][R72] ;  /* 0x00c0000048077b82 */ /* 0x000ea40000000000 */
[----:B------:R-:W-:Y:S01]  /*c0a0*/  IMAD.X R80, RZ, RZ, R80, P0 ;  /* 0x000000ffff507224 */ /* 0x000fe200000e0650 */
[----:B------:R-:W-:-:S04]  /*c0b0*/  ISETP.NE.U32.AND P0, PT, R74, R89, PT ;  /* 0x000000594a00720c */ /* 0x000fc80003f05070 */
[----:B------:R-:W-:Y:S01]  /*c0c0*/  ISETP.NE.AND.EX P0, PT, R80, R83, PT, P0 ;  /* 0x000000535000720c */ /* 0x000fe20003f05300 */
[----:B------:R-:W3:Y:S08]  /*c0d0*/  LDC.U8 R11, c[0x3][R72+0x1] ;  /* 0x00c00040480b7b82 */ /* 0x000ef00000000000 */
[----:B------:R-:W4:Y:S08]  /*c0e0*/  LDC.U8 R13, c[0x3][R72+0x2] ;  /* 0x00c00080480d7b82 */ /* 0x000f300000000000 */
[----:B------:R-:W5:Y:S08]  /*c0f0*/  LDC.U8 R15, c[0x3][R72+0x3] ;  /* 0x00c000c0480f7b82 */ /* 0x000f700000000000 */
[----:B------:R-:W1:Y:S08]  /*c100*/  LDC.U8 R21, c[0x3][R72+0x4] ;  /* 0x00c0010048157b82 */ /* 0x000e700000000000 */
[----:B------:R-:W1:Y:S08]  /*c110*/  LDC.U8 R35, c[0x3][R72+0x5] ;  /* 0x00c0014048237b82 */ /* 0x000e700000000000 */
[----:B------:R-:W1:Y:S08]  /*c120*/  LDC.U8 R41, c[0x3][R72+0x6] ;  /* 0x00c0018048297b82 */ /* 0x000e700000000000 */
[----:B------:R-:W1:Y:S08]  /*c130*/  LDC.U8 R43, c[0x3][R72+0x7] ;  /* 0x00c001c0482b7b82 */ /* 0x000e700000000000 */
[----:B------:R-:W1:Y:S08]  /*c140*/  LDC.U8 R49, c[0x3][R72+0x8] ;  /* 0x00c0020048317b82 */ /* 0x000e700000000000 */
[----:B0-----:R-:W0:Y:S08]  /*c150*/  LDC.U8 R51, c[0x3][R72+0x9] ;  /* 0x00c0024048337b82 */ /* 0x001e300000000000 */
[----:B------:R-:W0:Y:S08]  /*c160*/  LDC.U8 R57, c[0x3][R72+0xa] ;  /* 0x00c0028048397b82 */ /* 0x000e300000000000 */
[----:B------:R-:W0:Y:S08]  /*c170*/  LDC.U8 R59, c[0x3][R72+0xb] ;  /* 0x00c002c0483b7b82 */ /* 0x000e300000000000 */
[----:B------:R-:W0:Y:S08]  /*c180*/  LDC.U8 R65, c[0x3][R72+0xc] ;  /* 0x00c0030048417b82 */ /* 0x000e300000000000 */
[----:B------:R-:W0:Y:S08]  /*c190*/  LDC.U8 R67, c[0x3][R72+0xd] ;  /* 0x00c0034048437b82 */ /* 0x000e300000000000 */
[----:B------:R-:W0:Y:S08]  /*c1a0*/  LDC.U8 R73, c[0x3][R72+0xe] ;  /* 0x00c0038048497b82 */ /* 0x000e300000000000 */
[----:B------:R-:W0:Y:S01]  /*c1b0*/  LDC.U8 R75, c[0x3][R72+0xf] ;  /* 0x00c003c0484b7b82 */ /* 0x000e220000000000 */
[----:B--2---:R-:W-:-:S02]  /*c1c0*/  IMAD R0, R0, R7, RZ ;  /* 0x0000000700007224 */ /* 0x004fc400078e02ff */
[----:B---3--:R-:W-:Y:S02]  /*c1d0*/  IMAD R4, R4, R11, RZ ;  /* 0x0000000b04047224 */ /* 0x008fe400078e02ff */
[----:B----4-:R-:W-:-:S03]  /*c1e0*/  IMAD R13, R6, R13, RZ ;  /* 0x0000000d060d7224 */ /* 0x010fc600078e02ff */
[----:B------:R-:W-:Y:S01]  /*c1f0*/  LOP3.LUT R0, R4, R0, R9, 0x96, !PT ;  /* 0x0000000004007212 */ /* 0x000fe200078e9609 */
[----:B-----5:R-:W-:Y:S02]  /*c200*/  IMAD R10, R10, R15, RZ ;  /* 0x0000000f0a0a7224 */ /* 0x020fe400078e02ff */
[----:B-1----:R-:W-:-:S03]  /*c210*/  IMAD R21, R12, R21, RZ ;  /* 0x000000150c157224 */ /* 0x002fc600078e02ff */
[----:B------:R-:W-:Y:S01]  /*c220*/  LOP3.LUT R0, R10, R13, R0, 0x96, !PT ;  /* 0x0000000d0a007212 */ /* 0x000fe200078e9600 */
[----:B------:R-:W-:Y:S02]  /*c230*/  IMAD R14, R14, R35, RZ ;  /* 0x000000230e0e7224 */ /* 0x000fe400078e02ff */
[----:B------:R-:W-:-:S03]  /*c240*/  IMAD R41, R20, R41, RZ ;  /* 0x0000002914297224 */ /* 0x000fc600078e02ff */
[----:B------:R-:W-:Y:S01]  /*c250*/  LOP3.LUT R0, R14, R21, R0, 0x96, !PT ;  /* 0x000000150e007212 */ /* 0x000fe200078e9600 */
[----:B------:R-:W-:Y:S02]  /*c260*/  IMAD R34, R34, R43, RZ ;  /* 0x0000002b22227224 */ /* 0x000fe400078e02ff */
[----:B------:R-:W-:-:S03]  /*c270*/  IMAD R49, R40, R49, RZ ;  /* 0x0000003128317224 */ /* 0x000fc600078e02ff */
[----:B------:R-:W-:Y:S01]  /*c280*/  LOP3.LUT R0, R34, R41, R0, 0x96, !PT ;  /* 0x0000002922007212 */ /* 0x000fe200078e9600 */
[----:B0-----:R-:W-:Y:S02]  /*c290*/  IMAD R42, R42, R51, RZ ;  /* 0x000000332a2a7224 */ /* 0x001fe400078e02ff */
[----:B------:R-:W-:-:S03]  /*c2a0*/  IMAD R57, R48, R57, RZ ;  /* 0x0000003930397224 */ /* 0x000fc600078e02ff */
[----:B------:R-:W-:Y:S01]  /*c2b0*/  LOP3.LUT R0, R42, R49, R0, 0x96, !PT ;  /* 0x000000312a007212 */ /* 0x000fe200078e9600 */
[----:B------:R-:W-:Y:S02]  /*c2c0*/  IMAD R50, R50, R59, RZ ;  /* 0x0000003b32327224 */ /* 0x000fe400078e02ff */
[----:B------:R-:W-:-:S03]  /*c2d0*/  IMAD R65, R56, R65, RZ ;  /* 0x0000004138417224 */ /* 0x000fc600078e02ff */
[----:B------:R-:W-:Y:S01]  /*c2e0*/  LOP3.LUT R0, R50, R57, R0, 0x96, !PT ;  /* 0x0000003932007212 */ /* 0x000fe200078e9600 */
[----:B------:R-:W-:Y:S02]  /*c2f0*/  IMAD R58, R58, R67, RZ ;  /* 0x000000433a3a7224 */ /* 0x000fe400078e02ff */
[----:B------:R-:W-:-:S03]  /*c300*/  IMAD R73, R64, R73, RZ ;  /* 0x0000004940497224 */ /* 0x000fc600078e02ff */
[----:B------:R-:W-:Y:S01]  /*c310*/  LOP3.LUT R0, R58, R65, R0, 0x96, !PT ;  /* 0x000000413a007212 */ /* 0x000fe200078e9600 */
[----:B------:R-:W-:-:S05]  /*c320*/  IMAD R66, R66, R75, RZ ;  /* 0x0000004b42427224 */ /* 0x000fca00078e02ff */
[----:B------:R-:W-:-:S04]  /*c330*/  LOP3.LUT R0, R66, R73, R0, 0x96, !PT ;  /* 0x0000004942007212 */ /* 0x000fc800078e9600 */
[----:B------:R-:W-:Y:S01]  /*c340*/  PRMT R9, R0, 0x7610, R9 ;  /* 0x0000761000097816 */ /* 0x000fe20000000009 */
[----:B------:R-:W-:Y:S06]  /*c350*/  @P0 BRA `(.L_x_100) ;  /* 0xfffffff800fc0947 */ /* 0x000fec000383ffff */
.L_x_99:
[----:B------:R-:W-:Y:S05]  /*c360*/  @!P1 BRA `(.L_x_98) ;  /* 0x0000000400549947 */ /* 0x000fea0003800000 */
[----:B------:R-:W-:Y:S02]  /*c370*/  ISETP.GE.U32.AND P0, PT, R82, 0x8, PT ;  /* 0x000000085200780c */ /* 0x000fe40003f06070 */
[----:B------:R-:W-:Y:S02]  /*c380*/  LOP3.LUT R48, R81, 0x7, RZ, 0xc0, !PT ;  /* 0x0000000751307812 */ /* 0x000fe400078ec0ff */
[----:B------:R-:W-:Y:S02]  /*c390*/  ISETP.GE.U32.AND.EX P0, PT, RZ, RZ, PT, P0 ;  /* 0x000000ffff00720c */ /* 0x000fe40003f06100 */
[----:B------:R-:W-:-:S04]  /*c3a0*/  ISETP.NE.U32.AND P1, PT, R48, RZ, PT ;  /* 0x000000ff3000720c */ /* 0x000fc80003f25070 */
[----:B------:R-:W-:-:S07]  /*c3b0*/  ISETP.NE.AND.EX P1, PT, RZ, RZ, PT, P1 ;  /* 0x000000ffff00720c */ /* 0x000fce0003f25310 */
[----:B------:R-:W-:Y:S06]  /*c3c0*/  @!P0 BRA `(.L_x_101) ;  /* 0x0000000000808947 */ /* 0x000fec0003800000 */
        /* <DEDUP_REMOVED lines=8> */
[----:B------:R-:W5:Y:S01]  /*c450*/  LDL.U8 R34, [R40+0x20a7] ;  /* 0x0020a70028227983 */ /* 0x000f620000100000 */
[----:B------:R-:W-:-:S02]  /*c460*/  IMAD.IADD R42, R2, 0x1, R91 ;  /* 0x00000001022a7824 */ /* 0x000fc400078e025b */
[----:B------:R-:W-:Y:S02]  /*c470*/  VIADD R2, R2, 0x8 ;  /* 0x0000000802027836 */ /* 0x000fe40000000000 */
[----:B------:R-:W2:Y:S08]  /*c480*/  LDC.U8 R7, c[0x3][R42] ;  /* 0x00c000002a077b82 */ /* 0x000eb00000000000 */
[----:B------:R-:W3:Y:S08]  /*c490*/  LDC.U8 R11, c[0x3][R42+0x1] ;  /* 0x00c000402a0b7b82 */ /* 0x000ef00000000000 */
[----:B------:R-:W4:Y:S08]  /*c4a0*/  LDC.U8 R13, c[0x3][R42+0x2] ;  /* 0x00c000802a0d7b82 */ /* 0x000f300000000000 */
[----:B------:R-:W5:Y:S08]  /*c4b0*/  LDC.U8 R15, c[0x3][R42+0x3] ;  /* 0x00c000c02a0f7b82 */ /* 0x000f700000000000 */
[----:B------:R-:W0:Y:S08]  /*c4c0*/  LDC.U8 R21, c[0x3][R42+0x4] ;  /* 0x00c001002a157b82 */ /* 0x000e300000000000 */
[----:B------:R-:W1:Y:S08]  /*c4d0*/  LDC.U8 R35, c[0x3][R42+0x5] ;  /* 0x00c001402a237b82 */ /* 0x000e700000000000 */
[----:B------:R-:W1:Y:S08]  /*c4e0*/  LDC.U8 R41, c[0x3][R42+0x6] ;  /* 0x00c001802a297b82 */ /* 0x000e700000000000 */
[----:B------:R-:W1:Y:S01]  /*c4f0*/  LDC.U8 R43, c[0x3][R42+0x7] ;  /* 0x00c001c02a2b7b82 */ /* 0x000e620000000000 */
[----:B--2---:R-:W-:-:S02]  /*c500*/  IMAD R0, R0, R7, RZ ;  /* 0x0000000700007224 */ /* 0x004fc400078e02ff */
[----:B---3--:R-:W-:Y:S02]  /*c510*/  IMAD R11, R4, R11, RZ ;  /* 0x0000000b040b7224 */ /* 0x008fe400078e02ff */
[----:B----4-:R-:W-:Y:S02]  /*c520*/  IMAD R6, R6, R13, RZ ;  /* 0x0000000d06067224 */ /* 0x010fe400078e02ff */
[----:B-----5:R-:W-:-:S03]  /*c530*/  IMAD R15, R10, R15, RZ ;  /* 0x0000000f0a0f7224 */ /* 0x020fc600078e02ff */
[----:B------:R-:W-:Y:S01]  /*c540*/  LOP3.LUT R0, R6, R0, R11, 0x96, !PT ;  /* 0x0000000006007212 */ /* 0x000fe200078e960b */
[----:B0-----:R-:W-:Y:S02]  /*c550*/  IMAD R12, R12, R21, RZ ;  /* 0x000000150c0c7224 */ /* 0x001fe400078e02ff */
[----:B-1----:R-:W-:-:S03]  /*c560*/  IMAD R35, R14, R35, RZ ;  /* 0x000000230e237224 */ /* 0x002fc600078e02ff */
[----:B------:R-:W-:Y:S01]  /*c570*/  LOP3.LUT R0, R12, R0, R15, 0x96, !PT ;  /* 0x000000000c007212 */ /* 0x000fe200078e960f */
[----:B------:R-:W-:Y:S02]  /*c580*/  IMAD R20, R20, R41, RZ ;  /* 0x0000002914147224 */ /* 0x000fe400078e02ff */
[----:B------:R-:W-:-:S03]  /*c590*/  IMAD R34, R34, R43, RZ ;  /* 0x0000002b22227224 */ /* 0x000fc600078e02ff */
[----:B------:R-:W-:-:S04]  /*c5a0*/  LOP3.LUT R0, R20, R0, R35, 0x96, !PT ;  /* 0x0000000014007212 */ /* 0x000fc800078e9623 */
[----:B------:R-:W-:-:S04]  /*c5b0*/  LOP3.LUT R0, R9, R0, R34, 0x96, !PT ;  /* 0x0000000009007212 */ /* 0x000fc800078e9622 */
[----:B------:R-:W-:-:S07]  /*c5c0*/  PRMT R9, R0, 0x7610, R9 ;  /* 0x0000761000097816 */ /* 0x000fce0000000009 */
.L_x_101:
[----:B------:R-:W-:Y:S05]  /*c5d0*/  @!P1 BRA `(.L_x_98) ;  /* 0x0000000000b89947 */ /* 0x000fea0003800000 */
[----:B------:R-:W-:-:S04]  /*c5e0*/  ISETP.GE.U32.AND P0, PT, R48, 0x4, PT ;  /* 0x000000043000780c */ /* 0x000fc80003f06070 */
[----:B------:R-:W-:-:S13]  /*c5f0*/  ISETP.GE.U32.AND.EX P0, PT, RZ, RZ, PT, P0 ;  /* 0x000000ffff00720c */ /* 0x000fda0003f06100 */
[----:B------:R-:W-:-:S05]  /*c600*/  @P0 IMAD.IADD R0, R1, 0x1, R2 ;  /* 0x0000000101000824 */ /* 0x000fca00078e0202 */
[----:B------:R-:W2:Y:S04]  /*c610*/  @P0 LDL.U8 R4, [R0+0x20a0] ;  /* 0x0020a00000040983 */ /* 0x000ea80000100000 */
[----:B------:R-:W3:Y:S04]  /*c620*/  @P0 LDL.U8 R10, [R0+0x20a1] ;  /* 0x0020a100000a0983 */ /* 0x000ee80000100000 */
[----:B------:R-:W4:Y:S04]  /*c630*/  @P0 LDL.U8 R12, [R0+0x20a2] ;  /* 0x0020a200000c0983 */ /* 0x000f280000100000 */
[----:B------:R-:W5:Y:S01]  /*c640*/  @P0 LDL.U8 R14, [R0+0x20a3] ;  /* 0x0020a300000e0983 */ /* 0x000f620000100000 */
[C---:B------:R-:W-:Y:S01]  /*c650*/  @P0 IMAD.IADD R6, R2.reuse, 0x1, R91 ;  /* 0x0000000102060824 */ /* 0x040fe200078e025b */
[----:B------:R-:W-:Y:S01]  /*c660*/  LOP3.LUT R81, R81, 0x3, RZ, 0xc0, !PT ;  /* 0x0000000351517812 */ /* 0x000fe200078ec0ff */
[----:B------:R-:W-:-:S02]  /*c670*/  @P0 VIADD R2, R2, 0x4 ;  /* 0x0000000402020836 */ /* 0x000fc40000000000 */
[----:B------:R-:W2:Y:S01]  /*c680*/  @P0 LDC.U8 R7, c[0x3][R6] ;  /* 0x00c0000006070b82 */ /* 0x000ea20000000000 */
[----:B------:R-:W-:-:S04]  /*c690*/  ISETP.NE.U32.AND P1, PT, R81, RZ, PT ;  /* 0x000000ff5100720c */ /* 0x000fc80003f25070 */
[----:B------:R-:W-:-:S03]  /*c6a0*/  ISETP.NE.AND.EX P1, PT, RZ, RZ, PT, P1 ;  /* 0x000000ffff00720c */ /* 0x000fc60003f25310 */
[----:B------:R-:W3:Y:S08]  /*c6b0*/  @P0 LDC.U8 R11, c[0x3][R6+0x1] ;  /* 0x00c00040060b0b82 */ /* 0x000ef00000000000 */
[----:B------:R-:W4:Y:S08]  /*c6c0*/  @P0 LDC.U8 R13, c[0x3][R6+0x2] ;  /* 0x00c00080060d0b82 */ /* 0x000f300000000000 */
[----:B------:R-:W5:Y:S01]  /*c6d0*/  @P0 LDC.U8 R15, c[0x3][R6+0x3] ;  /* 0x00c000c0060f0b82 */ /* 0x000f620000000000 */
[----:B--2---:R-:W-:-:S02]  /*c6e0*/  @P0 IMAD R4, R4, R7, RZ ;  /* 0x0000000704040224 */ /* 0x004fc400078e02ff */
[----:B---3--:R-:W-:Y:S02]  /*c6f0*/  @P0 IMAD R11, R10, R11, RZ ;  /* 0x0000000b0a0b0224 */ /* 0x008fe400078e02ff */
[----:B----4-:R-:W-:Y:S02]  /*c700*/  @P0 IMAD R12, R12, R13, RZ ;  /* 0x0000000d0c0c0224 */ /* 0x010fe400078e02ff */
[----:B-----5:R-:W-:-:S03]  /*c710*/  @P0 IMAD R14, R14, R15, RZ ;  /* 0x0000000f0e0e0224 */ /* 0x020fc600078e02ff */
[----:B------:R-:W-:-:S04]  /*c720*/  @P0 LOP3.LUT R0, R12, R4, R11, 0x96, !PT ;  /* 0x000000040c000212 */ /* 0x000fc800078e960b */
[----:B------:R-:W-:-:S04]  /*c730*/  @P0 LOP3.LUT R0, R9, R0, R14, 0x96, !PT ;  /* 0x0000000009000212 */ /* 0x000fc800078e960e */
[----:B------:R-:W-:Y:S01]  /*c740*/  @P0 PRMT R9, R0, 0x7610, R9 ;  /* 0x0000761000090816 */ /* 0x000fe20000000009 */
[----:B------:R-:W-:Y:S06]  /*c750*/  @!P1 BRA `(.L_x_98) ;  /* 0x0000000000589947 */ /* 0x000fec0003800000 */
[----:B------:R-:W-:-:S05]  /*c760*/  IMAD.IADD R4, R1, 0x1, R2 ;  /* 0x0000000101047824 */ /* 0x000fca00078e0202 */
[----:B------:R-:W2:Y:S01]  /*c770*/  LDL.U8 R0, [R4+0x20a0] ;  /* 0x0020a00004007983 */ /* 0x000ea20000100000 */
[----:B------:R-:W-:Y:S01]  /*c780*/  IMAD.IADD R6, R2, 0x1, R91 ;  /* 0x0000000102067824 */ /* 0x000fe200078e025b */
[----:B------:R-:W-:-:S03]  /*c790*/  ISETP.NE.U32.AND P0, PT, R81, 0x1, PT ;  /* 0x000000015100780c */ /* 0x000fc60003f05070 */
[----:B------:R-:W2:Y:S01]  /*c7a0*/  LDC.U8 R7, c[0x3][R6] ;  /* 0x00c0000006077b82 */ /* 0x000ea20000000000 */
[----:B------:R-:W-:Y:S01]  /*c7b0*/  ISETP.NE.AND.EX P0, PT, RZ, RZ, PT, P0 ;  /* 0x000000ffff00720c */ /* 0x000fe20003f05300 */
[----:B--2---:R-:W-:-:S05]  /*c7c0*/  IMAD R0, R0, R7, RZ ;  /* 0x0000000700007224 */ /* 0x004fca00078e02ff */
[----:B------:R-:W-:-:S04]  /*c7d0*/  LOP3.LUT R0, R0, R9, RZ, 0x3c, !PT ;  /* 0x0000000900007212 */ /* 0x000fc800078e3cff */
[----:B------:R-:W-:-:S03]  /*c7e0*/  PRMT R9, R0, 0x7610, R9 ;  /* 0x0000761000097816 */ /* 0x000fc60000000009 */
[----:B------:R-:W-:Y:S05]  /*c7f0*/  @!P0 BRA `(.L_x_98) ;  /* 0x0000000000308947 */ /* 0x000fea0003800000 */
[----:B------:R-:W-:Y:S01]  /*c800*/  ISETP.NE.U32.AND P0, PT, R81, 0x2, PT ;  /* 0x000000025100780c */ /* 0x000fe20003f05070 */
[----:B------:R-:W2:Y:S03]  /*c810*/  LDL.U8 R0, [R4+0x20a1] ;  /* 0x0020a10004007983 */ /* 0x000ea60000100000 */
[----:B------:R-:W-:-:S13]  /*c820*/  ISETP.NE.AND.EX P0, PT, RZ, RZ, PT, P0 ;  /* 0x000000ffff00720c */ /* 0x000fda0003f05300 */
[----:B------:R-:W3:Y:S01]  /*c830*/  @P0 LDL.U8 R2, [R4+0x20a2] ;  /* 0x0020a20004020983 */ /* 0x000ee20000100000 */
[----:B------:R-:W2:Y:S08]  /*c840*/  LDC.U8 R7, c[0x3][R6+0x1] ;  /* 0x00c0004006077b82 */ /* 0x000eb00000000000 */
[----:B------:R-:W3:Y:S01]  /*c850*/  @P0 LDC.U8 R11, c[0x3][R6+0x2] ;  /* 0x00c00080060b0b82 */ /* 0x000ee20000000000 */
[----:B--2---:R-:W-:-:S05]  /*c860*/  IMAD R0, R0, R7, RZ ;  /* 0x0000000700007224 */ /* 0x004fca00078e02ff */
[----:B------:R-:W-:-:S04]  /*c870*/  LOP3.LUT R0, R0, R9, RZ, 0x3c, !PT ;  /* 0x0000000900007212 */ /* 0x000fc800078e3cff */
[----:B------:R-:W-:Y:S01]  /*c880*/  PRMT R9, R0, 0x7610, R9 ;  /* 0x0000761000097816 */ /* 0x000fe20000000009 */
[----:B---3--:R-:W-:-:S05]  /*c890*/  @P0 IMAD R2, R2, R11, RZ ;  /* 0x0000000b02020224 */ /* 0x008fca00078e02ff */
[----:B------:R-:W-:-:S04]  /*c8a0*/  @P0 LOP3.LUT R2, R2, R9, RZ, 0x3c, !PT ;  /* 0x0000000902020212 */ /* 0x000fc800078e3cff */
[----:B------:R-:W-:-:S07]  /*c8b0*/  @P0 PRMT R9, R2, 0x7610, R9 ;  /* 0x0000761002090816 */ /* 0x000fce0000000009 */
.L_x_98:
[----:B------:R-:W-:Y:S01]  /*c8c0*/  LOP3.LUT R9, R9, 0xff, RZ, 0xc0, !PT ;  /* 0x000000ff09097812 */ /* 0x000fe200078ec0ff */
[----:B------:R-:W-:Y:S01]  /*c8d0*/  IMAD.MOV.U32 R0, RZ, RZ, RZ ;  /* 0x000000ffff007224 */ /* 0x000fe200078e00ff */
[----:B------:R-:W-:Y:S01]  /*c8e0*/  CS2R R12, SRZ ;  /* 0x00000000000c7805 */ /* 0x000fe2000001ff00 */
[----:B------:R-:W-:Y:S01]  /*c8f0*/  IMAD.MOV.U32 R35, RZ, RZ, RZ ;  /* 0x000000ffff237224 */ /* 0x000fe200078e00ff */
[----:B------:R-:W-:-:S13]  /*c900*/  ISETP.NE.AND P0, PT, R9, 0x1, PT ;  /* 0x000000010900780c */ /* 0x000fda0003f05270 */
[----:B------:R-:W-:Y:S05]  /*c910*/  @!P0 BRA `(.L_x_102) ;  /* 0x0000002400288947 */ /* 0x000fea0003800000 */
[----:B------:R-:W-:-:S04]  /*c920*/  IADD3 R3, P0, PT, R3, 0x1, RZ ;  /* 0x0000000103037810 */ /* 0x000fc80007f1e0ff */
[----:B------:R-:W-:Y:S02]  /*c930*/  IADD3.X R8, PT, PT, RZ, R8, RZ, P0, !PT ;  /* 0x00000008ff087210 */ /* 0x000fe400007fe4ff */
[----:B------:R-:W-:-:S04]  /*c940*/  ISETP.NE.U32.AND P0, PT, R3, R62, PT ;  /* 0x0000003e0300720c */ /* 0x000fc80003f05070 */
[----:B------:R-:W-:-:S13]  /*c950*/  ISETP.NE.AND.EX P0, PT, R8, R63, PT, P0 ;  /* 0x0000003f0800720c */ /* 0x000fda0003f05300 */
[----:B------:R-:W-:Y:S05]  /*c960*/  @P0 BRA `(.L_x_103) ;  /* 0xffffffe800b40947 */ /* 0x000fea000383ffff */
.L_x_94:
[----:B------:R0:W-:Y:S01]  /*c970*/  STL.64 [R1+0x2170], RZ ;  /* 0x002170ff01007387 */ /* 0x0001e20000100a00 */
[----:B------:R-:W-:Y:S01]  /*c980*/  ISETP.NE.AND P0, PT, R92, RZ, PT ;  /* 0x000000ff5c00720c */ /* 0x000fe20003f05270 */
[----:B------:R-:W-:Y:S01]  /*c990*/  BSSY.RECONVERGENT B0, `(.L_x_104) ;  /* 0x0000143000007945 */ /* 0x000fe20003800200 */
[----:B------:R-:W-:Y:S02]  /*c9a0*/  IMAD.MOV.U32 R2, RZ, RZ, R16 ;  /* 0x000000ffff027224 */ /* 0x000fe400078e0010 */
[----:B------:R-:W-:-:S09]  /*c9b0*/  IMAD.MOV.U32 R3, RZ, RZ, R17 ;  /* 0x000000ffff037224 */ /* 0x000fd200078e0011 */
[----:B0-----:R-:W-:Y:S05]  /*c9c0*/  @!P0 BRA `(.L_x_105) ;  /* 0x0000001000fc8947 */ /* 0x001fea0003800000 */
[----:B------:R-:W-:Y:S02]  /*c9d0*/  IMAD.MOV.U32 R0, RZ, RZ, RZ ;  /* 0x000000ffff007224 */ /* 0x000fe400078e00ff */
[----:B------:R-:W-:Y:S02]  /*c9e0*/  IMAD.MOV.U32 R40, RZ, RZ, RZ ;  /* 0x000000ffff287224 */ /* 0x000fe400078e00ff */
[----:B------:R-:W-:Y:S02]  /*c9f0*/  IMAD.MOV.U32 R2, RZ, RZ, R16 ;  /* 0x000000ffff027224 */ /* 0x000fe400078e0010 */
[----:B------:R-:W-:-:S07]  /*ca00*/  IMAD.MOV.U32 R3, RZ, RZ, R17 ;  /* 0x000000ffff037224 */ /* 0x000fce00078e0011 */
.L_x_118:
        /* <DEDUP_REMOVED lines=70> */
[----:B------:R-:W-:Y:S02]  /*ce70*/  @!P1 LEA R11, R10, 0x3ff00000, 0x14 ;  /* 0x3ff000000a0b9811 */ /* 0x000fe400078ea0ff */
[----:B------:R-:W-:-:S06]  /*ce80*/  @!P1 MOV R10, RZ ;  /* 0x000000ff000a9202 */ /* 0x000fcc0000000f00 */
[----:B------:R-:W-:-:S11]  /*ce90*/  @!P1 DMUL R6, R8, R10 ;  /* 0x0000000a08069228 */ /* 0x000fd60000000000 */
.L_x_111:
[----:B------:R-:W-:Y:S05]  /*cea0*/  BSYNC.RECONVERGENT B5 ;  /* 0x0000000000057941 */ /* 0x000fea0003800200 */
.L_x_110:
        /* <DEDUP_REMOVED lines=75> */
.L_x_112:
[----:B------:R-:W-:Y:S01]  /*d360*/  IMAD.MOV.U32 R6, RZ, RZ, 0x0 ;  /* 0x00000000ff067424 */ /* 0x000fe200078e00ff */
[----:B------:R-:W-:Y:S01]  /*d370*/  LOP3.LUT P0, RZ, R9, 0x7fffffff, RZ, 0xc0, !PT ;  /* 0x7fffffff09ff7812 */ /* 0x000fe2000780c0ff */
[----:B------:R-:W-:-:S06]  /*d380*/  IMAD.MOV.U32 R7, RZ, RZ, 0x7ff00000 ;  /* 0x7ff00000ff077424 */ /* 0x000fcc00078e00ff */
[----:B------:R-:W-:-:S10]  /*d390*/  DFMA R6, R8, R6, +INF ;  /* 0x7ff000000806742b */ /* 0x000fd40000000006 */
[----:B------:R-:W-:Y:S02]  /*d3a0*/  FSEL R6, R6, RZ, P0 ;  /* 0x000000ff06067208 */ /* 0x000fe40000000000 */
[----:B------:R-:W-:-:S07]  /*d3b0*/  FSEL R7, R7, -QNAN , P0 ;  /* 0xfff0000007077808 */ /* 0x000fce0000000000 */
.L_x_109:
[----:B------:R-:W-:Y:S05]  /*d3c0*/  BSYNC.RECONVERGENT B4 ;  /* 0x0000000000047941 */ /* 0x000fea0003800200 */
.L_x_108:
        /* <DEDUP_REMOVED lines=8> */
[----:B------:R-:W-:Y:S01]  /*d450*/  MOV R35, 0x3fe62e42 ;  /* 0x3fe62e4200237802 */ /* 0x000fe20000000f00 */
[----:B------:R-:W-:Y:S01]  /*d460*/  IMAD.MOV.U32 R13, RZ, RZ, 0x3ff71547 ;  /* 0x3ff71547ff0d7424 */ /* 0x000fe200078e00ff */
[----:B------:R-:W-:Y:S01]  /*d470*/  UMOV UR4, 0x3b39803f ;  /* 0x3b39803f00047882 */ /* 0x000fe20000000000 */
[----:B------:R-:W-:Y:S01]  /*d480*/  IMAD.MOV.U32 R34, RZ, RZ, -0x105c611 ;  /* 0xfefa39efff227424 */ /* 0x000fe200078e00ff */
[----:B------:R-:W-:Y:S01]  /*d490*/  UMOV UR5, 0x3c7abc9e ;  /* 0x3c7abc9e00057882 */ /* 0x000fe20000000000 */
[----:B------:R-:W-:Y:S01]  /*d4a0*/  FSETP.GEU.AND P0, PT, |R15|, 4.1917929649353027344, PT ;  /* 0x4086232b0f00780b */ /* 0x000fe20003f0e200 */
[----:B------:R-:W-:Y:S01]  /*d4b0*/  BSSY.RECONVERGENT B5, `(.L_x_115) ;  /* 0x0000034000057945 */ /* 0x000fe20003800200 */
[----:B------:R-:W-:-:S08]  /*d4c0*/  DFMA R12, -R4, R12, 6.75539944105574400000e+15 ;  /* 0x43380000040c742b */ /* 0x000fd0000000010c */
[----:B------:R-:W-:-:S08]  /*d4d0*/  DADD R8, R12, -6.75539944105574400000e+15 ;  /* 0xc33800000c087429 */ /* 0x000fd00000000000 */
[----:B------:R-:W-:-:S08]  /*d4e0*/  DFMA R10, R8, -R34, -R4 ;  /* 0x80000022080a722b */ /* 0x000fd00000000804 */
        /* <DEDUP_REMOVED lines=48> */
.L_x_116:
[----:B------:R-:W-:Y:S05]  /*d7f0*/  BSYNC.RECONVERGENT B5 ;  /* 0x0000000000057941 */ /* 0x000fea0003800200 */
.L_x_115:
        /* <DEDUP_REMOVED lines=16> */
[----:B------:R-:W-:Y:S01]  /*d900*/  IMAD.MOV.U32 R21, RZ, RZ, 0x3ed0ee25 ;  /* 0x3ed0ee25ff157424 */ /* 0x000fe200078e00ff */
        /* <DEDUP_REMOVED lines=59> */
.L_x_117:
[----:B------:R-:W-:Y:S01]  /*dcc0*/  IMAD.MOV.U32 R8, RZ, RZ, 0x0 ;  /* 0x00000000ff087424 */ /* 0x000fe200078e00ff */
[----:B------:R-:W-:Y:S01]  /*dcd0*/  LOP3.LUT P0, RZ, R5, 0x7fffffff, RZ, 0xc0, !PT ;  /* 0x7fffffff05ff7812 */ /* 0x000fe2000780c0ff */
[----:B------:R-:W-:-:S06]  /*dce0*/  IMAD.MOV.U32 R9, RZ, RZ, 0x7ff00000 ;  /* 0x7ff00000ff097424 */ /* 0x000fcc00078e00ff */
[----:B------:R-:W-:-:S10]  /*dcf0*/  DFMA R8, R4, R8, +INF ;  /* 0x7ff000000408742b */ /* 0x000fd40000000008 */
[----:B------:R-:W-:Y:S02]  /*dd00*/  FSEL R8, R8, RZ, P0 ;  /* 0x000000ff08087208 */ /* 0x000fe40000000000 */
[----:B------:R-:W-:-:S07]  /*dd10*/  FSEL R9, R9, -QNAN , P0 ;  /* 0xfff0000009097808 */ /* 0x000fce0000000000 */
.L_x_114:
[----:B------:R-:W-:Y:S05]  /*dd20*/  BSYNC.RECONVERGENT B4 ;  /* 0x0000000000047941 */ /* 0x000fea0003800200 */
.L_x_113:
[----:B------:R-:W-:-:S08]  /*dd30*/  DADD R6, -R8, R6 ;  /* 0x0000000008067229 */ /* 0x000fd00000000106 */
[----:B------:R-:W-:-:S11]  /*dd40*/  DADD R2, R2, R6 ;  /* 0x0000000002027229 */ /* 0x000fd60000000006 */
.L_x_107:
[----:B------:R-:W-:Y:S05]  /*dd50*/  BSYNC.RECONVERGENT B3 ;  /* 0x0000000000037941 */ /* 0x000fea0003800200 */
.L_x_106:
[----:B------:R-:W-:Y:S01]  /*dd60*/  IADD3 R0, P0, PT, R0, 0x1, RZ ;  /* 0x0000000100007810 */ /* 0x000fe20007f1e0ff */
[----:B------:R-:W-:-:S04]  /*dd70*/  IMAD.U32 R5, RZ, RZ, UR8 ;  /* 0x00000008ff057e24 */ /* 0x000fc8000f8e00ff */
[----:B------:R-:W-:Y:S01]  /*dd80*/  IMAD.X R40, RZ, RZ, R40, P0 ;  /* 0x000000ffff287224 */ /* 0x000fe200000e0628 */
[----:B------:R-:W-:-:S04]  /*dd90*/  ISETP.NE.U32.AND P0, PT, R0, R5, PT ;  /* 0x000000050000720c */ /* 0x000fc80003f05070 */
[----:B------:R-:W-:-:S13]  /*dda0*/  ISETP.NE.AND.EX P0, PT, R40, UR51, PT, P0 ;  /* 0x0000003328007c0c */ /* 0x000fda000bf05300 */
[----:B------:R-:W-:Y:S05]  /*ddb0*/  @P0 BRA `(.L_x_118) ;  /* 0xffffffec00140947 */ /* 0x000fea000383ffff */
.L_x_105:
[----:B------:R-:W-:Y:S05]  /*ddc0*/  BSYNC.RECONVERGENT B0 ;  /* 0x0000000000007941 */ /* 0x000fea0003800200 */
.L_x_104:
[----:B------:R0:W-:Y:S01]  /*ddd0*/  STL.64 [R1+0x2178], R2 ;  /* 0x0021780201007387 */ /* 0x0001e20000100a00 */
[----:B------:R-:W-:Y:S01]  /*dde0*/  ISETP.NE.AND P0, PT, R5, RZ, PT ;  /* 0x000000ff0500720c */ /* 0x000fe20003f05270 */
[----:B------:R-:W-:-:S12]  /*ddf0*/  BSSY.RECONVERGENT B0, `(.L_x_119) ;  /* 0x000007c000007945 */ /* 0x000fd80003800200 */
[----:B0-----:R-:W-:Y:S05]  /*de00*/  @!P0 BRA `(.L_x_120) ;  /* 0x0000000400e88947 */ /* 0x001fea0003800000 */
[----:B------:R-:W-:Y:S01]  /*de10*/  IMAD.U32 R0, RZ, RZ, UR51 ;  /* 0x00000033ff007e24 */ /* 0x000fe2000f8e00ff */
[----:B------:R-:W-:Y:S01]  /*de20*/  IADD3 R4, P1, PT, R5, -0x1, RZ ;  /* 0xffffffff05047810 */ /* 0x000fe20007f3e0ff */
[----:B------:R-:W-:Y:S03]  /*de30*/  BSSY.RECONVERGENT B3, `(.L_x_121) ;  /* 0x0000029000037945 */ /* 0x000fe60003800200 */
[----:B------:R-:W-:Y:S02]  /*de40*/  ISETP.GE.U32.AND P0, PT, R4, 0xf, PT ;  /* 0x0000000f0400780c */ /* 0x000fe40003f06070 */
[----:B------:R-:W-:-:S04]  /*de50*/  IADD3.X R0, PT, PT, R0, -0x1, RZ, P1, !PT ;  /* 0xffffffff00007810 */ /* 0x000fc80000ffe4ff */
[----:B------:R-:W-:Y:S01]  /*de60*/  ISETP.GE.U32.AND.EX P0, PT, R0, RZ, PT, P0 ;  /* 0x000000ff0000720c */ /* 0x000fe20003f06100 */
[----:B------:R-:W-:-:S12]  /*de70*/  IMAD.MOV.U32 R0, RZ, RZ, RZ ;  /* 0x000000ffff007224 */ /* 0x000fd800078e00ff */
[----:B------:R-:W-:Y:S05]  /*de80*/  @!P0 BRA `(.L_x_122) ;  /* 0x00000000008c8947 */ /* 0x000fea0003800000 */
[----:B------:R-:W-:Y:S02]  /*de90*/  IMAD.MOV.U32 R0, RZ, RZ, RZ ;  /* 0x000000ffff007224 */ /* 0x000fe400078e00ff */
[----:B------:R-:W-:-:S07]  /*dea0*/  IMAD.MOV.U32 R4, RZ, RZ, RZ ;  /* 0x000000ffff047224 */ /* 0x000fce00078e00ff */
.L_x_123:
[----:B------:R-:W-:-:S06]  /*deb0*/  IMAD.IADD R88, R1, 0x1, R0 ;  /* 0x0000000101587824 */ /* 0x000fcc00078e0200 */
[----:B------:R-:W2:Y:S01]  /*dec0*/  LDL.128 R88, [R88+0x20a0] ;  /* 0x0020a00058587983 */ /* 0x000ea20000100c00 */
[C---:B0-----:R-:W-:Y:S01]  /*ded0*/  IMAD.U32 R7, R0.reuse, 0x8, R1 ;  /* 0x0000000800077824 */ /* 0x041fe200078e0001 */
[----:B------:R-:W-:-:S05]  /*dee0*/  IADD3 R0, P0, PT, R0, 0x10, RZ ;  /* 0x0000001000007810 */ /* 0x000fca0007f1e0ff */
[----:B------:R-:W-:Y:S01]  /*def0*/  IMAD.X R4, RZ, RZ, R4, P0 ;  /* 0x000000ffff047224 */ /* 0x000fe200000e0604 */
[----:B------:R-:W-:-:S04]  /*df00*/  ISETP.NE.U32.AND P0, PT, R0, UR50, PT ;  /* 0x0000003200007c0c */ /* 0x000fc8000bf05070 */
[----:B------:R-:W-:Y:S01]  /*df10*/  ISETP.NE.AND.EX P0, PT, R4, UR51, PT, P0 ;  /* 0x0000003304007c0c */ /* 0x000fe2000bf05300 */
[----:B--2---:R-:W-:Y:S08]  /*df20*/  I2F.F64.U8 R8, R88 ;  /* 0x0000005800087312 */ /* 0x004ff00000001800 */
[----:B------:R-:W0:Y:S08]  /*df30*/  I2F.F64.U8 R10, R88.B1 ;  /* 0x10000058000a7312 */ /* 0x000e300000001800 */
[----:B------:R-:W-:Y:S01]  /*df40*/  I2F.F64.U8 R12, R88.B2 ;  /* 0x20000058000c7312 */ /* 0x000fe20000001800 */
[----:B0-----:R0:W-:Y:S07]  /*df50*/  STL.128 [R7], R8 ;  /* 0x0000000807007387 */ /* 0x0011ee0000100c00 */
[----:B------:R-:W1:Y:S08]  /*df60*/  I2F.F64.U8 R14, R88.B3 ;  /* 0x30000058000e7312 */ /* 0x000e700000001800 */
[----:B------:R-:W-:Y:S01]  /*df70*/  I2F.F64.U8 R40, R89 ;  /* 0x0000005900287312 */ /* 0x000fe20000001800 */
[----:B-1----:R0:W-:Y:S07]  /*df80*/  STL.128 [R7+0x10], R12 ;  /* 0x0000100c07007387 */ /* 0x0021ee0000100c00 */
[----:B------:R-:W1:Y:S08]  /*df90*/  I2F.F64.U8 R42, R89.B1 ;  /* 0x10000059002a7312 */ /* 0x000e700000001800 */
[----:B------:R-:W-:Y:S01]  /*dfa0*/  I2F.F64.U8 R48, R89.B2 ;  /* 0x2000005900307312 */ /* 0x000fe20000001800 */
[----:B-1----:R0:W-:Y:S07]  /*dfb0*/  STL.128 [R7+0x20], R40 ;  /* 0x0000202807007387 */ /* 0x0021ee0000100c00 */
        /* <DEDUP_REMOVED lines=12> */
[----:B------:R-:W1:Y:S02]  /*e080*/  I2F.F64.U8 R82, R91.B3 ;  /* 0x3000005b00527312 */ /* 0x000e640000001800 */
[----:B-1----:R0:W-:Y:S01]  /*e090*/  STL.128 [R7+0x70], R80 ;  /* 0x0000705007007387 */ /* 0x0021e20000100c00 */
[----:B------:R-:W-:Y:S05]  /*e0a0*/  @P0 BRA `(.L_x_123) ;  /* 0xfffffffc00800947 */ /* 0x000fea000383ffff */
[----:B------:R-:W-:-:S07]  /*e0b0*/  IMAD.U32 R0, RZ, RZ, UR50 ;  /* 0x00000032ff007e24 */ /* 0x000fce000f8e00ff */
.L_x_122:
[----:B------:R-:W-:Y:S05]  /*e0c0*/  BSYNC.RECONVERGENT B3 ;  /* 0x0000000000037941 */ /* 0x000fea0003800200 */
.L_x_121:
[----:B------:R-:W-:-:S09]  /*e0d0*/  UISETP.NE.AND UP0, UPT, UR59, URZ, UPT ;  /* 0x000000ff3b00728c */ /* 0x000fd2000bf05270 */
[----:B------:R-:W-:Y:S05]  /*e0e0*/  BRA.U !UP0, `(.L_x_120) ;  /* 0x0000000508307547 */ /* 0x000fea000b800000 */
[----:B------:R-:W-:Y:S02]  /*e0f0*/  UISETP.GE.U32.AND UP0, UPT, UR57, 0x7, UPT ;  /* 0x000000073900788c */ /* 0x000fe4000bf06070 */
[----:B------:R-:W-:Y:S02]  /*e100*/  UISETP.NE.U32.AND UP1, UPT, UR53, URZ, UPT ;  /* 0x000000ff3500728c */ /* 0x000fe4000bf25070 */
[----:B------:R-:W-:Y:S02]  /*e110*/  UISETP.GE.U32.AND.EX UP0, UPT, UR56, URZ, UPT, UP0 ;  /* 0x000000ff3800728c */ /* 0x000fe4000bf06100 */
[----:B------:R-:W-:-:S07]  /*e120*/  UISETP.NE.AND.EX UP1, UPT, URZ, URZ, UPT, UP1 ;  /* 0x000000ffff00728c */ /* 0x000fce000bf25310 */
[----:B------:R-:W-:Y:S05]  /*e130*/  BRA.U !UP0, `(.L_x_124) ;  /* 0x00000001086c7547 */ /* 0x000fea000b800000 */
[----:B------:R-:W-:-:S05]  /*e140*/  IMAD.IADD R21, R1, 0x1, R0 ;  /* 0x0000000101157824 */ /* 0x000fca00078e0200 */
[----:B------:R-:W0:Y:S01]  /*e150*/  LDL.U8 R6, [R21+0x20a0] ;  /* 0x0020a00015067983 */ /* 0x000e220000100000 */
[C---:B------:R-:W-:Y:S01]  /*e160*/  IMAD.U32 R29, R0.reuse, 0x8, R1 ;  /* 0x00000008001d7824 */ /* 0x040fe200078e0001 */
[----:B0-----:R-:W0:Y:S04]  /*e170*/  I2F.F64.U16 R6, R6 ;  /* 0x0000000600067312 */ /* 0x001e280000101800 */
[----:B0-----:R0:W-:Y:S04]  /*e180*/  STL.64 [R29], R6 ;  /* 0x000000061d007387 */ /* 0x0011e80000100a00 */
[----:B------:R-:W2:Y:S02]  /*e190*/  LDL.U8 R8, [R21+0x20a1] ;  /* 0x0020a10015087983 */ /* 0x000ea40000100000 */
[----:B--2---:R-:W1:Y:S02]  /*e1a0*/  I2F.F64.U16 R8, R8 ;  /* 0x0000000800087312 */ /* 0x004e640000101800 */
[----:B-1----:R1:W-:Y:S04]  /*e1b0*/  STL.64 [R29+0x8], R8 ;  /* 0x000008081d007387 */ /* 0x0023e80000100a00 */
[----:B------:R-:W2:Y:S02]  /*e1c0*/  LDL.U8 R10, [R21+0x20a2] ;  /* 0x0020a200150a7983 */ /* 0x000ea40000100000 */
[----:B--2---:R-:W2:Y:S02]  /*e1d0*/  I2F.F64.U16 R10, R10 ;  /* 0x0000000a000a7312 */ /* 0x004ea40000101800 */
[----:B--2---:R2:W-:Y:S04]  /*e1e0*/  STL.64 [R29+0x10], R10 ;  /* 0x0000100a1d007387 */ /* 0x0045e80000100a00 */
[----:B------:R-:W3:Y:S02]  /*e1f0*/  LDL.U8 R12, [R21+0x20a3] ;  /* 0x0020a300150c7983 */ /* 0x000ee40000100000 */
[----:B---3--:R-:W3:Y:S02]  /*e200*/  I2F.F64.U16 R12, R12 ;  /* 0x0000000c000c7312 */ /* 0x008ee40000101800 */
[----:B---3--:R3:W-:Y:S04]  /*e210*/  STL.64 [R29+0x18], R12 ;  /* 0x0000180c1d007387 */ /* 0x0087e80000100a00 */
[----:B------:R-:W0:Y:S02]  /*e220*/  LDL.U8 R4, [R21+0x20a4] ;  /* 0x0020a40015047983 */ /* 0x000e240000100000 */
[----:B0-----:R-:W0:Y:S02]  /*e230*/  I2F.F64.U16 R6, R4 ;  /* 0x0000000400067312 */ /* 0x001e240000101800 */
[----:B0-----:R4:W-:Y:S04]  /*e240*/  STL.64 [R29+0x20], R6 ;  /* 0x000020061d007387 */ /* 0x0019e80000100a00 */
[----:B------:R-:W1:Y:S02]  /*e250*/  LDL.U8 R14, [R21+0x20a5] ;  /* 0x0020a500150e7983 */ /* 0x000e640000100000 */
[----:B-1----:R-:W0:Y:S02]  /*e260*/  I2F.F64.U16 R8, R14 ;  /* 0x0000000e00087312 */ /* 0x002e240000101800 */
[----:B0-----:R4:W-:Y:S04]  /*e270*/  STL.64 [R29+0x28], R8 ;  /* 0x000028081d007387 */ /* 0x0019e80000100a00 */
[----:B------:R-:W2:Y:S02]  /*e280*/  LDL.U8 R15, [R21+0x20a6] ;  /* 0x0020a600150f7983 */ /* 0x000ea40000100000 */
[----:B--2---:R-:W0:Y:S02]  /*e290*/  I2F.F64.U16 R10, R15 ;  /* 0x0000000f000a7312 */ /* 0x004e240000101800 */
[----:B0-----:R4:W-:Y:S04]  /*e2a0*/  STL.64 [R29+0x30], R10 ;  /* 0x0000300a1d007387 */ /* 0x0019e80000100a00 */
[----:B------:R-:W3:Y:S01]  /*e2b0*/  LDL.U8 R20, [R21+0x20a7] ;  /* 0x0020a70015147983 */ /* 0x000ee20000100000 */
[----:B------:R-:W-:Y:S01]  /*e2c0*/  VIADD R0, R0, 0x8 ;  /* 0x0000000800007836 */ /* 0x000fe20000000000 */
[----:B---3--:R-:W0:Y:S02]  /*e2d0*/  I2F.F64.U16 R12, R20 ;  /* 0x00000014000c7312 */ /* 0x008e240000101800 */
[----:B0-----:R4:W-:Y:S04]  /*e2e0*/  STL.64 [R29+0x38], R12 ;  /* 0x0000380c1d007387 */ /* 0x0019e80000100a00 */
.L_x_124:
[----:B------:R-:W-:Y:S05]  /*e2f0*/  BRA.U !UP1, `(.L_x_120) ;  /* 0x0000000109ac7547 */ /* 0x000fea000b800000 */
[----:B------:R-:W-:Y:S01]  /*e300*/  LOP3.LUT R4, R5, 0x7, RZ, 0xc0, !PT ;  /* 0x0000000705047812 */ /* 0x000fe200078ec0ff */
[----:B------:R-:W-:Y:S03]  /*e310*/  BSSY.RECONVERGENT B3, `(.L_x_125) ;  /* 0x0000015000037945 */ /* 0x000fe60003800200 */
[----:B------:R-:W-:-:S04]  /*e320*/  IADD3 R4, P1, PT, R4, -0x1, RZ ;  /* 0xffffffff04047810 */ /* 0x000fc80007f3e0ff */
[----:B------:R-:W-:Y:S01]  /*e330*/  ISETP.GE.U32.AND P0, PT, R4, 0x3, PT ;  /* 0x000000030400780c */ /* 0x000fe20003f06070 */
[----:B------:R-:W-:-:S05]  /*e340*/  IMAD.X R4, RZ, RZ, -0x1, P1 ;  /* 0xffffffffff047424 */ /* 0x000fca00008e06ff */
[----:B------:R-:W-:-:S13]  /*e350*/  ISETP.GE.U32.AND.EX P0, PT, R4, RZ, PT, P0 ;  /* 0x000000ff0400720c */ /* 0x000fda0003f06100 */
[----:B------:R-:W-:Y:S05]  /*e360*/  @!P0 BRA `(.L_x_126) ;  /* 0x00000000003c8947 */ /* 0x000fea0003800000 */
[----:B------:R-:W-:-:S05]  /*e370*/  IMAD.IADD R4, R1, 0x1, R0 ;  /* 0x0000000101047824 */ /* 0x000fca00078e0200 */
[----:B----4-:R-:W2:Y:S01]  /*e380*/  LDL.U8 R6, [R4+0x20a0] ;  /* 0x0020a00004067983 */ /* 0x010ea20000100000 */
[C---:B0-----:R-:W-:Y:S01]  /*e390*/  LEA R15, R0.reuse, R1, 0x3 ;  /* 0x00000001000f7211 */ /* 0x041fe200078e18ff */
[----:B--2---:R-:W0:Y:S04]  /*e3a0*/  I2F.F64.U16 R6, R6 ;  /* 0x0000000600067312 */ /* 0x004e280000101800 */
[----:B0-----:R1:W-:Y:S04]  /*e3b0*/  STL.64 [R15], R6 ;  /* 0x000000060f007387 */ /* 0x0013e80000100a00 */
[----:B------:R-:W2:Y:S02]  /*e3c0*/  LDL.U8 R8, [R4+0x20a1] ;  /* 0x0020a10004087983 */ /* 0x000ea40000100000 */
[----:B--2---:R-:W0:Y:S02]  /*e3d0*/  I2F.F64.U16 R8, R8 ;  /* 0x0000000800087312 */ /* 0x004e240000101800 */
[----:B0-----:R1:W-:Y:S04]  /*e3e0*/  STL.64 [R15+0x8], R8 ;  /* 0x000008080f007387 */ /* 0x0013e80000100a00 */
[----:B------:R-:W2:Y:S02]  /*e3f0*/  LDL.U8 R10, [R4+0x20a2] ;  /* 0x0020a200040a7983 */ /* 0x000ea40000100000 */
[----:B--2---:R-:W0:Y:S02]  /*e400*/  I2F.F64.U16 R10, R10 ;  /* 0x0000000a000a7312 */ /* 0x004e240000101800 */
[----:B0-----:R1:W-:Y:S04]  /*e410*/  STL.64 [R15+0x10], R10 ;  /* 0x0000100a0f007387 */ /* 0x0013e80000100a00 */
[----:B------:R-:W2:Y:S01]  /*e420*/  LDL.U8 R12, [R4+0x20a3] ;  /* 0x0020a300040c7983 */ /* 0x000ea20000100000 */
[----:B------:R-:W-:Y:S01]  /*e430*/  VIADD R0, R0, 0x4 ;  /* 0x0000000400007836 */ /* 0x000fe20000000000 */
[----:B--2---:R-:W0:Y:S02]  /*e440*/  I2F.F64.U16 R12, R12 ;  /* 0x0000000c000c7312 */ /* 0x004e240000101800 */
[----:B0-----:R1:W-:Y:S04]  /*e450*/  STL.64 [R15+0x18], R12 ;  /* 0x0000180c0f007387 */ /* 0x0013e80000100a00 */
.L_x_126:
[----:B------:R-:W-:Y:S05]  /*e460*/  BSYNC.RECONVERGENT B3 ;  /* 0x0000000000037941 */ /* 0x000fea0003800200 */
.L_x_125:
[----:B------:R-:W-:-:S04]  /*e470*/  UISETP.NE.U32.AND UP0, UPT, UR58, URZ, UPT ;  /* 0x000000ff3a00728c */ /* 0x000fc8000bf05070 */
[----:B------:R-:W-:-:S09]  /*e480*/  UISETP.NE.AND.EX UP0, UPT, URZ, URZ, UPT, UP0 ;  /* 0x000000ffff00728c */ /* 0x000fd2000bf05300 */
[----:B------:R-:W-:Y:S05]  /*e490*/  BRA.U !UP0, `(.L_x_120) ;  /* 0x0000000108447547 */ /* 0x000fea000b800000 */
[----:B------:R-:W-:-:S05]  /*e4a0*/  IMAD.IADD R4, R1, 0x1, R0 ;  /* 0x0000000101047824 */ /* 0x000fca00078e0200 */
[----:B-1--4-:R-:W2:Y:S01]  /*e4b0*/  LDL.U8 R6, [R4+0x20a0] ;  /* 0x0020a00004067983 */ /* 0x012ea20000100000 */
[----:B0-----:R-:W-:Y:S01]  /*e4c0*/  IMAD.U32 R9, R0, 0x8, R1 ;  /* 0x0000000800097824 */ /* 0x001fe200078e0001 */
[----:B------:R-:W-:-:S04]  /*e4d0*/  UISETP.NE.U32.AND UP0, UPT, UR58, 0x1, UPT ;  /* 0x000000013a00788c */ /* 0x000fc8000bf05070 */
[----:B------:R-:W-:Y:S01]  /*e4e0*/  UISETP.NE.AND.EX UP0, UPT, URZ, URZ, UPT, UP0 ;  /* 0x000000ffff00728c */ /* 0x000fe2000bf05300 */
[----:B--2---:R-:W0:Y:S02]  /*e4f0*/  I2F.F64.U16 R6, R6 ;  /* 0x0000000600067312 */ /* 0x004e240000101800 */
[----:B0-----:R2:W-:Y:S06]  /*e500*/  STL.64 [R9], R6 ;  /* 0x0000000609007387 */ /* 0x0015ec0000100a00 */
[----:B------:R-:W-:Y:S05]  /*e510*/  BRA.U !UP0, `(.L_x_120) ;  /* 0x0000000108247547 */ /* 0x000fea000b800000 */
[----:B--2---:R-:W2:Y:S01]  /*e520*/  LDL.U8 R6, [R4+0x20a1] ;  /* 0x0020a10004067983 */ /* 0x004ea20000100000 */
[----:B------:R-:W-:-:S04]  /*e530*/  UISETP.NE.U32.AND UP0, UPT, UR58, 0x2, UPT ;  /* 0x000000023a00788c */ /* 0x000fc8000bf05070 */
[----:B------:R-:W-:Y:S01]  /*e540*/  UISETP.NE.AND.EX UP0, UPT, URZ, URZ, UPT, UP0 ;  /* 0x000000ffff00728c */ /* 0x000fe2000bf05300 */
[----:B--2---:R-:W0:Y:S02]  /*e550*/  I2F.F64.U16 R6, R6 ;  /* 0x0000000600067312 */ /* 0x004e240000101800 */
[----:B0-----:R3:W-:Y:S06]  /*e560*/  STL.64 [R9+0x8], R6 ;  /* 0x0000080609007387 */ /* 0x0017ec0000100a00 */
[----:B------:R-:W-:Y:S05]  /*e570*/  BRA.U !UP0, `(.L_x_120) ;  /* 0x00000001080c7547 */ /* 0x000fea000b800000 */
[----:B---3--:R-:W2:Y:S02]  /*e580*/  LDL.U8 R6, [R4+0x20a2] ;  /* 0x0020a20004067983 */ /* 0x008ea40000100000 */
[----:B--2---:R-:W0:Y:S02]  /*e590*/  I2F.F64.U16 R6, R6 ;  /* 0x0000000600067312 */ /* 0x004e240000101800 */
[----:B0-----:R0:W-:Y:S02]  /*e5a0*/  STL.64 [R9+0x10], R6 ;  /* 0x0000100609007387 */ /* 0x0011e40000100a00 */
.L_x_120:
[----:B------:R-:W-:Y:S05]  /*e5b0*/  BSYNC.RECONVERGENT B0 ;  /* 0x0000000000007941 */ /* 0x000fea0003800200 */
.L_x_119:
[----:B01--4-:R-:W-:Y:S01]  /*e5c0*/  IMAD.MOV.U32 R10, RZ, RZ, 0x652b82fe ;  /* 0x652b82feff0a7424 */ /* 0x013fe200078e00ff */
[----:B------:R-:W-:Y:S01]  /*e5d0*/  UMOV UR4, 0xfefa39ef ;  /* 0xfefa39ef00047882 */ /* 0x000fe20000000000 */
[----:B------:R-:W-:Y:S01]  /*e5e0*/  IMAD.MOV.U32 R11, RZ, RZ, 0x3ff71547 ;  /* 0x3ff71547ff0b7424 */ /* 0x000fe200078e00ff */
[----:B------:R-:W-:Y:S01]  /*e5f0*/  UMOV UR5, 0x3fe62e42 ;  /* 0x3fe62e4200057882 */ /* 0x000fe20000000000 */
[----:B------:R-:W-:Y:S01]  /*e600*/  DADD R12, -RZ, -R2 ;  /* 0x00000000ff0c7229 */ /* 0x000fe20000000902 */
[----:B------:R-:W-:Y:S03]  /*e610*/  BSSY.RECONVERGENT B0, `(.L_x_127) ;  /* 0x0000037000007945 */ /* 0x000fe60003800200 */
[----:B------:R-:W-:-:S06]  /*e620*/  DFMA R10, R2, -R10, 6.75539944105574400000e+15 ;  /* 0x43380000020a742b */ /* 0x000fcc000000080a */
[----:B------:R-:W-:Y:S02]  /*e630*/  FSETP.GEU.AND P0, PT, |R13|, 4.1917929649353027344, PT ;  /* 0x4086232b0d00780b */ /* 0x000fe40003f0e200 */
[----:B--23--:R-:W-:-:S08]  /*e640*/  DADD R6, R10, -6.75539944105574400000e+15 ;  /* 0xc33800000a067429 */ /* 0x00cfd00000000000 */
        /* <DEDUP_REMOVED lines=51> */
.L_x_128:
[----:B------:R-:W-:Y:S05]  /*e980*/  BSYNC.RECONVERGENT B0 ;  /* 0x0000000000007941 */ /* 0x000fea0003800200 */
.L_x_127:
[----:B------:R-:W0:Y:S01]  /*e990*/  LDCU UR4, c[0x0][0x3d8] ;  /* 0x00007b00ff0477ac */ /* 0x000e220008000800 */
[----:B------:R-:W-:Y:S01]  /*e9a0*/  IMAD.MOV.U32 R10, RZ, RZ, 0x0 ;  /* 0x00000000ff0a7424 */ /* 0x000fe200078e00ff */
[----:B------:R-:W-:Y:S01]  /*e9b0*/  DADD R6, -RZ, -R18 ;  /* 0x00000000ff067229 */ /* 0x000fe20000000912 */
[----:B------:R-:W-:Y:S01]  /*e9c0*/  IMAD.MOV.U32 R11, RZ, RZ, 0x3ff00000 ;  /* 0x3ff00000ff0b7424 */ /* 0x000fe200078e00ff */
[----:B------:R-:W1:Y:S01]  /*e9d0*/  LDCU UR5, c[0x0][0x3bc] ;  /* 0x00007780ff0577ac */ /* 0x000e620008000800 */
[----:B------:R-:W-:Y:S01]  /*e9e0*/  BSSY.RECONVERGENT B0, `(.L_x_129) ;  /* 0x000000f000007945 */ /* 0x000fe20003800200 */
[----:B------:R-:W-:Y:S01]  /*e9f0*/  DADD R2, RZ, R8 ;  /* 0x00000000ff027229 */ /* 0x000fe20000000008 */
[----:B------:R-:W-:Y:S01]  /*ea00*/  MOV R94, 0xead0 ;  /* 0x0000ead0005e7802 */ /* 0x000fe20000000f00 */
[----:B------:R2:W-:Y:S01]  /*ea10*/  STL.64 [R1+0x2180], R10 ;  /* 0x0021800a01007387 */ /* 0x0005e20000100a00 */
[----:B------:R-:W-:Y:S01]  /*ea20*/  IMAD.MOV.U32 R8, RZ, RZ, RZ ;  /* 0x000000ffff087224 */ /* 0x000fe200078e00ff */
[----:B0-----:R-:W-:-:S04]  /*ea30*/  ULOP3.LUT UR4, UR4, 0xff, URZ, 0xc0, !UPT ;  /* 0x000000ff04047892 */ /* 0x001fc8000f8ec0ff */
[----:B------:R-:W-:Y:S01]  /*ea40*/  UISETP.NE.AND UP0, UPT, UR4, 0x1, UPT ;  /* 0x000000010400788c */ /* 0x000fe2000bf05270 */
[----:B-1----:R-:W-:-:S03]  /*ea50*/  VIADD R5, R5, -UR5 ;  /* 0x8000000505057c36 */ /* 0x002fc60008000000 */
[----:B------:R-:W-:-:S06]  /*ea60*/  USEL UR4, URZ, 0xffffffff, UP0 ;  /* 0xffffffffff047887 */ /* 0x000fcc0008000000 */
[----:B------:R-:W-:-:S04]  /*ea70*/  IADD3 R0, P0, PT, R5, UR4, RZ ;  /* 0x0000000405007c10 */ /* 0x000fc8000ff1e0ff */
[----:B------:R-:W-:Y:S02]  /*ea80*/  ISETP.NE.U32.AND P2, PT, R0, RZ, PT ;  /* 0x000000ff0000720c */ /* 0x000fe40003f45070 */
[----:B------:R-:W-:Y:S01]  /*ea90*/  LEA.HI.X.SX32 R0, R5, UR4, 0x1, P0 ;  /* 0x0000000405007c11 */ /* 0x000fe200080f0eff */
[----:B------:R-:W-:-:S03]  /*eaa0*/  IMAD.MOV.U32 R5, RZ, RZ, 0x40000000 ;  /* 0x40000000ff057424 */ /* 0x000fc600078e00ff */
[----:B--2---:R-:W-:-:S13]  /*eab0*/  ISETP.NE.AND.EX P2, PT, R0, RZ, PT, P2 ;  /* 0x000000ff0000720c */ /* 0x004fda0003f45320 */
[----:B------:R-:W-:Y:S05]  /*eac0*/  CALL.REL.NOINC `($_Z33unified_sogrand_iterations_kernelPKdPdS1_S1_PiS2_S1_iiimdiii$__internal_accurate_pow) ;  /* 0x000007a800f87944 */ /* 0x000fea0003c00000 */
[----:B------:R-:W-:Y:S05]  /*ead0*/  BSYNC.RECONVERGENT B0 ;  /* 0x0000000000007941 */ /* 0x000fea0003800200 */
.L_x_129:
[----:B------:R-:W-:Y:S01]  /*eae0*/  FSEL R12, R5, RZ, P2 ;  /* 0x000000ff050c7208 */ /* 0x000fe20001000000 */
[----:B------:R-:W-:Y:S01]  /*eaf0*/  IMAD.MOV.U32 R4, RZ, RZ, 0x1 ;  /* 0x00000001ff047424 */ /* 0x000fe200078e00ff */
[----:B------:R-:W-:Y:S01]  /*eb00*/  FSEL R13, R6, 1.875, P2 ;  /* 0x3ff00000060d7808 */ /* 0x000fe20001000000 */
[----:B------:R-:W-:Y:S01]  /*eb10*/  UMOV UR4, 0x2777579c ;  /* 0x2777579c00047882 */ /* 0x000fe20000000000 */
[----:B------:R-:W-:Y:S01]  /*eb20*/  FSETP.GEU.AND P1, PT, |R3|, 6.5827683646048100446e-37, PT ;  /* 0x036000000300780b */ /* 0x000fe20003f2e200 */
[----:B------:R-:W-:Y:S01]  /*eb30*/  UMOV UR5, 0x37a16c26 ;  /* 0x37a16c2600057882 */ /* 0x000fe20000000000 */
[----:B------:R-:W-:Y:S02]  /*eb40*/  BSSY.RECONVERGENT B3, `(.L_x_130) ;  /* 0x0000018000037945 */ /* 0x000fe40003800200 */
[----:B------:R-:W-:-:S08]  /*eb50*/  DMUL R12, R22, R12 ;  /* 0x0000000c160c7228 */ /* 0x000fd00000000000 */
[----:B------:R-:W-:-:S06]  /*eb60*/  DADD R10, R2, R12 ;  /* 0x00000000020a7229 */ /* 0x000fcc000000000c */
[----:B------:R-:W0:Y:S02]  /*eb70*/  MUFU.RCP64H R5, R11 ;  /* 0x0000000b00057308 */ /* 0x000e240000001800 */
[C---:B------:R-:W-:Y:S02]  /*eb80*/  DSETP.GT.AND P4, PT, R10.reuse, UR4, PT ;  /* 0x000000040a007e2a */ /* 0x040fe4000bf84000 */
        /* <DEDUP_REMOVED lines=12> */
[----:B------:R-:W-:Y:S01]  /*ec50*/  MOV R51, R3 ;  /* 0x0000000300337202 */ /* 0x000fe20000000f00 */
[----:B------:R-:W-:Y:S01]  /*ec60*/  IMAD.MOV.U32 R56, RZ, RZ, R10 ;  /* 0x000000ffff387224 */ /* 0x000fe200078e000a */
[----:B------:R-:W-:Y:S01]  /*ec70*/  MOV R5, 0xeca0 ;  /* 0x0000eca000057802 */ /* 0x000fe20000000f00 */
[----:B------:R-:W-:-:S07]  /*ec80*/  IMAD.MOV.U32 R7, RZ, RZ, R11 ;  /* 0x000000ffff077224 */ /* 0x000fce00078e000b */
[----:B------:R-:W-:Y:S05]  /*ec90*/  CALL.REL.NOINC `($__internal_1_$__cuda_sm20_div_rn_f64_full) ;  /* 0x000007a000507944 */ /* 0x000fea0003c00000 */
[----:B------:R-:W-:Y:S02]  /*eca0*/  IMAD.MOV.U32 R4, RZ, RZ, R64 ;  /* 0x000000ffff047224 */ /* 0x000fe400078e0040 */
[----:B------:R-:W-:-:S07]  /*ecb0*/  IMAD.MOV.U32 R5, RZ, RZ, R65 ;  /* 0x000000ffff057224 */ /* 0x000fce00078e0041 */
.L_x_131:
[----:B------:R-:W-:Y:S05]  /*ecc0*/  BSYNC.RECONVERGENT B3 ;  /* 0x0000000000037941 */ /* 0x000fea0003800200 */
.L_x_130:
[----:B------:R-:W0:Y:S01]  /*ecd0*/  LDCU.64 UR4, c[0x0][0x3d0] ;  /* 0x00007a00ff0477ac */ /* 0x000e220008000a00 */
[----:B------:R-:W1:Y:S01]  /*ece0*/  LDC R0, c[0x0][0x3c0] ;  /* 0x0000f000ff007b82 */ /* 0x000e620000000800 */
[----:B------:R-:W-:Y:S01]  /*ecf0*/  FSEL R4, R4, RZ, P4 ;  /* 0x000000ff04047208 */ /* 0x000fe20002000000 */
[----:B------:R-:W-:Y:S01]  /*ed00*/  IMAD.MOV.U32 R28, RZ, RZ, 0x0 ;  /* 0x00000000ff1c7424 */ /* 0x000fe200078e00ff */
[----:B------:R-:W-:Y:S01]  /*ed10*/  FSEL R5, R5, 1.875, P4 ;  /* 0x3ff0000005057808 */ /* 0x000fe20002000000 */
[----:B------:R-:W-:Y:S02]  /*ed20*/  IMAD.MOV.U32 R29, RZ, RZ, 0x3ff00000 ;  /* 0x3ff00000ff1d7424 */ /* 0x000fe400078e00ff */
[----:B------:R-:W-:Y:S02]  /*ed30*/  IMAD.MOV.U32 R2, RZ, RZ, 0x0 ;  /* 0x00000000ff027424 */ /* 0x000fe400078e00ff */
[----:B------:R2:W-:Y:S01]  /*ed40*/  STL.64 [R1+0x2188], R4 ;  /* 0x0021880401007387 */ /* 0x0005e20000100a00 */
[----:B------:R-:W-:Y:S01]  /*ed50*/  IMAD.MOV.U32 R3, RZ, RZ, 0x3ff00000 ;  /* 0x3ff00000ff037424 */ /* 0x000fe200078e00ff */
[----:B0-----:R-:W-:-:S06]  /*ed60*/  DSETP.GT.AND P0, PT, R4, UR4, PT ;  /* 0x0000000404007e2a */ /* 0x001fcc000bf04000 */
[----:B-1----:R-:W-:-:S13]  /*ed70*/  ISETP.EQ.OR P0, PT, R0, 0x1, P0 ;  /* 0x000000010000780c */ /* 0x002fda0000702670 */
[----:B------:R-:W-:Y:S05]  /*ed80*/  @P0 BREAK.RELIABLE B2 ;  /* 0x0000000000020942 */ /* 0x000fea0003800100 */
[----:B--2---:R-:W-:Y:S05]  /*ed90*/  @P0 BRA `(.L_x_132) ;  /* 0x0000012400c80947 */ /* 0x004fea0003800000 */
[----:B------:R-:W-:Y:S02]  /*eda0*/  IMAD.MOV.U32 R0, RZ, RZ, 0x1 ;  /* 0x00000001ff007424 */ /* 0x000fe400078e00ff */
[----:B------:R-:W-:-:S07]  /*edb0*/  IMAD.MOV.U32 R35, RZ, RZ, RZ ;  /* 0x000000ffff237224 */ /* 0x000fce00078e00ff */
.L_x_102:
[----:B------:R-:W-:Y:S05]  /*edc0*/  BSYNC.RELIABLE B2 ;  /* 0x0000000000027941 */ /* 0x000fea0003800100 */
.L_x_93:
[----:B------:R-:W0:Y:S01]  /*edd0*/  LDC.64 R6, c[0x0][0x3c8] ;  /* 0x0000f200ff067b82 */ /* 0x000e220000000a00 */
[----:B------:R-:W1:Y:S01]  /*ede0*/  LDCU UR5, c[0x0][0x3c0] ;  /* 0x00007800ff0577ac */ /* 0x000e620008000800 */
[----:B------:R-:W-:Y:S01]  /*edf0*/  I2F.F64.U32 R2, R32 ;  /* 0x0000002000027312 */ /* 0x000fe20000201800 */
[----:B------:R-:W-:Y:S02]  /*ee00*/  IMAD.MOV.U32 R14, RZ, RZ, 0x0 ;  /* 0x00000000ff0e7424 */ /* 0x000fe400078e00ff */
[----:B------:R-:W-:-:S03]  /*ee10*/  IMAD.MOV.U32 R15, RZ, RZ, 0x3ff00000 ;  /* 0x3ff00000ff0f7424 */ /* 0x000fc600078e00ff */
[----:B------:R-:W2:Y:S01]  /*ee20*/  LDC R9, c[0x0][0x3b8] ;  /* 0x0000ee00ff097b82 */ /* 0x000ea20000000800 */
[----:B-1----:R-:W-:Y:S01]  /*ee30*/  USHF.R.S32.HI UR4, URZ, 0x1f, UR5 ;  /* 0x0000001fff047899 */ /* 0x002fe20008011405 */
[----:B0-----:R-:W-:-:S04]  /*ee40*/  ISETP.NE.U32.AND P0, PT, R6, RZ, PT ;  /* 0x000000ff0600720c */ /* 0x001fc80003f05070 */
[----:B------:R-:W-:Y:S01]  /*ee50*/  ISETP.NE.AND.EX P0, PT, R7, RZ, PT, P0 ;  /* 0x000000ff0700720c */ /* 0x000fe20003f05300 */
[----:B--2---:R-:W0:Y:S03]  /*ee60*/  I2F.F64 R4, R9 ;  /* 0x0000000900047312 */ /* 0x004e260000201c00 */
[----:B------:R-:W-:-:S04]  /*ee70*/  SEL R6, R6, 0x7fffffff, P0 ;  /* 0x7fffffff06067807 */ /* 0x000fc80000000000 */
[----:B------:R-:W-:Y:S02]  /*ee80*/  ISETP.GE.U32.AND P1, PT, R6, 0x2, PT ;  /* 0x000000020600780c */ /* 0x000fe40003f26070 */
[----:B------:R-:W-:-:S04]  /*ee90*/  SEL R6, R7, RZ, P0 ;  /* 0x000000ff07067207 */ /* 0x000fc80000000000 */
[----:B------:R-:W-:Y:S02]  /*eea0*/  ISETP.GE.U32.AND.EX P0, PT, R6, RZ, PT, P1 ;  /* 0x000000ff0600720c */ /* 0x000fe40003f06110 */
[----:B------:R-:W-:Y:S01]  /*eeb0*/  ISETP.GE.U32.AND P1, PT, R0, UR5, PT ;  /* 0x0000000500007c0c */ /* 0x000fe2000bf26070 */
[----:B0-----:R-:W-:Y:S01]  /*eec0*/  DADD R2, R4, R2 ;  /* 0x0000000004027229 */ /* 0x001fe20000000002 */
[----:B------:R-:W-:Y:S02]  /*eed0*/  IMAD R5, R32, R9, UR49 ;  /* 0x0000003120057e24 */ /* 0x000fe4000f8e0209 */
[----:B------:R-:W-:-:S04]  /*eee0*/  ISETP.GE.U32.OR.EX P0, PT, R35, UR4, !P0, P1 ;  /* 0x0000000423007c0c */ /* 0x000fc8000c706510 */
[----:B------:R-:W-:Y:S01]  /*eef0*/  ISETP.GE.OR P0, PT, R32, R5, P0 ;  /* 0x000000052000720c */ /* 0x000fe20000706670 */
[----:B------:R-:W-:Y:S01]  /*ef00*/  DFMA R14, R2, 2, R14 ;  /* 0x40000000020e782b */ /* 0x000fe2000000000e */
[----:B------:R-:W-:Y:S02]  /*ef10*/  IMAD.MOV.U32 R2, RZ, RZ, 0x0 ;  /* 0x00000000ff027424 */ /* 0x000fe400078e00ff */
[----:B------:R-:W-:-:S09]  /*ef20*/  IMAD.MOV.U32 R3, RZ, RZ, 0x3ff00000 ;  /* 0x3ff00000ff037424 */ /* 0x000fd200078e00ff */
[----:B------:R-:W-:Y:S05]  /*ef30*/  @P0 BRA `(.L_x_132) ;  /* 0x0000012400600947 */ /* 0x000fea0003800000 */
[----:B------:R-:W-:Y:S01]  /*ef40*/  DADD R4, -RZ, |R14| ;  /* 0x00000000ff047229 */ /* 0x000fe2000000050e */
[----:B------:R-:W-:Y:S01]  /*ef50*/  BSSY.RECONVERGENT B0, `(.L_x_133) ;  /* 0x0000006000007945 */ /* 0x000fe20003800200 */
[----:B------:R-:W-:Y:S01]  /*ef60*/  IMAD.MOV.U32 R6, RZ, RZ, RZ ;  /* 0x000000ffff067224 */ /* 0x000fe200078e00ff */
[----:B------:R-:W-:Y:S01]  /*ef70*/  MOV R94, 0xefb0 ;  /* 0x0000efb0005e7802 */ /* 0x000fe20000000f00 */
[----:B------:R-:W-:-:S06]  /*ef80*/  IMAD.MOV.U32 R7, RZ, RZ, 0x40000000 ;  /* 0x40000000ff077424 */ /* 0x000fcc00078e00ff */
[----:B------:R-:W-:-:S07]  /*ef90*/  IMAD.MOV.U32 R8, RZ, RZ, R4 ;  /* 0x000000ffff087224 */ /* 0x000fce00078e0004 */
[----:B------:R-:W-:Y:S05]  /*efa0*/  CALL.REL.NOINC `($_Z33unified_sogrand_iterations_kernelPKdPdS1_S1_PiS2_S1_iiimdiii$__internal_accurate_pow) ;  /* 0x000007a400c07944 */ /* 0x000fea0003c00000 */
[----:B------:R-:W-:Y:S05]  /*efb0*/  BSYNC.RECONVERGENT B0 ;  /* 0x0000000000007941 */ /* 0x000fea0003800200 */
.L_x_133:
[C---:B------:R-:W-:Y:S01]  /*efc0*/  DADD R2, R14.reuse, 2 ;  /* 0x400000000e027429 */ /* 0x040fe20000000000 */
[----:B------:R-:W-:Y:S01]  /*efd0*/  IMAD.MOV.U32 R43, RZ, RZ, R32 ;  /* 0x000000ffff2b7224 */ /* 0x000fe200078e0020 */
[C---:B------:R-:W-:Y:S02]  /*efe0*/  DSETP.NEU.AND P0, PT, R14.reuse, RZ, PT ;  /* 0x000000ff0e00722a */ /* 0x040fe40003f0d000 */
[----:B------:R-:W-:-:S04]  /*eff0*/  DSETP.NEU.AND P2, PT, |R14|, +INF , PT ;  /* 0x7ff000000e00742a */ /* 0x000fc80003f4d200 */
[----:B------:R-:W-:Y:S02]  /*f000*/  FSEL R5, R5, RZ, P0 ;  /* 0x000000ff05057208 */ /* 0x000fe40000000000 */
[----:B------:R-:W-:Y:S01]  /*f010*/  LOP3.LUT R2, R3, 0x7ff00000, RZ, 0xc0, !PT ;  /* 0x7ff0000003027812 */ /* 0x000fe200078ec0ff */
[----:B------:R-:W-:Y:S01]  /*f020*/  IMAD.MOV.U32 R3, RZ, RZ, 0x3ff00000 ;  /* 0x3ff00000ff037424 */ /* 0x000fe200078e00ff */
[----:B------:R-:W-:Y:S01]  /*f030*/  FSEL R6, R6, RZ, P0 ;  /* 0x000000ff06067208 */ /* 0x000fe20000000000 */
[----:B------:R-:W-:Y:S01]  /*f040*/  DSETP.NEU.AND P0, PT, R14, 1, PT ;  /* 0x3ff000000e00742a */ /* 0x000fe20003f0d000 */
[----:B------:R-:W-:Y:S01]  /*f050*/  ISETP.NE.AND P1, PT, R2, 0x7ff00000, PT ;  /* 0x7ff000000200780c */ /* 0x000fe20003f25270 */
[----:B------:R-:W-:-:S12]  /*f060*/  IMAD.MOV.U32 R2, RZ, RZ, 0x0 ;  /* 0x00000000ff027424 */ /* 0x000fd800078e00ff */
[----:B------:R-:W-:Y:S02]  /*f070*/  @!P1 FSEL R5, R5, RZ, P2 ;  /* 0x000000ff05059208 */ /* 0x000fe40001000000 */
[----:B------:R-:W-:Y:S02]  /*f080*/  @!P1 FSEL R6, R6, +QNAN , P2 ;  /* 0x7ff0000006069808 */ /* 0x000fe40001000000 */
[----:B------:R-:W-:Y:S02]  /*f090*/  FSEL R20, R5, RZ, P0 ;  /* 0x000000ff05147208 */ /* 0x000fe40000000000 */
[----:B------:R-:W-:-:S07]  /*f0a0*/  FSEL R21, R6, 1.875, P0 ;  /* 0x3ff0000006157808 */ /* 0x000fce0000000000 */
.L_x_411:
[----:B------:R-:W-:Y:S01]  /*f0b0*/  IADD3 R43, PT, PT, R43, 0x1, RZ ;  /* 0x000000012b2b7810 */ /* 0x000fe20007ffe0ff */
[----:B------:R-:W-:Y:S01]  /*f0c0*/  IMAD.MOV.U32 R8, RZ, RZ, 0x0 ;  /* 0x00000000ff087424 */ /* 0x000fe200078e00ff */
[----:B------:R-:W-:Y:S01]  /*f0d0*/  BSSY.RECONVERGENT B0, `(.L_x_134) ;  /* 0x0000015000007945 */ /* 0x000fe20003800200 */
[----:B------:R-:W-:Y:S02]  /*f0e0*/  IMAD.MOV.U32 R9, RZ, RZ, 0x3fd80000 ;  /* 0x3fd80000ff097424 */ /* 0x000fe400078e00ff */
[----:B------:R-:W-:-:S04]  /*f0f0*/  IMAD.SHL.U32 R34, R43, 0x8, RZ ;  /* 0x000000082b227824 */ /* 0x000fc800078e00ff */
[----:B0-----:R-:W0:Y:S02]  /*f100*/  I2F.F64.U32 R4, R34 ;  /* 0x0000002200047312 */ /* 0x001e240000201800 */
[----:B01----:R-:W-:-:S06]  /*f110*/  DADD R10, -R4, R20 ;  /* 0x00000000040a7229 */ /* 0x003fcc0000000114 */
[----:B------:R-:W0:Y:S04]  /*f120*/  MUFU.RSQ64H R5, R11 ;  /* 0x0000000b00057308 */ /* 0x000e280000001c00 */
[----:B------:R-:W-:-:S05]  /*f130*/  VIADD R4, R11, 0xfcb00000 ;  /* 0xfcb000000b047836 */ /* 0x000fca0000000000 */
[----:B------:R-:W-:Y:S01]  /*f140*/  ISETP.GE.U32.AND P0, PT, R4, 0x7ca00000, PT ;  /* 0x7ca000000400780c */ /* 0x000fe20003f06070 */
[----:B0-----:R-:W-:-:S08]  /*f150*/  DMUL R6, R4, R4 ;  /* 0x0000000404067228 */ /* 0x001fd00000000000 */
[----:B------:R-:W-:-:S08]  /*f160*/  DFMA R6, R10, -R6, 1 ;  /* 0x3ff000000a06742b */ /* 0x000fd00000000806 */
[----:B------:R-:W-:Y:S02]  /*f170*/  DFMA R8, R6, R8, 0.5 ;  /* 0x3fe000000608742b */ /* 0x000fe40000000008 */
[----:B------:R-:W-:-:S08]  /*f180*/  DMUL R6, R4, R6 ;  /* 0x0000000604067228 */ /* 0x000fd00000000000 */
[----:B------:R-:W-:-:S08]  /*f190*/  DFMA R40, R8, R6, R4 ;  /* 0x000000060828722b */ /* 0x000fd00000000004 */
[----:B------:R-:W-:Y:S02]  /*f1a0*/  DMUL R48, R10, R40 ;  /* 0x000000280a307228 */ /* 0x000fe40000000000 */
[----:B------:R-:W-:Y:S02]  /*f1b0*/  VIADD R9, R41, 0xfff00000 ;  /* 0xfff0000029097836 */ /* 0x000fe40000000000 */
[----:B------:R-:W-:-:S04]  /*f1c0*/  IMAD.MOV.U32 R8, RZ, RZ, R40 ;  /* 0x000000ffff087224 */ /* 0x000fc800078e0028 */
[----:B------:R-:W-:-:S08]  /*f1d0*/  DFMA R50, R48, -R48, R10 ;  /* 0x800000303032722b */ /* 0x000fd0000000000a */
[----:B------:R-:W-:Y:S01]  /*f1e0*/  DFMA R6, R50, R8, R48 ;  /* 0x000000083206722b */ /* 0x000fe20000000030 */
[----:B------:R-:W-:Y:S10]  /*f1f0*/  @!P0 BRA `(.L_x_135) ;  /* 0x0000000000088947 */ /* 0x000ff40003800000 */
[----:B------:R-:W-:-:S07]  /*f200*/  MOV R34, 0xf220 ;  /* 0x0000f22000227802 */ /* 0x000fce0000000f00 */
[----:B------:R-:W-:Y:S05]  /*f210*/  CALL.REL.NOINC `($__internal_2_$__cuda_sm20_dsqrt_rn_f64_mediumpath_v1) ;  /* 0x000007a000607944 */ /* 0x000fea0003c00000 */
.L_x_135:
[----:B------:R-:W-:Y:S05]  /*f220*/  BSYNC.RECONVERGENT B0 ;  /* 0x0000000000007941 */ /* 0x000fea0003800200 */
.L_x_134:
[----:B------:R-:W-:Y:S01]  /*f230*/  DADD R6, R14, -R6 ;  /* 0x000000000e067229 */ /* 0x000fe20000000806 */
[----:B------:R-:W0:Y:S01]  /*f240*/  LDC R5, c[0x0][0x3d8] ;  /* 0x0000f600ff057b82 */ /* 0x000e220000000800 */
[----:B------:R-:W1:Y:S01]  /*f250*/  LDCU UR4, c[0x0][0x3b8] ;  /* 0x00007700ff0477ac */ /* 0x000e620008000800 */
[----:B------:R-:W-:Y:S05]  /*f260*/  BSSY.RELIABLE B2, `(.L_x_136) ;  /* 0x0001216000027945 */ /* 0x000fea0003800100 */
[----:B------:R-:W-:-:S10]  /*f270*/  DMUL R6, R6, 0.5 ;  /* 0x3fe0000006067828 */ /* 0x000fd40000000000 */
[----:B------:R-:W2:Y:S02]  /*f280*/  F2I.F64.CEIL R6, R6 ;  /* 0x0000000600067311 */ /* 0x000ea40000309100 */
[----:B--2---:R-:W-:-:S04]  /*f290*/  VIMNMX R4, PT, PT, R6, 0x1, !PT ;  /* 0x0000000106047848 */ /* 0x004fc80007fe0100 */
[C---:B------:R-:W-:Y:S01]  /*f2a0*/  LOP3.LUT R8, R4.reuse, 0x1, RZ, 0xc0, !PT ;  /* 0x0000000104087812 */ /* 0x040fe200078ec0ff */
[----:B------:R-:W-:-:S03]  /*f2b0*/  VIADD R41, R4, 0x1 ;  /* 0x0000000104297836 */ /* 0x000fc60000000000 */
[----:B------:R-:W-:-:S04]  /*f2c0*/  ISETP.NE.AND P0, PT, R8, R33, PT ;  /* 0x000000210800720c */ /* 0x000fc80003f05270 */
[----:B0-----:R-:W-:-:S13]  /*f2d0*/  ISETP.EQ.AND P0, PT, R5, 0x1, P0 ;  /* 0x000000010500780c */ /* 0x001fda0000702270 */
[----:B------:R-:W-:-:S05]  /*f2e0*/  @!P0 IMAD.MOV R41, RZ, RZ, R4 ;  /* 0x000000ffff298224 */ /* 0x000fca00078e0204 */
[----:B-1----:R-:W-:-:S13]  /*f2f0*/  ISETP.GT.AND P0, PT, R41, UR4, PT ;  /* 0x0000000429007c0c */ /* 0x002fda000bf04270 */
[----:B------:R-:W-:Y:S05]  /*f300*/  @P0 BRA `(.L_x_137) ;  /* 0x00000120002c0947 */ /* 0x000fea0003800000 */
.L_x_410:
[--C-:B------:R-:W-:Y:S02]  /*f310*/  IMAD.MOV R4, RZ, RZ, -R41.reuse ;  /* 0x000000ffff047224 */ /* 0x100fe400078e0a29 */
[----:B------:R-:W-:Y:S02]  /*f320*/  IMAD R5, R41, R41, R41 ;  /* 0x0000002929057224 */ /* 0x000fe400078e0229 */
[----:B------:R-:W-:-:S03]  /*f330*/  IMAD R9, R32, R4, R43 ;  /* 0x0000000420097224 */ /* 0x000fc600078e022b */
[----:B------:R-:W-:-:S04]  /*f340*/  SHF.R.U32.HI R4, RZ, 0x1, R5 ;  /* 0x00000001ff047819 */ /* 0x000fc80000011605 */
[----:B------:R-:W-:-:S13]  /*f350*/  ISETP.GE.AND P0, PT, R9, R4, PT ;  /* 0x000000040900720c */ /* 0x000fda0003f06270 */
[----:B01----:R-:W-:Y:S05]  /*f360*/  @!P0 BRA `(.L_x_137) ;  /* 0x0000012000148947 */ /* 0x003fea0003800000 */
[----:B------:R-:W0:Y:S01]  /*f370*/  LDCU UR4, c[0x0][0x3b8] ;  /* 0x00007700ff0477ac */ /* 0x000e220008000800 */
[----:B------:R-:W-:Y:S01]  /*f380*/  ISETP.GE.U32.AND P1, PT, R41, 0x10, PT ;  /* 0x000000102900780c */ /* 0x000fe20003f26070 */
[----:B------:R-:W-:Y:S01]  /*f390*/  BSSY.RECONVERGENT B0, `(.L_x_138) ;  /* 0x0000015000007945 */ /* 0x000fe20003800200 */
[----:B------:R-:W-:Y:S01]  /*f3a0*/  LEA.HI R4, R5, R5, RZ, 0x1 ;  /* 0x0000000505047211 */ /* 0x000fe200078f08ff */
[----:B------:R-:W-:Y:S01]  /*f3b0*/  IMAD.MOV.U32 R6, RZ, RZ, RZ ;  /* 0x000000ffff067224 */ /* 0x000fe200078e00ff */
[C---:B------:R-:W-:Y:S02]  /*f3c0*/  LOP3.LUT P2, RZ, R41.reuse, 0xf, RZ, 0xc0, !PT ;  /* 0x0000000f29ff7812 */ /* 0x040fe4000784c0ff */
[----:B------:R-:W-:Y:S02]  /*f3d0*/  SHF.R.S32.HI R40, RZ, 0x1, R4 ;  /* 0x00000001ff287819 */ /* 0x000fe40000011404 */
[----:B0-----:R-:W-:-:S05]  /*f3e0*/  IADD3 R34, PT, PT, -R41, UR4, RZ ;  /* 0x0000000429227c10 */ /* 0x001fca000fffe1ff */
[----:B------:R-:W-:Y:S05]  /*f3f0*/  @!P1 BRA `(.L_x_139) ;  /* 0x0000000000389947 */ /* 0x000fea0003800000 */
[----:B------:R-:W-:Y:S01]  /*f400*/  LOP3.LUT R6, R41, 0x7ffffff0, RZ, 0xc0, !PT ;  /* 0x7ffffff029067812 */ /* 0x000fe200078ec0ff */
[----:B------:R-:W-:Y:S02]  /*f410*/  IMAD.MOV.U32 R8, RZ, RZ, RZ ;  /* 0x000000ffff087224 */ /* 0x000fe400078e00ff */
[----:B------:R-:W-:Y:S02]  /*f420*/  IMAD.MOV.U32 R4, RZ, RZ, RZ ;  /* 0x000000ffff047224 */ /* 0x000fe400078e00ff */
[----:B------:R-:W-:-:S07]  /*f430*/  IMAD.MOV.U32 R7, RZ, RZ, RZ ;  /* 0x000000ffff077224 */ /* 0x000fce00078e00ff */
.L_x_140:
        /* <DEDUP_REMOVED lines=8> */
[----:B------:R0:W-:Y:S07]  /*f4c0*/  STL.128 [R5+0x20e0], RZ ;  /* 0x0020e0ff05007387 */ /* 0x0001ee0000100c00 */
[----:B------:R-:W-:Y:S05]  /*f4d0*/  @P0 BRA `(.L_x_140) ;  /* 0xfffffffc00d80947 */ /* 0x000fea000383ffff */
.L_x_139:
[----:B------:R-:W-:Y:S05]  /*f4e0*/  BSYNC.RECONVERGENT B0 ;  /* 0x0000000000007941 */ /* 0x000fea0003800200 */
.L_x_138:
[----:B------:R-:W-:Y:S01]  /*f4f0*/  BSSY.RECONVERGENT B0, `(.L_x_141) ;  /* 0x000001f000007945 */ /* 0x000fe20003800200 */
[----:B------:R-:W-:Y:S01]  /*f500*/  IMAD.IADD R40, R9, 0x1, -R40 ;  /* 0x0000000109287824 */ /* 0x000fe200078e0a28 */
[----:B------:R-:W-:Y:S02]  /*f510*/  LOP3.LUT R81, R41, 0xf, RZ, 0xc0, !PT ;  /* 0x0000000f29517812 */ /* 0x000fe400078ec0ff */
[----:B------:R-:W-:Y:S05]  /*f520*/  @!P2 BRA `(.L_x_142) ;  /* 0x00000000006ca947 */ /* 0x000fea0003800000 */
[----:B------:R-:W-:-:S04]  /*f530*/  IADD3 R4, P2, PT, R81, -0x1, RZ ;  /* 0xffffffff51047810 */ /* 0x000fc80007f5e0ff */
[----:B------:R-:W-:Y:S01]  /*f540*/  ISETP.GE.U32.AND P0, PT, R4, 0x7, PT ;  /* 0x000000070400780c */ /* 0x000fe20003f06070 */
[----:B------:R-:W-:Y:S01]  /*f550*/  IMAD.X R4, RZ, RZ, -0x1, P2 ;  /* 0xffffffffff047424 */ /* 0x000fe200010e06ff */
[----:B------:R-:W-:-:S04]  /*f560*/  LOP3.LUT P2, RZ, R41, 0x7, RZ, 0xc0, !PT ;  /* 0x0000000729ff7812 */ /* 0x000fc8000784c0ff */
[----:B------:R-:W-:-:S13]  /*f570*/  ISETP.GE.U32.AND.EX P0, PT, R4, RZ, PT, P0 ;  /* 0x000000ff0400720c */ /* 0x000fda0003f06100 */
[C---:B------:R-:W-:Y:S02]  /*f580*/  @P0 IMAD.U32 R4, R6.reuse, 0x4, R1 ;  /* 0x0000000406040824 */ /* 0x040fe400078e0001 */
[----:B------:R-:W-:-:S03]  /*f590*/  @P0 VIADD R6, R6, 0x8 ;  /* 0x0000000806060836 */ /* 0x000fc60000000000 */
[----:B------:R1:W-:Y:S04]  /*f5a0*/  @P0 STL.128 [R4+0x20b0], RZ ;  /* 0x0020b0ff04000387 */ /* 0x0003e80000100c00 */
[----:B------:R1:W-:Y:S01]  /*f5b0*/  @P0 STL.128 [R4+0x20c0], RZ ;  /* 0x0020c0ff04000387 */ /* 0x0003e20000100c00 */
[----:B------:R-:W-:Y:S05]  /*f5c0*/  @!P2 BRA `(.L_x_142) ;  /* 0x000000000044a947 */ /* 0x000fea0003800000 */
[----:B-1----:R-:W-:-:S04]  /*f5d0*/  LOP3.LUT R4, R41, 0x7, RZ, 0xc0, !PT ;  /* 0x0000000729047812 */ /* 0x002fc800078ec0ff */
[----:B------:R-:W-:-:S04]  /*f5e0*/  IADD3 R4, P2, PT, R4, -0x1, RZ ;  /* 0xffffffff04047810 */ /* 0x000fc80007f5e0ff */
[----:B------:R-:W-:Y:S01]  /*f5f0*/  ISETP.GE.U32.AND P0, PT, R4, 0x3, PT ;  /* 0x000000030400780c */ /* 0x000fe20003f06070 */
[----:B------:R-:W-:-:S05]  /*f600*/  IMAD.X R4, RZ, RZ, -0x1, P2 ;  /* 0xffffffffff047424 */ /* 0x000fca00010e06ff */
[----:B------:R-:W-:Y:S02]  /*f610*/  ISETP.GE.U32.AND.EX P0, PT, R4, RZ, PT, P0 ;  /* 0x000000ff0400720c */ /* 0x000fe40003f06100 */
[----:B------:R-:W-:-:S11]  /*f620*/  LOP3.LUT P2, R4, R41, 0x3, RZ, 0xc0, !PT ;  /* 0x0000000329047812 */ /* 0x000fd6000784c0ff */
[C---:B0-----:R-:W-:Y:S01]  /*f630*/  @P0 LEA R5, R6.reuse, R1, 0x2 ;  /* 0x0000000106050211 */ /* 0x041fe200078e10ff */
[----:B------:R-:W-:-:S04]  /*f640*/  @P0 VIADD R6, R6, 0x4 ;  /* 0x0000000406060836 */ /* 0x000fc80000000000 */
[----:B------:R2:W-:Y:S01]  /*f650*/  @P0 STL.128 [R5+0x20b0], RZ ;  /* 0x0020b0ff05000387 */ /* 0x0005e20000100c00 */
[----:B------:R-:W-:Y:S05]  /*f660*/  @!P2 BRA `(.L_x_142) ;  /* 0x00000000001ca947 */ /* 0x000fea0003800000 */
[----:B------:R-:W-:Y:S01]  /*f670*/  IMAD.U32 R6, R6, 0x4, R1 ;  /* 0x0000000406067824 */ /* 0x000fe200078e0001 */
[----:B------:R-:W-:-:S04]  /*f680*/  ISETP.NE.AND P0, PT, R4, 0x1, PT ;  /* 0x000000010400780c */ /* 0x000fc80003f05270 */
[----:B------:R3:W-:Y:S09]  /*f690*/  STL [R6+0x20b0], RZ ;  /* 0x0020b0ff06007387 */ /* 0x0007f20000100800 */
[----:B---3--:R-:W-:Y:S05]  /*f6a0*/  @!P0 BRA `(.L_x_142) ;  /* 0x00000000000c8947 */ /* 0x008fea0003800000 */
[----:B------:R-:W-:Y:S01]  /*f6b0*/  ISETP.NE.AND P0, PT, R4, 0x2, PT ;  /* 0x000000020400780c */ /* 0x000fe20003f05270 */
[----:B------:R3:W-:-:S12]  /*f6c0*/  STL [R6+0x20b4], RZ ;  /* 0x0020b4ff06007387 */ /* 0x0007d80000100800 */
[----:B------:R3:W-:Y:S02]  /*f6d0*/  @P0 STL [R6+0x20b8], RZ ;  /* 0x0020b8ff06000387 */ /* 0x0007e40000100800 */
.L_x_142:
[----:B------:R-:W-:Y:S05]  /*f6e0*/  BSYNC.RECONVERGENT B0 ;  /* 0x0000000000007941 */ /* 0x000fea0003800200 */
.L_x_141:
[----:B------:R-:W-:Y:S01]  /*f6f0*/  ISETP.GE.U32.AND P5, PT, R41, 0x2, PT ;  /* 0x000000022900780c */ /* 0x000fe20003fa6070 */
[----:B------:R-:W-:-:S12]  /*f700*/  BSSY.RECONVERGENT B0, `(.L_x_143) ;  /* 0x0000058000007945 */ /* 0x000fd80003800200 */
[----:B------:R-:W-:Y:S05]  /*f710*/  @!P5 BRA `(.L_x_144) ;  /* 0x000000040058d947 */ /* 0x000fea0003800000 */
[----:B------:R4:W5:Y:S01]  /*f720*/  LDL R8, [R1+0x20b0] ;  /* 0x0020b00001087983 */ /* 0x0009620000100800 */
[C---:B-1----:R-:W-:Y:S01]  /*f730*/  VIADD R4, R41.reuse, 0xfffffffe ;  /* 0xfffffffe29047836 */ /* 0x042fe20000000000 */
[----:B0-2---:R-:W-:Y:S01]  /*f740*/  IADD3 R5, P2, PT, R41, -0x1, RZ ;  /* 0xffffffff29057810 */ /* 0x005fe20007f5e0ff */
[----:B------:R-:W-:Y:S03]  /*f750*/  BSSY.RECONVERGENT B3, `(.L_x_145) ;  /* 0x0000027000037945 */ /* 0x000fe60003800200 */
[----:B------:R-:W-:Y:S01]  /*f760*/  ISETP.GE.U32.AND P0, PT, R4, 0xf, PT ;  /* 0x0000000f0400780c */ /* 0x000fe20003f06070 */
[----:B------:R-:W-:Y:S01]  /*f770*/  IMAD.MOV.U32 R4, RZ, RZ, 0x1 ;  /* 0x00000001ff047424 */ /* 0x000fe200078e00ff */
[----:B------:R-:W-:Y:S01]  /*f780*/  LOP3.LUT R7, R5, 0xf, RZ, 0xc0, !PT ;  /* 0x0000000f05077812 */ /* 0x000fe200078ec0ff */
[----:B---3--:R-:W-:-:S10]  /*f790*/  IMAD.X R6, RZ, RZ, -0x1, P2 ;  /* 0xffffffffff067424 */ /* 0x008fd400010e06ff */
[----:B----4-:R-:W-:Y:S05]  /*f7a0*/  @!P0 BRA `(.L_x_146) ;  /* 0x0000000000848947 */ /* 0x010fea0003800000 */
[----:B------:R-:W-:Y:S01]  /*f7b0*/  BSSY.RECONVERGENT B4, `(.L_x_146) ;  /* 0x0000020000047945 */ /* 0x000fe20003800200 */
[----:B------:R-:W-:Y:S01]  /*f7c0*/  LOP3.LUT R51, R5, 0xfffffff0, RZ, 0xc0, !PT ;  /* 0xfffffff005337812 */ /* 0x000fe200078ec0ff */
[----:B------:R-:W-:Y:S02]  /*f7d0*/  IMAD.MOV.U32 R4, RZ, RZ, 0x1 ;  /* 0x00000001ff047424 */ /* 0x000fe400078e00ff */
[----:B------:R-:W-:-:S07]  /*f7e0*/  IMAD.MOV.U32 R42, RZ, RZ, RZ ;  /* 0x000000ffff2a7224 */ /* 0x000fce00078e00ff */
.L_x_147:
[C---:B0-----:R-:W-:Y:S01]  /*f7f0*/  IMAD.U32 R11, R4.reuse, 0x4, R1 ;  /* 0x00000004040b7824 */ /* 0x041fe200078e0001 */
[----:B-----5:R-:W-:Y:S01]  /*f800*/  MOV R9, R8 ;  /* 0x0000000800097202 */ /* 0x020fe20000000f00 */
[--C-:B------:R-:W-:Y:S01]  /*f810*/  IMAD.MOV.U32 R56, RZ, RZ, R8.reuse ;  /* 0x000000ffff387224 */ /* 0x100fe200078e0008 */
[----:B------:R-:W-:Y:S01]  /*f820*/  IADD3 R10, P2, PT, R4, 0xf, RZ ;  /* 0x0000000f040a7810 */ /* 0x000fe20007f5e0ff */
[--C-:B------:R-:W-:Y:S01]  /*f830*/  IMAD.MOV.U32 R57, RZ, RZ, R8.reuse ;  /* 0x000000ffff397224 */ /* 0x100fe200078e0008 */
[----:B------:R0:W-:Y:S01]  /*f840*/  STL [R11+0x20b0], R8 ;  /* 0x0020b0080b007387 */ /* 0x0001e20000100800 */
[--C-:B------:R-:W-:Y:S01]  /*f850*/  IMAD.MOV.U32 R58, RZ, RZ, R8.reuse ;  /* 0x000000ffff3a7224 */ /* 0x100fe200078e0008 */
[----:B------:R-:W-:Y:S01]  /*f860*/  ISETP.NE.U32.AND P0, PT, R10, R51, PT ;  /* 0x000000330a00720c */ /* 0x000fe20003f05070 */
[--C-:B------:R-:W-:Y:S01]  /*f870*/  IMAD.MOV.U32 R59, RZ, RZ, R8.reuse ;  /* 0x000000ffff3b7224 */ /* 0x100fe200078e0008 */
[----:B------:R0:W-:Y:S01]  /*f880*/  STL.64 [R11+0x20b4], R8 ;  /* 0x0020b4080b007387 */ /* 0x0001e20000100a00 */
[----:B------:R-:W-:-:S02]  /*f890*/  IMAD.MOV.U32 R64, RZ, RZ, R8 ;  /* 0x000000ffff407224 */ /* 0x000fc400078e0008 */
[--C-:B------:R-:W-:Y:S01]  /*f8a0*/  IMAD.MOV.U32 R65, RZ, RZ, R8.reuse ;  /* 0x000000ffff417224 */ /* 0x100fe200078e0008 */
[----:B------:R0:W-:Y:S01]  /*f8b0*/  STL.128 [R11+0x20bc], R56 ;  /* 0x0020bc380b007387 */ /* 0x0001e20000100c00 */
[--C-:B------:R-:W-:Y:S02]  /*f8c0*/  IMAD.MOV.U32 R66, RZ, RZ, R8.reuse ;  /* 0x000000ffff427224 */ /* 0x100fe400078e0008 */
[--C-:B------:R-:W-:Y:S01]  /*f8d0*/  IMAD.MOV.U32 R67, RZ, RZ, R8.reuse ;  /* 0x000000ffff437224 */ /* 0x100fe200078e0008 */
[----:B------:R0:W-:Y:S01]  /*f8e0*/  STL [R11+0x20ec], R8 ;  /* 0x0020ec080b007387 */ /* 0x0001e20000100800 */
[--C-:B------:R-:W-:Y:S02]  /*f8f0*/  IMAD.MOV.U32 R72, RZ, RZ, R8.reuse ;  /* 0x000000ffff487224 */ /* 0x100fe400078e0008 */
[--C-:B------:R-:W-:Y:S01]  /*f900*/  IMAD.MOV.U32 R73, RZ, RZ, R8.reuse ;  /* 0x000000ffff497224 */ /* 0x100fe200078e0008 */
[----:B------:R0:W-:Y:S01]  /*f910*/  STL.128 [R11+0x20cc], R64 ;  /* 0x0020cc400b007387 */ /* 0x0001e20000100c00 */
[----:B------:R-:W-:-:S02]  /*f920*/  IMAD.MOV.U32 R74, RZ, RZ, R8 ;  /* 0x000000ffff4a7224 */ /* 0x000fc400078e0008 */
[----:B------:R-:W-:Y:S02]  /*f930*/  IMAD.MOV.U32 R75, RZ, RZ, R8 ;  /* 0x000000ffff4b7224 */ /* 0x000fe400078e0008 */
[--C-:B------:R-:W-:Y:S01]  /*f940*/  IMAD.X R49, RZ, RZ, R42.reuse, P2 ;  /* 0x000000ffff317224 */ /* 0x100fe200010e062a */
[----:B------:R-:W-:Y:S02]  /*f950*/  IADD3 R4, P2, PT, R4, 0x10, RZ ;  /* 0x0000001004047810 */ /* 0x000fe40007f5e0ff */
[----:B------:R0:W-:Y:S02]  /*f960*/  STL.128 [R11+0x20dc], R72 ;  /* 0x0020dc480b007387 */ /* 0x0001e40000100c00 */
[----:B------:R-:W-:Y:S01]  /*f970*/  ISETP.NE.AND.EX P0, PT, R49, R6, PT, P0 ;  /* 0x000000063100720c */ /* 0x000fe20003f05300 */
[----:B------:R-:W-:-:S04]  /*f980*/  IMAD.X R10, RZ, RZ, R42, P2 ;  /* 0x000000ffff0a7224 */ /* 0x000fc800010e062a */
[----:B------:R-:W-:-:S08]  /*f990*/  IMAD.MOV.U32 R42, RZ, RZ, R10 ;  /* 0x000000ffff2a7224 */ /* 0x000fd000078e000a */
[----:B------:R-:W-:Y:S05]  /*f9a0*/  @P0 BRA `(.L_x_147) ;  /* 0xfffffffc00900947 */ /* 0x000fea000383ffff */
[----:B------:R-:W-:Y:S05]  /*f9b0*/  BSYNC.RECONVERGENT B4 ;  /* 0x0000000000047941 */ /* 0x000fea0003800200 */
.L_x_146:
[----:B------:R-:W-:Y:S05]  /*f9c0*/  BSYNC.RECONVERGENT B3 ;  /* 0x0000000000037941 */ /* 0x000fea0003800200 */
.L_x_145:
[----:B------:R-:W-:-:S04]  /*f9d0*/  ISETP.NE.U32.AND P0, PT, R7, RZ, PT ;  /* 0x000000ff0700720c */ /* 0x000fc80003f05070 */
[----:B------:R-:W-:-:S13]  /*f9e0*/  ISETP.NE.AND.EX P0, PT, RZ, RZ, PT, P0 ;  /* 0x000000ffff00720c */ /* 0x000fda0003f05300 */
[----:B------:R-:W-:Y:S05]  /*f9f0*/  @!P0 BRA `(.L_x_144) ;  /* 0x0000000000a08947 */ /* 0x000fea0003800000 */
[----:B------:R-:W-:Y:S01]  /*fa00*/  ISETP.GE.U32.AND P0, PT, R7, 0x8, PT ;  /* 0x000000080700780c */ /* 0x000fe20003f06070 */
[----:B------:R-:W-:Y:S01]  /*fa10*/  BSSY.RECONVERGENT B3, `(.L_x_148) ;  /* 0x0000010000037945 */ /* 0x000fe20003800200 */
[----:B------:R-:W-:Y:S02]  /*fa20*/  LOP3.LUT R6, R5, 0x7, RZ, 0xc0, !PT ;  /* 0x0000000705067812 */ /* 0x000fe400078ec0ff */
[----:B------:R-:W-:Y:S02]  /*fa30*/  ISETP.GE.U32.AND.EX P0, PT, RZ, RZ, PT, P0 ;  /* 0x000000ffff00720c */ /* 0x000fe40003f06100 */
[----:B------:R-:W-:-:S04]  /*fa40*/  ISETP.NE.U32.AND P2, PT, R6, RZ, PT ;  /* 0x000000ff0600720c */ /* 0x000fc80003f45070 */
[----:B------:R-:W-:-:S07]  /*fa50*/  ISETP.NE.AND.EX P2, PT, RZ, RZ, PT, P2 ;  /* 0x000000ffff00720c */ /* 0x000fce0003f45320 */
[----:B------:R-:W-:Y:S06]  /*fa60*/  @!P0 BRA `(.L_x_149) ;  /* 0x0000000000288947 */ /* 0x000fec0003800000 */
[C---:B------:R-:W-:Y:S02]  /*fa70*/  IMAD.U32 R7, R4.reuse, 0x4, R1 ;  /* 0x0000000404077824 */ /* 0x040fe400078e0001 */
[----:B------:R-:W-:-:S03]  /*fa80*/  VIADD R4, R4, 0x8 ;  /* 0x0000000804047836 */ /* 0x000fc60000000000 */
[----:B-----5:R1:W-:Y:S04]  /*fa90*/  STL [R7+0x20b0], R8 ;  /* 0x0020b00807007387 */ /* 0x0203e80000100800 */
[----:B------:R1:W-:Y:S04]  /*faa0*/  STL [R7+0x20b4], R8 ;  /* 0x0020b40807007387 */ /* 0x0003e80000100800 */
[----:B------:R1:W-:Y:S04]  /*fab0*/  STL [R7+0x20b8], R8 ;  /* 0x0020b80807007387 */ /* 0x0003e80000100800 */
[----:B------:R1:W-:Y:S04]  /*fac0*/  STL [R7+0x20bc], R8 ;  /* 0x0020bc0807007387 */ /* 0x0003e80000100800 */
[----:B------:R1:W-:Y:S04]  /*fad0*/  STL [R7+0x20c0], R8 ;  /* 0x0020c00807007387 */ /* 0x0003e80000100800 */
[----:B------:R1:W-:Y:S04]  /*fae0*/  STL [R7+0x20c4], R8 ;  /* 0x0020c40807007387 */ /* 0x0003e80000100800 */
[----:B------:R1:W-:Y:S04]  /*faf0*/  STL [R7+0x20c8], R8 ;  /* 0x0020c80807007387 */ /* 0x0003e80000100800 */
[----:B------:R1:W-:Y:S02]  /*fb00*/  STL [R7+0x20cc], R8 ;  /* 0x0020cc0807007387 */ /* 0x0003e40000100800 */
.L_x_149:
[----:B------:R-:W-:Y:S05]  /*fb10*/  BSYNC.RECONVERGENT B3 ;  /* 0x0000000000037941 */ /* 0x000fea0003800200 */
.L_x_148:
[----:B------:R-:W-:Y:S05]  /*fb20*/  @!P2 BRA `(.L_x_144) ;  /* 0x000000000054a947 */ /* 0x000fea0003800000 */
[----:B------:R-:W-:Y:S02]  /*fb30*/  ISETP.GE.U32.AND P0, PT, R6, 0x4, PT ;  /* 0x000000040600780c */ /* 0x000fe40003f06070 */
[----:B------:R-:W-:Y:S02]  /*fb40*/  LOP3.LUT R5, R5, 0x3, RZ, 0xc0, !PT ;  /* 0x0000000305057812 */ /* 0x000fe400078ec0ff */
[----:B------:R-:W-:Y:S02]  /*fb50*/  ISETP.GE.U32.AND.EX P0, PT, RZ, RZ, PT, P0 ;  /* 0x000000ffff00720c */ /* 0x000fe40003f06100 */
[----:B------:R-:W-:-:S04]  /*fb60*/  ISETP.NE.U32.AND P2, PT, R5, RZ, PT ;  /* 0x000000ff0500720c */ /* 0x000fc80003f45070 */
[----:B------:R-:W-:-:S07]  /*fb70*/  ISETP.NE.AND.EX P2, PT, RZ, RZ, PT, P2 ;  /* 0x000000ffff00720c */ /* 0x000fce0003f45320 */
[C---:B-1----:R-:W-:Y:S02]  /*fb80*/  @P0 IMAD.U32 R7, R4.reuse, 0x4, R1 ;  /* 0x0000000404070824 */ /* 0x042fe400078e0001 */
[----:B------:R-:W-:-:S03]  /*fb90*/  @P0 VIADD R4, R4, 0x4 ;  /* 0x0000000404040836 */ /* 0x000fc60000000000 */
[----:B-----5:R4:W-:Y:S04]  /*fba0*/  @P0 STL [R7+0x20b0], R8 ;  /* 0x0020b00807000387 */ /* 0x0209e80000100800 */
[----:B------:R4:W-:Y:S04]  /*fbb0*/  @P0 STL [R7+0x20b4], R8 ;  /* 0x0020b40807000387 */ /* 0x0009e80000100800 */
[----:B------:R4:W-:Y:S04]  /*fbc0*/  @P0 STL [R7+0x20b8], R8 ;  /* 0x0020b80807000387 */ /* 0x0009e80000100800 */
[----:B------:R4:W-:Y:S01]  /*fbd0*/  @P0 STL [R7+0x20bc], R8 ;  /* 0x0020bc0807000387 */ /* 0x0009e20000100800 */
[----:B------:R-:W-:Y:S05]  /*fbe0*/  @!P2 BRA `(.L_x_144) ;  /* 0x000000000024a947 */ /* 0x000fea0003800000 */
[----:B----4-:R-:W-:Y:S01]  /*fbf0*/  IMAD.U32 R7, R4, 0x4, R1 ;  /* 0x0000000404077824 */ /* 0x010fe200078e0001 */
[----:B------:R-:W-:-:S04]  /*fc00*/  ISETP.NE.U32.AND P0, PT, R5, 0x1, PT ;  /* 0x000000010500780c */ /* 0x000fc80003f05070 */
[----:B------:R1:W-:Y:S01]  /*fc10*/  STL [R7+0x20b0], R8 ;  /* 0x0020b00807007387 */ /* 0x0003e20000100800 */
[----:B------:R-:W-:-:S13]  /*fc20*/  ISETP.NE.AND.EX P0, PT, RZ, RZ, PT, P0 ;  /* 0x000000ffff00720c */ /* 0x000fda0003f05300 */
[----:B-1----:R-:W-:Y:S05]  /*fc30*/  @!P0 BRA `(.L_x_144) ;  /* 0x0000000000108947 */ /* 0x002fea0003800000 */
[----:B------:R-:W-:Y:S01]  /*fc40*/  ISETP.NE.U32.AND P0, PT, R5, 0x2, PT ;  /* 0x000000020500780c */ /* 0x000fe20003f05070 */
[----:B------:R1:W-:Y:S03]  /*fc50*/  STL [R7+0x20b4], R8 ;  /* 0x0020b40807007387 */ /* 0x0003e60000100800 */
[----:B------:R-:W-:-:S13]  /*fc60*/  ISETP.NE.AND.EX P0, PT, RZ, RZ, PT, P0 ;  /* 0x000000ffff00720c */ /* 0x000fda0003f05300 */
[----:B------:R1:W-:Y:S02]  /*fc70*/  @P0 STL [R7+0x20b8], R8 ;  /* 0x0020b80807000387 */ /* 0x0003e40000100800 */
.L_x_144:
[----:B------:R-:W-:Y:S05]  /*fc80*/  BSYNC.RECONVERGENT B0 ;  /* 0x0000000000007941 */ /* 0x000fea0003800200 */
.L_x_143:
[--C-:B------:R-:W-:Y:S01]  /*fc90*/  SHF.R.S32.HI R42, RZ, 0x1f, R40.reuse ;  /* 0x0000001fff2a7819 */ /* 0x100fe20000011428 */
[----:B------:R-:W-:Y:S01]  /*fca0*/  BSSY.RECONVERGENT B0, `(.L_x_150) ;  /* 0x0000036000007945 */ /* 0x000fe20003800200 */
[----:B------:R-:W-:Y:S01]  /*fcb0*/  LOP3.LUT P2, RZ, R41, 0xf, RZ, 0xc0, !PT ;  /* 0x0000000f29ff7812 */ /* 0x000fe2000784c0ff */
[----:B---3--:R-:W-:Y:S02]  /*fcc0*/  IMAD.MOV.U32 R6, RZ, RZ, RZ ;  /* 0x000000ffff067224 */ /* 0x008fe400078e00ff */
[----:B0-----:R-:W-:Y:S02]  /*fcd0*/  IMAD.MOV.U32 R74, RZ, RZ, R40 ;  /* 0x000000ffff4a7224 */ /* 0x001fe400078e0028 */
[----:B------:R-:W-:Y:S01]  /*fce0*/  IMAD.MOV.U32 R75, RZ, RZ, R42 ;  /* 0x000000ffff4b7224 */ /* 0x000fe200078e002a */
[----:B------:R-:W-:Y:S07]  /*fcf0*/  @!P1 BRA `(.L_x_151) ;  /* 0x0000000000c09947 */ /* 0x000fee0003800000 */
[----:B------:R-:W-:Y:S01]  /*fd00*/  LOP3.LUT R6, R41, 0x7ffffff0, RZ, 0xc0, !PT ;  /* 0x7ffffff029067812 */ /* 0x000fe200078ec0ff */
[----:B------:R-:W-:Y:S02]  /*fd10*/  IMAD.MOV.U32 R80, RZ, RZ, RZ ;  /* 0x000000ffff507224 */ /* 0x000fe400078e00ff */
[----:B-1----:R-:W-:Y:S02]  /*fd20*/  IMAD.MOV.U32 R4, RZ, RZ, RZ ;  /* 0x000000ffff047224 */ /* 0x002fe400078e00ff */
[----:B------:R-:W-:Y:S02]  /*fd30*/  IMAD.MOV.U32 R73, RZ, RZ, RZ ;  /* 0x000000ffff497224 */ /* 0x000fe400078e00ff */
[----:B------:R-:W-:Y:S02]  /*fd40*/  IMAD.MOV.U32 R74, RZ, RZ, R40 ;  /* 0x000000ffff4a7224 */ /* 0x000fe400078e0028 */
[----:B------:R-:W-:-:S07]  /*fd50*/  IMAD.MOV.U32 R75, RZ, RZ, R42 ;  /* 0x000000ffff4b7224 */ /* 0x000fce00078e002a */
.L_x_152:
[----:B----4-:R-:W-:-:S05]  /*fd60*/  IMAD.U32 R7, R4, 0x4, R1 ;  /* 0x0000000404077824 */ /* 0x010fca00078e0001 */
[----:B------:R-:W2:Y:S04]  /*fd70*/  LDL.128 R64, [R7+0x20b0] ;  /* 0x0020b00007407983 */ /* 0x000ea80000100c00 */
[----:B------:R-:W3:Y:S04]  /*fd80*/  LDL.128 R56, [R7+0x20c0] ;  /* 0x0020c00007387983 */ /* 0x000ee80000100c00 */
[----:B------:R-:W4:Y:S04]  /*fd90*/  LDL.128 R48, [R7+0x20d0] ;  /* 0x0020d00007307983 */ /* 0x000f280000100c00 */
[----:B-----5:R4:W4:Y:S01]  /*fda0*/  LDL.128 R8, [R7+0x20e0] ;  /* 0x0020e00007087983 */ /* 0x0209220000100c00 */
[----:B--2---:R-:W-:-:S02]  /*fdb0*/  SHF.R.S32.HI R5, RZ, 0x1f, R64 ;  /* 0x0000001fff057819 */ /* 0x004fc40000011440 */
[--C-:B------:R-:W-:Y:S02]  /*fdc0*/  IADD3 R72, P0, P1, R66, R64, R65.reuse ;  /* 0x0000004042487210 */ /* 0x100fe4000791e041 */
[----:B------:R-:W-:Y:S02]  /*fdd0*/  SHF.R.S32.HI R64, RZ, 0x1f, R65 ;  /* 0x0000001fff407819 */ /* 0x000fe40000011441 */
[----:B------:R-:W-:Y:S02]  /*fde0*/  SHF.R.S32.HI R66, RZ, 0x1f, R66 ;  /* 0x0000001fff427819 */ /* 0x000fe40000011442 */
[--C-:B---3--:R-:W-:Y:S02]  /*fdf0*/  IADD3 R65, P3, P4, R56, R72, R67.reuse ;  /* 0x0000004838417210 */ /* 0x108fe40007c7e043 */
[----:B------:R-:W-:Y:S02]  /*fe00*/  SHF.R.S32.HI R67, RZ, 0x1f, R67 ;  /* 0x0000001fff437819 */ /* 0x000fe40000011443 */
[----:B------:R-:W-:-:S02]  /*fe10*/  IADD3.X R5, PT, PT, R66, R5, R64, P0, P1 ;  /* 0x0000000542057210 */ /* 0x000fc400007e2440 */
[----:B------:R-:W-:-:S04]  /*fe20*/  SHF.R.S32.HI R56, RZ, 0x1f, R56 ;  /* 0x0000001fff387819 */ /* 0x000fc80000011438 */
[----:B------:R-:W-:Y:S02]  /*fe30*/  IADD3.X R56, PT, PT, R56, R5, R67, P3, P4 ;  /* 0x0000000538387210 */ /* 0x000fe40001fe8443 */
[--C-:B------:R-:W-:Y:S02]  /*fe40*/  IADD3 R5, P0, P1, R58, R65, R57.reuse ;  /* 0x000000413a057210 */ /* 0x100fe4000791e039 */
[----:B------:R-:W-:Y:S02]  /*fe50*/  SHF.R.S32.HI R57, RZ, 0x1f, R57 ;  /* 0x0000001fff397819 */ /* 0x000fe40000011439 */
[----:B------:R-:W-:Y:S02]  /*fe60*/  SHF.R.S32.HI R58, RZ, 0x1f, R58 ;  /* 0x0000001fff3a7819 */ /* 0x000fe4000001143a */
[--C-:B----4-:R-:W-:Y:S02]  /*fe70*/  IADD3 R7, P3, P4, R48, R5, R59.reuse ;  /* 0x0000000530077210 */ /* 0x110fe40007c7e03b */
[----:B------:R-:W-:-:S02]  /*fe80*/  SHF.R.S32.HI R59, RZ, 0x1f, R59 ;  /* 0x0000001fff3b7819 */ /* 0x000fc4000001143b */
[----:B------:R-:W-:Y:S02]  /*fe90*/  IADD3.X R57, PT, PT, R58, R56, R57, P0, P1 ;  /* 0x000000383a397210 */ /* 0x000fe400007e2439 */
[----:B------:R-:W-:Y:S02]  /*fea0*/  SHF.R.S32.HI R48, RZ, 0x1f, R48 ;  /* 0x0000001fff307819 */ /* 0x000fe40000011430 */
[----:B------:R-:W-:Y:S02]  /*feb0*/  IADD3 R7, P0, P1, R50, R7, R49 ;  /* 0x0000000732077210 */ /* 0x000fe4000791e031 */
[----:B------:R-:W-:Y:S02]  /*fec0*/  IADD3.X R48, PT, PT, R48, R57, R59, P3, P4 ;  /* 0x0000003930307210 */ /* 0x000fe40001fe843b */
[----:B------:R-:W-:Y:S02]  /*fed0*/  SHF.R.S32.HI R49, RZ, 0x1f, R49 ;  /* 0x0000001fff317819 */ /* 0x000fe40000011431 */
[----:B------:R-:W-:-:S02]  /*fee0*/  SHF.R.S32.HI R50, RZ, 0x1f, R50 ;  /* 0x0000001fff327819 */ /* 0x000fc40000011432 */
[----:B------:R-:W-:Y:S02]  /*fef0*/  SHF.R.S32.HI R5, RZ, 0x1f, R51 ;  /* 0x0000001fff057819 */ /* 0x000fe40000011433 */
[----:B------:R-:W-:Y:S02]  /*ff00*/  IADD3.X R49, PT, PT, R50, R48, R49, P0, P1 ;  /* 0x0000003032317210 */ /* 0x000fe400007e2431 */
[----:B------:R-:W-:Y:S02]  /*ff10*/  IADD3 R51, P0, P1, R8, R7, R51 ;  /* 0x0000000708337210 */ /* 0x000fe4000791e033 */
[----:B------:R-:W-:Y:S02]  /*ff20*/  IADD3 R4, P3, PT, R4, 0x10, RZ ;  /* 0x0000001004047810 */ /* 0x000fe40007f7e0ff */
[----:B------:R-:W-:-:S03]  /*ff30*/  SHF.R.S32.HI R8, RZ, 0x1f, R8 ;  /* 0x0000001fff087819 */ /* 0x000fc60000011408 */
[----:B------:R-:W-:Y:S01]  /*ff40*/  IMAD.X R73, RZ, RZ, R73, P3 ;  /* 0x000000ffff497224 */ /* 0x000fe200018e0649 */
[----:B------:R-:W-:Y:S02]  /*ff50*/  IADD3.X R8, PT, PT, R8, R49, R5, P0, P1 ;  /* 0x0000003108087210 */ /* 0x000fe400007e2405 */
[----:B------:R-:W-:Y:S02]  /*ff60*/  ISETP.NE.U32.AND P0, PT, R4, R6, PT ;  /* 0x000000060400720c */ /* 0x000fe40003f05070 */
[--C-:B------:R-:W-:Y:S02]  /*ff70*/  IADD3 R5, P3, P1, R10, R51, R9.reuse ;  /* 0x000000330a057210 */ /* 0x100fe4000797e009 */
[----:B------:R-:W-:Y:S02]  /*ff80*/  ISETP.NE.AND.EX P0, PT, R73, R80, PT, P0 ;  /* 0x000000504900720c */ /* 0x000fe40003f05300 */
[----:B------:R-:W-:Y:S02]  /*ff90*/  SHF.R.S32.HI R9, RZ, 0x1f, R9 ;  /* 0x0000001fff097819 */ /* 0x000fe40000011409 */
[----:B------:R-:W-:-:S02]  /*ffa0*/  SHF.R.S32.HI R10, RZ, 0x1f, R10 ;  /* 0x0000001fff0a7819 */ /* 0x000fc4000001140a */
[--C-:B------:R-:W-:Y:S02]  /*ffb0*/  IADD3 R74, P4, P6, R74, -R5, -R11.reuse ;  /* 0x800000054a4a7210 */ /* 0x100fe40007e9e80b */
[----:B------:R-:W-:Y:S02]  /*ffc0*/  SHF.R.S32.HI R11, RZ, 0x1f, R11 ;  /* 0x0000001fff0b7819 */ /* 0x000fe4000001140b */
[----:B------:R-:W-:-:S04]  /*ffd0*/  IADD3.X R10, PT, PT, R10, R8, R9, P3, P1 ;  /* 0x000000080a0a7210 */ /* 0x000fc80001fe2409 */
[----:B------:R-:W-:Y:S01]  /*ffe0*/  IADD3.X R75, PT, PT, R75, ~R10, ~R11, P4, P6 ;  /* 0x8000000a4b4b7210 */ /* 0x000fe200027ecc0b */
[----:B------:R-:W-:Y:S06]  /*fff0*/  @P0 BRA `(.L_x_152) ;  /* 0xfffffffc00580947 */ /* 0x000fec000383ffff */
.L_x_151:
[----:B------:R-:W-:Y:S05]  /*10000*/  BSYNC.RECONVERGENT B0 ;  /* 0x0000000000007941 */ /* 0x000fea0003800200 */
.L_x_150:
[----:B------:R-:W-:Y:S04]  /*10010*/  BSSY.RECONVERGENT B0, `(.L_x_153) ;  /* 0x0000043000007945 */ /* 0x000fe80003800200 */
[----:B------:R-:W-:Y:S05]  /*10020*/  @!P2 BRA `(.L_x_154) ;  /* 0x000000040004a947 */ /* 0x000fea0003800000 */
[----:B------:R-:W-:Y:S01]  /*10030*/  IADD3 R81, P1, PT, R81, -0x1, RZ ;  /* 0xffffffff51517810 */ /* 0x000fe20007f3e0ff */
[----:B------:R-:W-:Y:S03]  /*10040*/  BSSY.RECONVERGENT B3, `(.L_x_155) ;  /* 0x000001a000037945 */ /* 0x000fe60003800200 */
[----:B------:R-:W-:Y:S01]  /*10050*/  ISETP.GE.U32.AND P0, PT, R81, 0x7, PT ;  /* 0x000000075100780c */ /* 0x000fe20003f06070 */
[----:B-1----:R-:W-:Y:S01]  /*10060*/  IMAD.X R4, RZ, RZ, -0x1, P1 ;  /* 0xffffffffff047424 */ /* 0x002fe200008e06ff */
[----:B------:R-:W-:-:S04]  /*10070*/  LOP3.LUT P1, RZ, R41, 0x7, RZ, 0xc0, !PT ;  /* 0x0000000729ff7812 */ /* 0x000fc8000782c0ff */
[----:B------:R-:W-:-:S13]  /*10080*/  ISETP.GE.U32.AND.EX P0, PT, R4, RZ, PT, P0 ;  /* 0x000000ff0400720c */ /* 0x000fda0003f06100 */
[----:B------:R-:W-:Y:S05]  /*10090*/  @!P0 BRA `(.L_x_156) ;  /* 0x0000000000508947 */ /* 0x000fea0003800000 */
[----:B--2---:R-:W-:-:S05]  /*100a0*/  IMAD.U32 R5, R6, 0x4, R1 ;  /* 0x0000000406057824 */ /* 0x004fca00078e0001 */
[----:B------:R-:W2:Y:S04]  /*100b0*/  LDL.128 R48, [R5+0x20b0] ;  /* 0x0020b00005307983 */ /* 0x000ea80000100c00 */
[----:B----45:R-:W3:Y:S01]  /*100c0*/  LDL.128 R8, [R5+0x20c0] ;  /* 0x0020c00005087983 */ /* 0x030ee20000100c00 */
[----:B------:R-:W-:Y:S02]  /*100d0*/  IADD3 R6, PT, PT, R6, 0x8, RZ ;  /* 0x0000000806067810 */ /* 0x000fe40007ffe0ff */
[--C-:B--2---:R-:W-:Y:S02]  /*100e0*/  IADD3 R7, P3, P4, R50, R48, R49.reuse ;  /* 0x0000003032077210 */ /* 0x104fe40007c7e031 */
[----:B------:R-:W-:Y:S02]  /*100f0*/  SHF.R.S32.HI R4, RZ, 0x1f, R48 ;  /* 0x0000001fff047819 */ /* 0x000fe40000011430 */
[----:B------:R-:W-:-:S02]  /*10100*/  SHF.R.S32.HI R49, RZ, 0x1f, R49 ;  /* 0x0000001fff317819 */ /* 0x000fc40000011431 */
[----:B------:R-:W-:Y:S02]  /*10110*/  SHF.R.S32.HI R50, RZ, 0x1f, R50 ;  /* 0x0000001fff327819 */ /* 0x000fe40000011432 */
[--C-:B---3--:R-:W-:Y:S02]  /*10120*/  IADD3 R7, P0, P2, R8, R7, R51.reuse ;  /* 0x0000000708077210 */ /* 0x108fe40007a1e033 */
[----:B------:R-:W-:Y:S02]  /*10130*/  SHF.R.S32.HI R51, RZ, 0x1f, R51 ;  /* 0x0000001fff337819 */ /* 0x000fe40000011433 */
[----:B------:R-:W-:Y:S02]  /*10140*/  IADD3.X R49, PT, PT, R50, R4, R49, P3, P4 ;  /* 0x0000000432317210 */ /* 0x000fe40001fe8431 */
[----:B------:R-:W-:Y:S02]  /*10150*/  SHF.R.S32.HI R8, RZ, 0x1f, R8 ;  /* 0x0000001fff087819 */ /* 0x000fe40000011408 */
[----:B------:R-:W-:-:S02]  /*10160*/  IADD3 R4, P4, P3, R10, R7, R9 ;  /* 0x000000070a047210 */ /* 0x000fc40007b9e009 */
[----:B------:R-:W-:Y:S02]  /*10170*/  SHF.R.S32.HI R9, RZ, 0x1f, R9 ;  /* 0x0000001fff097819 */ /* 0x000fe40000011409 */
[----:B------:R-:W-:Y:S02]  /*10180*/  IADD3.X R8, PT, PT, R8, R49, R51, P0, P2 ;  /* 0x0000003108087210 */ /* 0x000fe400007e4433 */
[----:B------:R-:W-:Y:S02]  /*10190*/  SHF.R.S32.HI R10, RZ, 0x1f, R10 ;  /* 0x0000001fff0a7819 */ /* 0x000fe4000001140a */
[--C-:B------:R-:W-:Y:S02]  /*101a0*/  IADD3 R74, P0, P2, R74, -R4, -R11.reuse ;  /* 0x800000044a4a7210 */ /* 0x100fe40007a1e80b */
[----:B------:R-:W-:Y:S02]  /*101b0*/  SHF.R.S32.HI R11, RZ, 0x1f, R11 ;  /* 0x0000001fff0b7819 */ /* 0x000fe4000001140b */
[----:B------:R-:W-:-:S04]  /*101c0*/  IADD3.X R10, PT, PT, R10, R8, R9, P4, P3 ;  /* 0x000000080a0a7210 */ /* 0x000fc800027e6409 */
[----:B------:R-:W-:-:S07]  /*101d0*/  IADD3.X R75, PT, PT, R75, ~R10, ~R11, P0, P2 ;  /* 0x8000000a4b4b7210 */ /* 0x000fce00007e4c0b */
.L_x_156:
[----:B------:R-:W-:Y:S05]  /*101e0*/  BSYNC.RECONVERGENT B3 ;  /* 0x0000000000037941 */ /* 0x000fea0003800200 */
.L_x_155:
[----:B------:R-:W-:Y:S05]  /*101f0*/  @!P1 BRA `(.L_x_154) ;  /* 0x0000000000909947 */ /* 0x000fea0003800000 */
[C---:B------:R-:W-:Y:S01]  /*10200*/  LOP3.LUT R4, R41.reuse, 0x7, RZ, 0xc0, !PT ;  /* 0x0000000729047812 */ /* 0x040fe200078ec0ff */
[----:B------:R-:W-:Y:S01]  /*10210*/  BSSY.RECONVERGENT B3, `(.L_x_157) ;  /* 0x0000012000037945 */ /* 0x000fe20003800200 */
[----:B------:R-:W-:Y:S02]  /*10220*/  LOP3.LUT P4, R48, R41, 0x3, RZ, 0xc0, !PT ;  /* 0x0000000329307812 */ /* 0x000fe4000788c0ff */
[----:B------:R-:W-:-:S04]  /*10230*/  IADD3 R4, P1, PT, R4, -0x1, RZ ;  /* 0xffffffff04047810 */ /* 0x000fc80007f3e0ff */
[----:B------:R-:W-:Y:S01]  /*10240*/  ISETP.GE.U32.AND P0, PT, R4, 0x3, PT ;  /* 0x000000030400780c */ /* 0x000fe20003f06070 */
[----:B------:R-:W-:-:S05]  /*10250*/  IMAD.X R4, RZ, RZ, -0x1, P1 ;  /* 0xffffffffff047424 */ /* 0x000fca00008e06ff */
[----:B------:R-:W-:-:S13]  /*10260*/  ISETP.GE.U32.AND.EX P0, PT, R4, RZ, PT, P0 ;  /* 0x000000ff0400720c */ /* 0x000fda0003f06100 */
[----:B------:R-:W-:Y:S05]  /*10270*/  @!P0 BRA `(.L_x_158) ;  /* 0x00000000002c8947 */ /* 0x000fea0003800000 */
[----:B------:R-:W-:-:S05]  /*10280*/  IMAD.U32 R4, R6, 0x4, R1 ;  /* 0x0000000406047824 */ /* 0x000fca00078e0001 */
[----:B----45:R-:W2:Y:S01]  /*10290*/  LDL.128 R8, [R4+0x20b0] ;  /* 0x0020b00004087983 */ /* 0x030ea20000100c00 */
[----:B------:R-:W-:Y:S01]  /*102a0*/  VIADD R6, R6, 0x4 ;  /* 0x0000000406067836 */ /* 0x000fe20000000000 */
[----:B--2---:R-:W-:Y:S02]  /*102b0*/  SHF.R.S32.HI R5, RZ, 0x1f, R8 ;  /* 0x0000001fff057819 */ /* 0x004fe40000011408 */
[--C-:B------:R-:W-:Y:S02]  /*102c0*/  IADD3 R7, P2, P3, R10, R8, R9.reuse ;  /* 0x000000080a077210 */ /* 0x100fe40007b5e009 */
[----:B------:R-:W-:Y:S02]  /*102d0*/  SHF.R.S32.HI R8, RZ, 0x1f, R9 ;  /* 0x0000001fff087819 */ /* 0x000fe40000011409 */
[----:B------:R-:W-:Y:S02]  /*102e0*/  SHF.R.S32.HI R10, RZ, 0x1f, R10 ;  /* 0x0000001fff0a7819 */ /* 0x000fe4000001140a */
[----:B------:R-:W-:-:S02]  /*102f0*/  IADD3 R74, P0, P1, R74, -R7, -R11 ;  /* 0x800000074a4a7210 */ /* 0x000fc4000791e80b */
[----:B------:R-:W-:Y:S02]  /*10300*/  SHF.R.S32.HI R11, RZ, 0x1f, R11 ;  /* 0x0000001fff0b7819 */ /* 0x000fe4000001140b */
[----:B------:R-:W-:-:S04]  /*10310*/  IADD3.X R8, PT, PT, R10, R5, R8, P2, P3 ;  /* 0x000000050a087210 */ /* 0x000fc800017e6408 */
[----:B------:R-:W-:-:S07]  /*10320*/  IADD3.X R75, PT, PT, R75, ~R8, ~R11, P0, P1 ;  /* 0x800000084b4b7210 */ /* 0x000fce00007e2c0b */
.L_x_158:
[----:B------:R-:W-:Y:S05]  /*10330*/  BSYNC.RECONVERGENT B3 ;  /* 0x0000000000037941 */ /* 0x000fea0003800200 */
.L_x_157:
[----:B------:R-:W-:Y:S05]  /*10340*/  @!P4 BRA `(.L_x_154) ;  /* 0x00000000003cc947 */ /* 0x000fea0003800000 */
[----:B------:R-:W-:-:S05]  /*10350*/  IMAD.U32 R6, R6, 0x4, R1 ;  /* 0x0000000406067824 */ /* 0x000fca00078e0001 */
[----:B--2---:R-:W2:Y:S01]  /*10360*/  LDL.64 R4, [R6+0x20b0] ;  /* 0x0020b00006047983 */ /* 0x004ea20000100a00 */
[----:B------:R-:W-:Y:S02]  /*10370*/  ISETP.NE.AND P0, PT, R48, 0x1, PT ;  /* 0x000000013000780c */ /* 0x000fe40003f05270 */
[----:B--2---:R-:W-:Y:S02]  /*10380*/  IADD3 R74, P1, PT, -R4, R74, RZ ;  /* 0x0000004a044a7210 */ /* 0x004fe40007f3e1ff */
[----:B------:R-:W-:-:S05]  /*10390*/  SHF.R.S32.HI R4, RZ, 0x1f, R4 ;  /* 0x0000001fff047819 */ /* 0x000fca0000011404 */
[----:B------:R-:W-:-:S04]  /*103a0*/  IMAD.X R75, R75, 0x1, ~R4, P1 ;  /* 0x000000014b4b7824 */ /* 0x000fc800008e0e04 */
[----:B------:R-:W-:Y:S05]  /*103b0*/  @!P0 BRA `(.L_x_154) ;  /* 0x0000000000208947 */ /* 0x000fea0003800000 */
[----:B----4-:R-:W2:Y:S01]  /*103c0*/  LDL R7, [R6+0x20b8] ;  /* 0x0020b80006077983 */ /* 0x010ea20000100800 */
[----:B------:R-:W-:Y:S02]  /*103d0*/  ISETP.NE.AND P0, PT, R48, 0x2, PT ;  /* 0x000000023000780c */ /* 0x000fe40003f05270 */
[----:B------:R-:W-:Y:S02]  /*103e0*/  IADD3 R74, P1, PT, R74, -R5, RZ ;  /* 0x800000054a4a7210 */ /* 0x000fe40007f3e0ff */
[----:B------:R-:W-:-:S05]  /*103f0*/  SHF.R.S32.HI R5, RZ, 0x1f, R5 ;  /* 0x0000001fff057819 */ /* 0x000fca0000011405 */
[----:B------:R-:W-:-:S04]  /*10400*/  IMAD.X R75, R75, 0x1, ~R5, P1 ;  /* 0x000000014b4b7824 */ /* 0x000fc800008e0e05 */
[----:B--2---:R-:W-:Y:S02]  /*10410*/  @P0 IADD3 R74, P2, PT, R74, -R7, RZ ;  /* 0x800000074a4a0210 */ /* 0x004fe40007f5e0ff */
[----:B------:R-:W-:-:S05]  /*10420*/  @P0 SHF.R.S32.HI R4, RZ, 0x1f, R7 ;  /* 0x0000001fff040819 */ /* 0x000fca0000011407 */
[----:B------:R-:W-:-:S07]  /*10430*/  @P0 IMAD.X R75, R75, 0x1, ~R4, P2 ;  /* 0x000000014b4b0824 */ /* 0x000fce00010e0e04 */
.L_x_154:
[----:B------:R-:W-:Y:S05]  /*10440*/  BSYNC.RECONVERGENT B0 ;  /* 0x0000000000007941 */ /* 0x000fea0003800200 */
.L_x_153:
[----:B--2---:R-:W2:Y:S01]  /*10450*/  LDL R5, [R1+0x20b0] ;  /* 0x0020b00001057983 */ /* 0x004ea20000100800 */
[----:B-1----:R-:W-:Y:S01]  /*10460*/  IMAD.MOV.U32 R4, RZ, RZ, 0x1 ;  /* 0x00000001ff047424 */ /* 0x002fe200078e00ff */
[----:B----45:R-:W0:Y:S01]  /*10470*/  I2F.F64.U64 R8, R74 ;  /* 0x0000004a00087312 */ /* 0x030e220000301800 */
[----:B------:R-:W-:Y:S01]  /*10480*/  BSSY.RECONVERGENT B3, `(.L_x_159) ;  /* 0x0000018000037945 */ /* 0x000fe20003800200 */
[----:B0-----:R-:W-:Y:S01]  /*10490*/  FSETP.GEU.AND P1, PT, |R9|, 6.5827683646048100446e-37, PT ;  /* 0x036000000900780b */ /* 0x001fe20003f2e200 */
[----:B--2---:R-:W-:-:S05]  /*104a0*/  IMAD.IADD R10, R34, 0x1, -R5 ;  /* 0x00000001220a7824 */ /* 0x004fca00078e0a05 */
[----:B------:R-:W0:Y:S08]  /*104b0*/  I2F.F64 R48, R10 ;  /* 0x0000000a00307312 */ /* 0x000e300000201c00 */
[----:B0-----:R-:W0:Y:S02]  /*104c0*/  MUFU.RCP64H R5, R49 ;  /* 0x0000003100057308 */ /* 0x001e240000001800 */
        /* <DEDUP_REMOVED lines=19> */
.L_x_160:
[----:B------:R-:W-:Y:S05]  /*10600*/  BSYNC.RECONVERGENT B3 ;  /* 0x0000000000037941 */ /* 0x000fea0003800200 */
.L_x_159:
[----:B------:R-:W0:Y:S01]  /*10610*/  F2I.U64.F64.FLOOR R6, R4 ;  /* 0x0000000400067311 */ /* 0x000e220000305800 */
[----:B------:R-:W-:Y:S01]  /*10620*/  BSSY.RECONVERGENT B0, `(.L_x_161) ;  /* 0x0000061000007945 */ /* 0x000fe20003800200 */
[----:B0-----:R-:W-:Y:S01]  /*10630*/  IADD3 R8, P1, PT, R6, -0x1, RZ ;  /* 0xffffffff06087810 */ /* 0x001fe20007f3e0ff */
[----:B------:R-:W-:-:S03]  /*10640*/  IMAD.MOV R9, RZ, RZ, -R6 ;  /* 0x000000ffff097224 */ /* 0x000fc600078e0a06 */
[----:B------:R-:W-:Y:S01]  /*10650*/  ISETP.GE.U32.AND P0, PT, R8, R41, PT ;  /* 0x000000290800720c */ /* 0x000fe20003f06070 */
[----:B------:R-:W-:Y:S01]  /*10660*/  IMAD R11, R10, R9, R74 ;  /* 0x000000090a0b7224 */ /* 0x000fe200078e024a */
[----:B------:R-:W-:Y:S02]  /*10670*/  IADD3.X R8, PT, PT, R7, -0x1, RZ, P1, !PT ;  /* 0xffffffff07087810 */ /* 0x000fe40000ffe4ff */
[----:B------:R-:W-:Y:S02]  /*10680*/  IADD3 R48, P1, PT, -R6, R41, RZ ;  /* 0x0000002906307210 */ /* 0x000fe40007f3e1ff */
[----:B------:R-:W-:-:S03]  /*10690*/  ISETP.GE.U32.AND.EX P0, PT, R8, RZ, PT, P0 ;  /* 0x000000ff0800720c */ /* 0x000fc60003f06100 */
[----:B------:R-:W-:-:S10]  /*106a0*/  IMAD.X R8, RZ, RZ, ~R7, P1 ;  /* 0x000000ffff087224 */ /* 0x000fd400008e0e07 */
[----:B------:R-:W-:Y:S05]  /*106b0*/  @P0 BRA `(.L_x_162) ;  /* 0x00000004005c0947 */ /* 0x000fea0003800000 */
[----:B------:R-:W-:Y:S01]  /*106c0*/  IADD3 R4, P0, PT, R48, 0x1, RZ ;  /* 0x0000000130047810 */ /* 0x000fe20007f1e0ff */
[----:B------:R-:W-:Y:S04]  /*106d0*/  BSSY.RECONVERGENT B3, `(.L_x_163) ;  /* 0x000002c000037945 */ /* 0x000fe80003800200 */
[----:B------:R-:W-:Y:S01]  /*106e0*/  IMAD.X R8, RZ, RZ, R8, P0 ;  /* 0x000000ffff087224 */ /* 0x000fe200000e0608 */
[----:B------:R-:W-:-:S04]  /*106f0*/  ISETP.GT.U32.AND P0, PT, R4, R41, PT ;  /* 0x000000290400720c */ /* 0x000fc80003f04070 */
[----:B------:R-:W-:-:S04]  /*10700*/  ISETP.GT.U32.AND.EX P0, PT, R8, RZ, PT, P0 ;  /* 0x000000ff0800720c */ /* 0x000fc80003f04100 */
[----:B------:R-:W-:-:S04]  /*10710*/  SEL R5, R4, R41, P0 ;  /* 0x0000002904057207 */ /* 0x000fc80000000000 */
[----:B------:R-:W-:Y:S02]  /*10720*/  IADD3 R4, P1, PT, R6, R5, RZ ;  /* 0x0000000506047210 */ /* 0x000fe40007f3e0ff */
[----:B------:R-:W-:Y:S02]  /*10730*/  SEL R5, R8, RZ, P0 ;  /* 0x000000ff08057207 */ /* 0x000fe40000000000 */
[CC--:B------:R-:W-:Y:S02]  /*10740*/  IADD3 R10, P2, PT, -R41.reuse, R4.reuse, RZ ;  /* 0x00000004290a7210 */ /* 0x0c0fe40007f5e1ff */
[----:B------:R-:W-:Y:S01]  /*10750*/  IADD3 R4, P3, PT, R41, -R4, RZ ;  /* 0x8000000429047210 */ /* 0x000fe20007f7e0ff */
[----:B------:R-:W-:Y:S01]  /*10760*/  IMAD.X R5, R7, 0x1, R5, P1 ;  /* 0x0000000107057824 */ /* 0x000fe200008e0605 */
[----:B------:R-:W-:Y:S02]  /*10770*/  LOP3.LUT R50, R10, 0xf, RZ, 0xc0, !PT ;  /* 0x0000000f0a327812 */ /* 0x000fe400078ec0ff */
[----:B------:R-:W-:Y:S01]  /*10780*/  ISETP.GT.U32.AND P0, PT, R4, -0x10, PT ;  /* 0xfffffff00400780c */ /* 0x000fe20003f04070 */
[----:B------:R-:W-:Y:S01]  /*10790*/  IMAD.X R4, RZ, RZ, ~R5, P3 ;  /* 0x000000ffff047224 */ /* 0x000fe200018e0e05 */
[----:B------:R-:W-:-:S04]  /*107a0*/  ISETP.NE.U32.AND P1, PT, R50, RZ, PT ;  /* 0x000000ff3200720c */ /* 0x000fc80003f25070 */
[----:B------:R-:W-:Y:S02]  /*107b0*/  ISETP.GT.U32.AND.EX P0, PT, R4, -0x1, PT, P0 ;  /* 0xffffffff0400780c */ /* 0x000fe40003f04100 */
[----:B------:R-:W-:Y:S02]  /*107c0*/  MOV R4, R48 ;  /* 0x0000003000047202 */ /* 0x000fe40000000f00 */
[----:B------:R-:W-:Y:S02]  /*107d0*/  ISETP.NE.AND.EX P1, PT, RZ, RZ, PT, P1 ;  /* 0x000000ffff00720c */ /* 0x000fe40003f25310 */
[----:B------:R-:W-:-:S07]  /*107e0*/  IADD3.X R48, PT, PT, R5, -0x1, RZ, P2, !PT ;  /* 0xffffffff05307810 */ /* 0x000fce00017fe4ff */
[----:B------:R-:W-:Y:S05]  /*107f0*/  @P0 BRA `(.L_x_164) ;  /* 0x0000000000640947 */ /* 0x000fea0003800000 */
[----:B------:R-:W-:Y:S02]  /*10800*/  LOP3.LUT R49, R10, 0xfffffff0, RZ, 0xc0, !PT ;  /* 0xfffffff00a317812 */ /* 0x000fe400078ec0ff */
[----:B------:R-:W-:-:S07]  /*10810*/  CS2R R8, SRZ ;  /* 0x0000000000087805 */ /* 0x000fce000001ff00 */
.L_x_165:
[----:B0-----:R-:W-:Y:S01]  /*10820*/  IMAD.U32 R5, R4, 0x4, R1 ;  /* 0x0000000404057824 */ /* 0x001fe200078e0001 */
[----:B------:R-:W-:Y:S01]  /*10830*/  IADD3 R8, P0, PT, R8, 0x10, RZ ;  /* 0x0000001008087810 */ /* 0x000fe20007f1e0ff */
[----:B------:R-:W-:-:S03]  /*10840*/  VIADD R4, R4, 0x10 ;  /* 0x0000001004047836 */ /* 0x000fc60000000000 */
[----:B------:R0:W-:Y:S01]  /*10850*/  STL [R5+0x20b0], R34 ;  /* 0x0020b02205007387 */ /* 0x0001e20000100800 */
[----:B------:R-:W-:Y:S01]  /*10860*/  IMAD.X R9, RZ, RZ, R9, P0 ;  /* 0x000000ffff097224 */ /* 0x000fe200000e0609 */
[----:B------:R-:W-:Y:S02]  /*10870*/  ISETP.NE.U32.AND P0, PT, R8, R49, PT ;  /* 0x000000310800720c */ /* 0x000fe40003f05070 */
[----:B------:R0:W-:Y:S02]  /*10880*/  STL [R5+0x20b4], R34 ;  /* 0x0020b42205007387 */ /* 0x0001e40000100800 */
[----:B------:R-:W-:Y:S02]  /*10890*/  ISETP.NE.AND.EX P0, PT, R9, R48, PT, P0 ;  /* 0x000000300900720c */ /* 0x000fe40003f05300 */
[----:B------:R0:W-:Y:S04]  /*108a0*/  STL [R5+0x20b8], R34 ;  /* 0x0020b82205007387 */ /* 0x0001e80000100800 */
        /* <DEDUP_REMOVED lines=12> */
[----:B------:R0:W-:Y:S01]  /*10970*/  STL [R5+0x20ec], R34 ;  /* 0x0020ec2205007387 */ /* 0x0001e20000100800 */
[----:B------:R-:W-:Y:S05]  /*10980*/  @P0 BRA `(.L_x_165) ;  /* 0xfffffffc00a40947 */ /* 0x000fea000383ffff */
.L_x_164:
[----:B------:R-:W-:Y:S05]  /*10990*/  BSYNC.RECONVERGENT B3 ;  /* 0x0000000000037941 */ /* 0x000fea0003800200 */
.L_x_163:
        /* <DEDUP_REMOVED lines=8> */
[C---:B0-----:R-:W-:Y:S02]  /*10a20*/  IMAD.U32 R5, R4.reuse, 0x4, R1 ;  /* 0x0000000404057824 */ /* 0x041fe400078e0001 */
[----:B------:R-:W-:-:S03]  /*10a30*/  VIADD R4, R4, 0x8 ;  /* 0x0000000804047836 */ /* 0x000fc60000000000 */
[----:B------:R1:W-:Y:S04]  /*10a40*/  STL [R5+0x20b0], R34 ;  /* 0x0020b02205007387 */ /* 0x0003e80000100800 */
[----:B------:R1:W-:Y:S04]  /*10a50*/  STL [R5+0x20b4], R34 ;  /* 0x0020b42205007387 */ /* 0x0003e80000100800 */
[----:B------:R1:W-:Y:S04]  /*10a60*/  STL [R5+0x20b8], R34 ;  /* 0x0020b82205007387 */ /* 0x0003e80000100800 */
[----:B------:R1:W-:Y:S04]  /*10a70*/  STL [R5+0x20bc], R34 ;  /* 0x0020bc2205007387 */ /* 0x0003e80000100800 */
[----:B------:R1:W-:Y:S04]  /*10a80*/  STL [R5+0x20c0], R34 ;  /* 0x0020c02205007387 */ /* 0x0003e80000100800 */
[----:B------:R1:W-:Y:S04]  /*10a90*/  STL [R5+0x20c4], R34 ;  /* 0x0020c42205007387 */ /* 0x0003e80000100800 */
[----:B------:R1:W-:Y:S04]  /*10aa0*/  STL [R5+0x20c8], R34 ;  /* 0x0020c82205007387 */ /* 0x0003e80000100800 */
[----:B------:R1:W-:Y:S02]  /*10ab0*/  STL [R5+0x20cc], R34 ;  /* 0x0020cc2205007387 */ /* 0x0003e40000100800 */
.L_x_167:
[----:B------:R-:W-:Y:S05]  /*10ac0*/  BSYNC.RECONVERGENT B3 ;  /* 0x0000000000037941 */ /* 0x000fea0003800200 */
.L_x_166:
[----:B------:R-:W-:Y:S05]  /*10ad0*/  @!P1 BRA `(.L_x_162) ;  /* 0x0000000000549947 */ /* 0x000fea0003800000 */
[----:B------:R-:W-:Y:S02]  /*10ae0*/  ISETP.GE.U32.AND P0, PT, R8, 0x4, PT ;  /* 0x000000040800780c */ /* 0x000fe40003f06070 */
[----:B------:R-:W-:Y:S02]  /*10af0*/  LOP3.LUT R10, R10, 0x3, RZ, 0xc0, !PT ;  /* 0x000000030a0a7812 */ /* 0x000fe400078ec0ff */
[----:B------:R-:W-:Y:S02]  /*10b00*/  ISETP.GE.U32.AND.EX P0, PT, RZ, RZ, PT, P0 ;  /* 0x000000ffff00720c */ /* 0x000fe40003f06100 */
[----:B------:R-:W-:-:S04]  /*10b10*/  ISETP.NE.U32.AND P1, PT, R10, RZ, PT ;  /* 0x000000ff0a00720c */ /* 0x000fc80003f25070 */
[----:B------:R-:W-:-:S07]  /*10b20*/  ISETP.NE.AND.EX P1, PT, RZ, RZ, PT, P1 ;  /* 0x000000ffff00720c */ /* 0x000fce0003f25310 */
[C---:B01----:R-:W-:Y:S02]  /*10b30*/  @P0 IMAD.U32 R5, R4.reuse, 0x4, R1 ;  /* 0x0000000404050824 */ /* 0x043fe400078e0001 */
[----:B------:R-:W-:-:S03]  /*10b40*/  @P0 VIADD R4, R4, 0x4 ;  /* 0x0000000404040836 */ /* 0x000fc60000000000 */
[----:B------:R2:W-:Y:S04]  /*10b50*/  @P0 STL [R5+0x20b0], R34 ;  /* 0x0020b02205000387 */ /* 0x0005e80000100800 */
[----:B------:R2:W-:Y:S04]  /*10b60*/  @P0 STL [R5+0x20b4], R34 ;  /* 0x0020b42205000387 */ /* 0x0005e80000100800 */
[----:B------:R2:W-:Y:S04]  /*10b70*/  @P0 STL [R5+0x20b8], R34 ;  /* 0x0020b82205000387 */ /* 0x0005e80000100800 */
[----:B------:R2:W-:Y:S01]  /*10b80*/  @P0 STL [R5+0x20bc], R34 ;  /* 0x0020bc2205000387 */ /* 0x0005e20000100800 */
[----:B------:R-:W-:Y:S05]  /*10b90*/  @!P1 BRA `(.L_x_162) ;  /* 0x0000000000249947 */ /* 0x000fea0003800000 */
[----:B--2---:R-:W-:Y:S01]  /*10ba0*/  IMAD.U32 R5, R4, 0x4, R1 ;  /* 0x0000000404057824 */ /* 0x004fe200078e0001 */
[----:B------:R-:W-:-:S04]  /*10bb0*/  ISETP.NE.U32.AND P0, PT, R10, 0x1, PT ;  /* 0x000000010a00780c */ /* 0x000fc80003f05070 */
[----:B------:R3:W-:Y:S01]  /*10bc0*/  STL [R5+0x20b0], R34 ;  /* 0x0020b02205007387 */ /* 0x0007e20000100800 */
[----:B------:R-:W-:-:S13]  /*10bd0*/  ISETP.NE.AND.EX P0, PT, RZ, RZ, PT, P0 ;  /* 0x000000ffff00720c */ /* 0x000fda0003f05300 */
[----:B---3--:R-:W-:Y:S05]  /*10be0*/  @!P0 BRA `(.L_x_162) ;  /* 0x0000000000108947 */ /* 0x008fea0003800000 */
[----:B------:R-:W-:Y:S01]  /*10bf0*/  ISETP.NE.U32.AND P0, PT, R10, 0x2, PT ;  /* 0x000000020a00780c */ /* 0x000fe20003f05070 */
[----:B------:R3:W-:Y:S03]  /*10c00*/  STL [R5+0x20b4], R34 ;  /* 0x0020b42205007387 */ /* 0x0007e60000100800 */
[----:B------:R-:W-:-:S13]  /*10c10*/  ISETP.NE.AND.EX P0, PT, RZ, RZ, PT, P0 ;  /* 0x000000ffff00720c */ /* 0x000fda0003f05300 */
[----:B------:R3:W-:Y:S02]  /*10c20*/  @P0 STL [R5+0x20b8], R34 ;  /* 0x0020b82205000387 */ /* 0x0007e40000100800 */
.L_x_162:
[----:B------:R-:W-:Y:S05]  /*10c30*/  BSYNC.RECONVERGENT B0 ;  /* 0x0000000000007941 */ /* 0x000fea0003800200 */
.L_x_161:
[----:B------:R-:W-:Y:S01]  /*10c40*/  ISETP.GT.U32.AND P0, PT, R41, R6, PT ;  /* 0x000000062900720c */ /* 0x000fe20003f04070 */
[----:B------:R-:W4:Y:S03]  /*10c50*/  LDCU UR4, c[0x0][0x3b8] ;  /* 0x00007700ff0477ac */ /* 0x000f260008000800 */
[----:B------:R-:W-:-:S13]  /*10c60*/  ISETP.GT.U32.AND.EX P0, PT, RZ, R7, PT, P0 ;  /* 0x00000007ff00720c */ /* 0x000fda0003f04100 */
[----:B------:R-:W-:-:S05]  /*10c70*/  @P0 LOP3.LUT R4, RZ, R6, RZ, 0x33, !PT ;  /* 0x00000006ff040212 */ /* 0x000fca00078e33ff */
[----:B------:R-:W-:-:S04]  /*10c80*/  @P0 IMAD.IADD R4, R41, 0x1, R4 ;  /* 0x0000000129040824 */ /* 0x000fc800078e0204 */
[----:B0123--:R-:W-:-:S05]  /*10c90*/  @P0 IMAD.U32 R5, R4, 0x4, R1 ;  /* 0x0000000404050824 */ /* 0x00ffca00078e0001 */
[----:B------:R-:W2:Y:S01]  /*10ca0*/  @P0 LDL R4, [R5+0x20b0] ;  /* 0x0020b00005040983 */ /* 0x000ea20000100800 */
[----:B----4-:R-:W-:Y:S01]  /*10cb0*/  IMAD.U32 R51, RZ, RZ, UR4 ;  /* 0x00000004ff337e24 */ /* 0x010fe2000f8e00ff */
[----:B------:R-:W-:Y:S01]  /*10cc0*/  BSSY.RECONVERGENT B0, `(.L_x_168) ;  /* 0x0000043000007945 */ /* 0x000fe20003800200 */
[----:B------:R-:W-:-:S03]  /*10cd0*/  IMAD.U32 R48, RZ, RZ, UR51 ;  /* 0x00000033ff307e24 */ /* 0x000fc6000f8e00ff */
[----:B------:R-:W-:Y:S01]  /*10ce0*/  ISETP.NE.AND P1, PT, R51, RZ, PT ;  /* 0x000000ff3300720c */ /* 0x000fe20003f25270 */
[----:B--2---:R-:W-:-:S05]  /*10cf0*/  @P0 IMAD.IADD R4, R4, 0x1, R11 ;  /* 0x0000000104040824 */ /* 0x004fca00078e020b */
[----:B------:R0:W-:Y:S01]  /*10d00*/  @P0 STL [R5+0x20b0], R4 ;  /* 0x0020b00405000387 */ /* 0x0001e20000100800 */
[----:B------:R-:W-:-:S04]  /*10d10*/  IADD3 R57, P0, PT, R51, -0x1, RZ ;  /* 0xffffffff33397810 */ /* 0x000fc80007f1e0ff */
[----:B------:R-:W-:Y:S02]  /*10d20*/  IADD3.X R58, PT, PT, R48, -0x1, RZ, P0, !PT ;  /* 0xffffffff303a7810 */ /* 0x000fe400007fe4ff */
[----:B------:R-:W-:Y:S07]  /*10d30*/  @!P1 BRA `(.L_x_169) ;  /* 0x0000000000ec9947 */ /* 0x000fee0003800000 */
[----:B------:R-:W-:Y:S01]  /*10d40*/  ISETP.GE.U32.AND P0, PT, R57, 0xf, PT ;  /* 0x0000000f3900780c */ /* 0x000fe20003f06070 */
[----:B------:R-:W-:Y:S01]  /*10d50*/  BSSY.RECONVERGENT B3, `(.L_x_170) ;  /* 0x0000010000037945 */ /* 0x000fe20003800200 */
[----:B0-----:R-:W-:Y:S02]  /*10d60*/  IMAD.MOV.U32 R4, RZ, RZ, RZ ;  /* 0x000000ffff047224 */ /* 0x001fe400078e00ff */
[----:B------:R-:W-:-:S13]  /*10d70*/  ISETP.GE.U32.AND.EX P0, PT, R58, RZ, PT, P0 ;  /* 0x000000ff3a00720c */ /* 0x000fda0003f06100 */
[----:B------:R-:W-:Y:S05]  /*10d80*/  @!P0 BRA `(.L_x_171) ;  /* 0x0000000000308947 */ /* 0x000fea0003800000 */
[----:B------:R-:W-:Y:S01]  /*10d90*/  BSSY.RECONVERGENT B4, `(.L_x_172) ;  /* 0x000000a000047945 */ /* 0x000fe20003800200 */
[----:B------:R-:W-:Y:S02]  /*10da0*/  IMAD.MOV.U32 R4, RZ, RZ, RZ ;  /* 0x000000ffff047224 */ /* 0x000fe400078e00ff */
[----:B------:R-:W-:-:S07]  /*10db0*/  IMAD.MOV.U32 R6, RZ, RZ, RZ ;  /* 0x000000ffff067224 */ /* 0x000fce00078e00ff */
.L_x_173:
[----:B------:R-:W-:Y:S01]  /*10dc0*/  IMAD.IADD R5, R1, 0x1, R4 ;  /* 0x0000000101057824 */ /* 0x000fe200078e0204 */
[----:B------:R-:W-:-:S04]  /*10dd0*/  IADD3 R4, P0, PT, R4, 0x10, RZ ;  /* 0x0000001004047810 */ /* 0x000fc80007f1e0ff */
[----:B------:R0:W-:Y:S01]  /*10de0*/  STL.128 [R5+0x2090], RZ ;  /* 0x002090ff05007387 */ /* 0x0001e20000100c00 */
[----:B------:R-:W-:Y:S01]  /*10df0*/  IMAD.X R6, RZ, RZ, R6, P0 ;  /* 0x000000ffff067224 */ /* 0x000fe200000e0606 */
[----:B------:R-:W-:-:S04]  /*10e00*/  ISETP.NE.U32.AND P0, PT, R4, UR50, PT ;  /* 0x0000003204007c0c */ /* 0x000fc8000bf05070 */
[----:B------:R-:W-:-:S13]  /*10e10*/  ISETP.NE.AND.EX P0, PT, R6, UR51, PT, P0 ;  /* 0x0000003306007c0c */ /* 0x000fda000bf05300 */
[----:B0-----:R-:W-:Y:S05]  /*10e20*/  @P0 BRA `(.L_x_173) ;  /* 0xfffffffc00e40947 */ /* 0x001fea000383ffff */
[----:B------:R-:W-:Y:S05]  /*10e30*/  BSYNC.RECONVERGENT B4 ;  /* 0x0000000000047941 */ /* 0x000fea0003800200 */
.L_x_172:
[----:B------:R-:W-:-:S07]  /*10e40*/  IMAD.U32 R4, RZ, RZ, UR50 ;  /* 0x00000032ff047e24 */ /* 0x000fce000f8e00ff */
.L_x_171:
[----:B------:R-:W-:Y:S05]  /*10e50*/  BSYNC.RECONVERGENT B3 ;  /* 0x0000000000037941 */ /* 0x000fea0003800200 */
.L_x_170:
[----:B------:R-:W-:-:S09]  /*10e60*/  UISETP.NE.AND UP0, UPT, UR59, URZ, UPT ;  /* 0x000000ff3b00728c */ /* 0x000fd2000bf05270 */
[----:B------:R-:W-:Y:S05]  /*10e70*/  BRA.U !UP0, `(.L_x_169) ;  /* 0x00000001089c7547 */ /* 0x000fea000b800000 */
[----:B------:R-:W-:Y:S02]  /*10e80*/  UISETP.GE.U32.AND UP0, UPT, UR57, 0x7, UPT ;  /* 0x000000073900788c */ /* 0x000fe4000bf06070 */
[----:B------:R-:W-:Y:S02]  /*10e90*/  ULOP3.LUT UP1, URZ, UR59, 0x7, URZ, 0xc0, !UPT ;  /* 0x000000073bff7892 */ /* 0x000fe4000f82c0ff */
[----:B------:R-:W-:-:S09]  /*10ea0*/  UISETP.GE.U32.AND.EX UP0, UPT, UR56, URZ, UPT, UP0 ;  /* 0x000000ff3800728c */ /* 0x000fd2000bf06100 */
[----:B------:R-:W-:Y:S05]  /*10eb0*/  BRA.U !UP0, `(.L_x_174) ;  /* 0x0000000108287547 */ /* 0x000fea000b800000 */
[----:B------:R-:W-:Y:S01]  /*10ec0*/  IMAD.IADD R5, R1, 0x1, R4 ;  /* 0x0000000101057824 */ /* 0x000fe200078e0204 */
[----:B------:R-:W-:-:S04]  /*10ed0*/  IADD3 R4, PT, PT, R4, 0x8, RZ ;  /* 0x0000000804047810 */ /* 0x000fc80007ffe0ff */
[----:B------:R0:W-:Y:S04]  /*10ee0*/  STL.U8 [R5+0x2090], RZ ;  /* 0x002090ff05007387 */ /* 0x0001e80000100000 */
[----:B------:R0:W-:Y:S04]  /*10ef0*/  STL.U8 [R5+0x2091], RZ ;  /* 0x002091ff05007387 */ /* 0x0001e80000100000 */
[----:B------:R0:W-:Y:S04]  /*10f00*/  STL.U8 [R5+0x2092], RZ ;  /* 0x002092ff05007387 */ /* 0x0001e80000100000 */
[----:B------:R0:W-:Y:S04]  /*10f10*/  STL.U8 [R5+0x2093], RZ ;  /* 0x002093ff05007387 */ /* 0x0001e80000100000 */
[----:B------:R0:W-:Y:S04]  /*10f20*/  STL.U8 [R5+0x2094], RZ ;  /* 0x002094ff05007387 */ /* 0x0001e80000100000 */
[----:B------:R0:W-:Y:S04]  /*10f30*/  STL.U8 [R5+0x2095], RZ ;  /* 0x002095ff05007387 */ /* 0x0001e80000100000 */
[----:B------:R0:W-:Y:S04]  /*10f40*/  STL.U8 [R5+0x2096], RZ ;  /* 0x002096ff05007387 */ /* 0x0001e80000100000 */
[----:B------:R0:W-:Y:S02]  /*10f50*/  STL.U8 [R5+0x2097], RZ ;  /* 0x002097ff05007387 */ /* 0x0001e40000100000 */
.L_x_174:
[----:B------:R-:W-:Y:S05]  /*10f60*/  BRA.U !UP1, `(.L_x_169) ;  /* 0x0000000109607547 */ /* 0x000fea000b800000 */
[----:B0-----:R-:W-:Y:S01]  /*10f70*/  LOP3.LUT R5, R51, 0x7, RZ, 0xc0, !PT ;  /* 0x0000000733057812 */ /* 0x001fe200078ec0ff */
[----:B------:R-:W-:-:S03]  /*10f80*/  UISETP.NE.U32.AND UP0, UPT, UR58, URZ, UPT ;  /* 0x000000ff3a00728c */ /* 0x000fc6000bf05070 */
[----:B------:R-:W-:Y:S01]  /*10f90*/  IADD3 R5, P2, PT, R5, -0x1, RZ ;  /* 0xffffffff05057810 */ /* 0x000fe20007f5e0ff */
[----:B------:R-:W-:-:S03]  /*10fa0*/  UISETP.NE.AND.EX UP0, UPT, URZ, URZ, UPT, UP0 ;  /* 0x000000ffff00728c */ /* 0x000fc6000bf05300 */
[----:B------:R-:W-:Y:S01]  /*10fb0*/  ISETP.GE.U32.AND P0, PT, R5, 0x3, PT ;  /* 0x000000030500780c */ /* 0x000fe20003f06070 */
[----:B------:R-:W-:-:S05]  /*10fc0*/  IMAD.X R5, RZ, RZ, -0x1, P2 ;  /* 0xffffffffff057424 */ /* 0x000fca00010e06ff */
[----:B------:R-:W-:-:S13]  /*10fd0*/  ISETP.GE.U32.AND.EX P0, PT, R5, RZ, PT, P0 ;  /* 0x000000ff0500720c */ /* 0x000fda0003f06100 */
[----:B------:R-:W-:Y:S02]  /*10fe0*/  @P0 IMAD.IADD R5, R1, 0x1, R4 ;  /* 0x0000000101050824 */ /* 0x000fe400078e0204 */
[----:B------:R-:W-:-:S03]  /*10ff0*/  @P0 VIADD R4, R4, 0x4 ;  /* 0x0000000404040836 */ /* 0x000fc60000000000 */
[----:B------:R1:W-:Y:S04]  /*11000*/  @P0 STL.U8 [R5+0x2090], RZ ;  /* 0x002090ff05000387 */ /* 0x0003e80000100000 */
[----:B------:R1:W-:Y:S04]  /*11010*/  @P0 STL.U8 [R5+0x2091], RZ ;  /* 0x002091ff05000387 */ /* 0x0003e80000100000 */
[----:B------:R1:W-:Y:S04]  /*11020*/  @P0 STL.U8 [R5+0x2092], RZ ;  /* 0x002092ff05000387 */ /* 0x0003e80000100000 */
[----:B------:R1:W-:Y:S01]  /*11030*/  @P0 STL.U8 [R5+0x2093], RZ ;  /* 0x002093ff05000387 */ /* 0x0003e20000100000 */
[----:B------:R-:W-:Y:S05]  /*11040*/  BRA.U !UP0, `(.L_x_169) ;  /* 0x0000000108287547 */ /* 0x000fea000b800000 */
[----:B------:R-:W-:Y:S01]  /*11050*/  IMAD.IADD R4, R1, 0x1, R4 ;  /* 0x0000000101047824 */ /* 0x000fe200078e0204 */
[----:B------:R-:W-:-:S04]  /*11060*/  UISETP.NE.U32.AND UP0, UPT, UR58, 0x1, UPT ;  /* 0x000000013a00788c */ /* 0x000fc8000bf05070 */
[----:B------:R2:W-:Y:S01]  /*11070*/  STL.U8 [R4+0x2090], RZ ;  /* 0x002090ff04007387 */ /* 0x0005e20000100000 */
[----:B------:R-:W-:-:S09]  /*11080*/  UISETP.NE.AND.EX UP0, UPT, URZ, URZ, UPT, UP0 ;  /* 0x000000ffff00728c */ /* 0x000fd2000bf05300 */
[----:B--2---:R-:W-:Y:S05]  /*11090*/  BRA.U !UP0, `(.L_x_169) ;  /* 0x0000000108147547 */ /* 0x004fea000b800000 */
[----:B------:R-:W-:Y:S01]  /*110a0*/  UISETP.NE.U32.AND UP0, UPT, UR58, 0x2, UPT ;  /* 0x000000023a00788c */ /* 0x000fe2000bf05070 */
[----:B------:R2:W-:Y:S03]  /*110b0*/  STL.U8 [R4+0x2091], RZ ;  /* 0x002091ff04007387 */ /* 0x0005e60000100000 */
[----:B------:R-:W-:-:S06]  /*110c0*/  UISETP.NE.AND.EX UP0, UPT, URZ, URZ, UPT, UP0 ;  /* 0x000000ffff00728c */ /* 0x000fcc000bf05300 */
[----:B------:R-:W-:-:S13]  /*110d0*/  PLOP3.LUT P0, PT, PT, PT, UP0, 0x80, 0x8 ;  /* 0x000000000008781c */ /* 0x000fda0003f0f008 */
[----:B------:R2:W-:Y:S02]  /*110e0*/  @P0 STL.U8 [R4+0x2092], RZ ;  /* 0x002092ff04000387 */ /* 0x0005e40000100000 */
.L_x_169:
[----:B------:R-:W-:Y:S05]  /*110f0*/  BSYNC.RECONVERGENT B0 ;  /* 0x0000000000007941 */ /* 0x000fea0003800200 */
.L_x_168:
[C---:B------:R-:W-:Y:S01]  /*11100*/  ISETP.GE.U32.AND P0, PT, R41.reuse, 0x4, PT ;  /* 0x000000042900780c */ /* 0x040fe20003f06070 */
[----:B------:R-:W-:Y:S01]  /*11110*/  BSSY.RECONVERGENT B0, `(.L_x_175) ;  /* 0x0000018000007945 */ /* 0x000fe20003800200 */
[----:B------:R-:W-:Y:S01]  /*11120*/  LOP3.LUT P2, R49, R41, 0x3, RZ, 0xc0, !PT ;  /* 0x0000000329317812 */ /* 0x000fe2000784c0ff */
[----:B------:R-:W-:-:S10]  /*11130*/  IMAD.MOV.U32 R9, RZ, RZ, RZ ;  /* 0x000000ffff097224 */ /* 0x000fd400078e00ff */
[----:B------:R-:W-:Y:S05]  /*11140*/  @!P0 BRA `(.L_x_176) ;  /* 0x0000000000508947 */ /* 0x000fea0003800000 */
[----:B------:R-:W-:Y:S01]  /*11150*/  IMAD.MOV.U32 R50, RZ, RZ, RZ ;  /* 0x000000ffff327224 */ /* 0x000fe200078e00ff */
[----:B------:R-:W-:Y:S01]  /*11160*/  LOP3.LUT R9, R41, 0x7ffffffc, RZ, 0xc0, !PT ;  /* 0x7ffffffc29097812 */ /* 0x000fe200078ec0ff */
[----:B------:R-:W-:Y:S02]  /*11170*/  IMAD.MOV.U32 R8, RZ, RZ, RZ ;  /* 0x000000ffff087224 */ /* 0x000fe400078e00ff */
[----:B------:R-:W-:-:S07]  /*11180*/  IMAD.MOV.U32 R11, RZ, RZ, RZ ;  /* 0x000000ffff0b7224 */ /* 0x000fce00078e00ff */
.L_x_177:
[----:B------:R-:W-:-:S05]  /*11190*/  IMAD.U32 R10, R8, 0x4, R1 ;  /* 0x00000004080a7824 */ /* 0x000fca00078e0001 */
[----:B012---:R-:W2:Y:S01]  /*111a0*/  LDL.128 R4, [R10+0x20b0] ;  /* 0x0020b0000a047983 */ /* 0x007ea20000100c00 */
[----:B------:R-:W-:Y:S01]  /*111b0*/  IMAD.MOV.U32 R56, RZ, RZ, 0x1 ;  /* 0x00000001ff387424 */ /* 0x000fe200078e00ff */
[C-C-:B--2---:R-:W-:Y:S02]  /*111c0*/  IADD3 R4, PT, PT, R1.reuse, R4, R8.reuse ;  /* 0x0000000401047210 */ /* 0x144fe40007ffe008 */
[C-C-:B------:R-:W-:Y:S02]  /*111d0*/  IADD3 R5, PT, PT, R1.reuse, R5, R8.reuse ;  /* 0x0000000501057210 */ /* 0x140fe40007ffe008 */
[C-C-:B------:R-:W-:Y:S01]  /*111e0*/  IADD3 R6, PT, PT, R1.reuse, R6, R8.reuse ;  /* 0x0000000601067210 */ /* 0x140fe20007ffe008 */
[----:B------:R3:W-:Y:S01]  /*111f0*/  STL.U8 [R4+0x2090], R56 ;  /* 0x0020903804007387 */ /* 0x0007e20000100000 */
[----:B------:R-:W-:Y:S02]  /*11200*/  IADD3 R7, PT, PT, R1, R7, R8 ;  /* 0x0000000701077210 */ /* 0x000fe40007ffe008 */
[----:B------:R-:W-:Y:S01]  /*11210*/  IADD3 R8, P0, PT, R8, 0x4, RZ ;  /* 0x0000000408087810 */ /* 0x000fe20007f1e0ff */
[----:B------:R3:W-:Y:S04]  /*11220*/  STL.U8 [R5+0x2091], R56 ;  /* 0x0020913805007387 */ /* 0x0007e80000100000 */
[----:B------:R3:W-:Y:S01]  /*11230*/  STL.U8 [R6+0x2092], R56 ;  /* 0x0020923806007387 */ /* 0x0007e20000100000 */
[----:B------:R-:W-:Y:S01]  /*11240*/  IMAD.X R11, RZ, RZ, R11, P0 ;  /* 0x000000ffff0b7224 */ /* 0x000fe200000e060b */
[----:B------:R-:W-:-:S02]  /*11250*/  ISETP.NE.U32.AND P0, PT, R8, R9, PT ;  /* 0x000000090800720c */ /* 0x000fc40003f05070 */
[----:B------:R3:W-:Y:S02]  /*11260*/  STL.U8 [R7+0x2093], R56 ;  /* 0x0020933807007387 */ /* 0x0007e40000100000 */
[----:B------:R-:W-:-:S13]  /*11270*/  ISETP.NE.AND.EX P0, PT, R11, R50, PT, P0 ;  /* 0x000000320b00720c */ /* 0x000fda0003f05300 */
[----:B---3--:R-:W-:Y:S05]  /*11280*/  @P0 BRA `(.L_x_177) ;  /* 0xfffffffc00c00947 */ /* 0x008fea000383ffff */
.L_x_176:
[----:B------:R-:W-:Y:S05]  /*11290*/  BSYNC.RECONVERGENT B0 ;  /* 0x0000000000007941 */ /* 0x000fea0003800200 */
.L_x_175:
[----:B------:R-:W-:Y:S04]  /*112a0*/  BSSY.RECONVERGENT B0, `(.L_x_178) ;  /* 0x0000011000007945 */ /* 0x000fe80003800200 */
[----:B------:R-:W-:Y:S05]  /*112b0*/  @!P2 BRA `(.L_x_179) ;  /* 0x00000000003ca947 */ /* 0x000fea0003800000 */
[----:B01----:R-:W-:-:S05]  /*112c0*/  IMAD.U32 R5, R9, 0x4, R1 ;  /* 0x0000000409057824 */ /* 0x003fca00078e0001 */
[----:B--2---:R-:W2:Y:S01]  /*112d0*/  LDL R4, [R5+0x20b0] ;  /* 0x0020b00005047983 */ /* 0x004ea20000100800 */
[----:B------:R-:W-:Y:S01]  /*112e0*/  IMAD.MOV.U32 R6, RZ, RZ, 0x1 ;  /* 0x00000001ff067424 */ /* 0x000fe200078e00ff */
[----:B------:R-:W-:Y:S02]  /*112f0*/  ISETP.NE.AND P0, PT, R49, 0x1, PT ;  /* 0x000000013100780c */ /* 0x000fe40003f05270 */
[----:B--2---:R-:W-:-:S05]  /*11300*/  IADD3 R4, PT, PT, R1, R4, R9 ;  /* 0x0000000401047210 */ /* 0x004fca0007ffe009 */
[----:B------:R3:W-:Y:S06]  /*11310*/  STL.U8 [R4+0x2090], R6 ;  /* 0x0020900604007387 */ /* 0x0007ec0000100000 */
[----:B------:R-:W-:Y:S05]  /*11320*/  @!P0 BRA `(.L_x_179) ;  /* 0x0000000000208947 */ /* 0x000fea0003800000 */
[----:B---3--:R-:W2:Y:S01]  /*11330*/  LDL R4, [R5+0x20b4] ;  /* 0x0020b40005047983 */ /* 0x008ea20000100800 */
[----:B------:R-:W-:Y:S02]  /*11340*/  ISETP.NE.AND P0, PT, R49, 0x2, PT ;  /* 0x000000023100780c */ /* 0x000fe40003f05270 */
[----:B--2---:R-:W-:-:S05]  /*11350*/  IADD3 R4, PT, PT, R1, R4, R9 ;  /* 0x0000000401047210 */ /* 0x004fca0007ffe009 */
[----:B------:R4:W-:Y:S06]  /*11360*/  STL.U8 [R4+0x2091], R6 ;  /* 0x0020910604007387 */ /* 0x0009ec0000100000 */
[----:B------:R-:W-:Y:S05]  /*11370*/  @!P0 BRA `(.L_x_179) ;  /* 0x00000000000c8947 */ /* 0x000fea0003800000 */
[----:B----4-:R-:W2:Y:S02]  /*11380*/  LDL R4, [R5+0x20b8] ;  /* 0x0020b80005047983 */ /* 0x010ea40000100800 */
[----:B--2---:R-:W-:-:S05]  /*11390*/  IADD3 R4, PT, PT, R1, R4, R9 ;  /* 0x0000000401047210 */ /* 0x004fca0007ffe009 */
[----:B------:R0:W-:Y:S02]  /*113a0*/  STL.U8 [R4+0x2092], R6 ;  /* 0x0020920604007387 */ /* 0x0001e40000100000 */
.L_x_179:
[----:B------:R-:W-:Y:S05]  /*113b0*/  BSYNC.RECONVERGENT B0 ;  /* 0x0000000000007941 */ /* 0x000fea0003800200 */
.L_x_178:
[----:B------:R-:W-:Y:S04]  /*113c0*/  BSSY.RECONVERGENT B0, `(.L_x_180) ;  /* 0x00000e7000007945 */ /* 0x000fe80003800200 */
[----:B------:R-:W-:Y:S05]  /*113d0*/  @!P1 BRA `(.L_x_181) ;  /* 0x0000000c00949947 */ /* 0x000fea0003800000 */
[----:B------:R-:W-:Y:S01]  /*113e0*/  ISETP.GE.U32.AND P0, PT, R57, 0xf, PT ;  /* 0x0000000f3900780c */ /* 0x000fe20003f06070 */
[----:B------:R-:W-:Y:S01]  /*113f0*/  BSSY.RECONVERGENT B3, `(.L_x_182) ;  /* 0x0000069000037945 */ /* 0x000fe20003800200 */
[----:B0--34-:R-:W-:Y:S02]  /*11400*/  IMAD.MOV.U32 R6, RZ, RZ, RZ ;  /* 0x000000ffff067224 */ /* 0x019fe400078e00ff */
[----:B------:R-:W-:-:S13]  /*11410*/  ISETP.GE.U32.AND.EX P0, PT, R58, RZ, PT, P0 ;  /* 0x000000ff3a00720c */ /* 0x000fda0003f06100 */
[----:B------:R-:W-:Y:S05]  /*11420*/  @!P0 BRA `(.L_x_183) ;  /* 0x0000000400948947 */ /* 0x000fea0003800000 */
[----:B------:R-:W-:Y:S01]  /*11430*/  BSSY.RECONVERGENT B4, `(.L_x_184) ;  /* 0x0000063000047945 */ /* 0x000fe20003800200 */
[----:B------:R-:W-:Y:S02]  /*11440*/  IMAD.MOV.U32 R8, RZ, RZ, RZ ;  /* 0x000000ffff087224 */ /* 0x000fe400078e00ff */
[----:B------:R-:W-:-:S07]  /*11450*/  IMAD.MOV.U32 R72, RZ, RZ, RZ ;  /* 0x000000ffff487224 */ /* 0x000fce00078e00ff */
.L_x_185:
[----:B------:R-:W-:-:S05]  /*11460*/  IMAD.U32 R66, R8, 0x8, R1 ;  /* 0x0000000808427824 */ /* 0x000fca00078e0001 */
[----:B-123--:R-:W2:Y:S01]  /*11470*/  LDL.128 R4, [R66+0x2000] ;  /* 0x0020000042047983 */ /* 0x00eea20000100c00 */
[----:B------:R-:W-:-:S06]  /*11480*/  IMAD.IADD R56, R1, 0x1, R8 ;  /* 0x0000000101387824 */ /* 0x000fcc00078e0208 */
        /* <DEDUP_REMOVED lines=12> */
[----:B--2---:R-:W-:-:S05]  /*11550*/  IADD3 R64, PT, PT, R1, R4, RZ ;  /* 0x0000000401407210 */ /* 0x004fca0007ffe0ff */
[----:B------:R-:W2:Y:S01]  /*11560*/  LDL.U8 R5, [R64+0x2080] ;  /* 0x0020800040057983 */ /* 0x000ea20000100000 */
[----:B------:R-:W-:Y:S01]  /*11570*/  PRMT R4, R56, 0x7772, RZ ;  /* 0x0000777238047816 */ /* 0x000fe200000000ff */
[----:B------:R-:W-:-:S03]  /*11580*/  IMAD.IADD R67, R1, 0x1, R6 ;  /* 0x0000000101437824 */ /* 0x000fc600078e0206 */
[----:B--2---:R-:W-:-:S05]  /*11590*/  LOP3.LUT R11, R4, R5, RZ, 0x3c, !PT ;  /* 0x00000005040b7212 */ /* 0x004fca00078e3cff */
[----:B------:R2:W-:Y:S04]  /*115a0*/  STL.U8 [R64+0x20a0], R11 ;  /* 0x0020a00b40007387 */ /* 0x0005e80000100000 */
[----:B------:R-:W3:Y:S01]  /*115b0*/  LDL.U8 R5, [R67+0x2080] ;  /* 0x0020800043057983 */ /* 0x000ee20000100000 */
[----:B------:R-:W-:-:S04]  /*115c0*/  PRMT R56, R56, 0x7773, RZ ;  /* 0x0000777338387816 */ /* 0x000fc800000000ff */
[----:B---3--:R-:W-:-:S05]  /*115d0*/  LOP3.LUT R56, R56, R5, RZ, 0x3c, !PT ;  /* 0x0000000538387212 */ /* 0x008fca00078e3cff */
[----:B------:R3:W-:Y:S04]  /*115e0*/  STL.U8 [R67+0x20a0], R56 ;  /* 0x0020a03843007387 */ /* 0x0007e80000100000 */
[----:B------:R-:W0:Y:S02]  /*115f0*/  LDL.128 R4, [R66+0x2020] ;  /* 0x0020200042047983 */ /* 0x000e240000100c00 */
[----:B0-----:R-:W-:-:S05]  /*11600*/  IMAD.IADD R50, R1, 0x1, R4 ;  /* 0x0000000101327824 */ /* 0x001fca00078e0204 */
[----:B------:R-:W4:Y:S01]  /*11610*/  LDL.U8 R5, [R50+0x2080] ;  /* 0x0020800032057983 */ /* 0x000f220000100000 */
[----:B------:R-:W-:Y:S01]  /*11620*/  PRMT R4, R57, 0x7770, RZ ;  /* 0x0000777039047816 */ /* 0x000fe200000000ff */
[----:B-1----:R-:W-:-:S03]  /*11630*/  IMAD.IADD R65, R1, 0x1, R6 ;  /* 0x0000000101417824 */ /* 0x002fc600078e0206 */
[----:B----4-:R-:W-:-:S05]  /*11640*/  LOP3.LUT R9, R4, R5, RZ, 0x3c, !PT ;  /* 0x0000000504097212 */ /* 0x010fca00078e3cff */
[----:B------:R0:W-:Y:S04]  /*11650*/  STL.U8 [R50+0x20a0], R9 ;  /* 0x0020a00932007387 */ /* 0x0001e80000100000 */
[----:B------:R-:W4:Y:S01]  /*11660*/  LDL.U8 R5, [R65+0x2080] ;  /* 0x0020800041057983 */ /* 0x000f220000100000 */
[----:B------:R-:W-:-:S04]  /*11670*/  PRMT R4, R57, 0x7771, RZ ;  /* 0x0000777139047816 */ /* 0x000fc800000000ff */
[----:B----4-:R-:W-:-:S05]  /*11680*/  LOP3.LUT R10, R4, R5, RZ, 0x3c, !PT ;  /* 0x00000005040a7212 */ /* 0x010fca00078e3cff */
[----:B------:R1:W-:Y:S04]  /*11690*/  STL.U8 [R65+0x20a0], R10 ;  /* 0x0020a00a41007387 */ /* 0x0003e80000100000 */
[----:B------:R-:W2:Y:S02]  /*116a0*/  LDL.128 R4, [R66+0x2030] ;  /* 0x0020300042047983 */ /* 0x000ea40000100c00 */
[----:B--2---:R-:W-:-:S05]  /*116b0*/  IMAD.IADD R64, R1, 0x1, R4 ;  /* 0x0000000101407824 */ /* 0x004fca00078e0204 */
[----:B------:R-:W2:Y:S01]  /*116c0*/  LDL.U8 R5, [R64+0x2080] ;  /* 0x0020800040057983 */ /* 0x000ea20000100000 */
[----:B------:R-:W-:Y:S01]  /*116d0*/  PRMT R4, R57, 0x7772, RZ ;  /* 0x0000777239047816 */ /* 0x000fe200000000ff */
[----:B---3--:R-:W-:-:S03]  /*116e0*/  IMAD.IADD R56, R1, 0x1, R6 ;  /* 0x0000000101387824 */ /* 0x008fc600078e0206 */
[----:B--2---:R-:W-:-:S05]  /*116f0*/  LOP3.LUT R11, R4, R5, RZ, 0x3c, !PT ;  /* 0x00000005040b7212 */ /* 0x004fca00078e3cff */
[----:B------:R-:W-:Y:S04]  /*11700*/  STL.U8 [R64+0x20a0], R11 ;  /* 0x0020a00b40007387 */ /* 0x000fe80000100000 */
        /* <DEDUP_REMOVED lines=11> */
[----:B------:R-:W1:Y:S01]  /*117c0*/  LDL.U8 R5, [R67+0x2080] ;  /* 0x0020800043057983 */ /* 0x000e620000100000 */
[----:B------:R-:W-:-:S04]  /*117d0*/  PRMT R4, R58, 0x7771, RZ ;  /* 0x000077713a047816 */ /* 0x000fc800000000ff */
[----:B-1----:R-:W-:-:S05]  /*117e0*/  LOP3.LUT R10, R4, R5, RZ, 0x3c, !PT ;  /* 0x00000005040a7212 */ /* 0x002fca00078e3cff */
        /* <DEDUP_REMOVED lines=16> */
[----:B------:R-:W-:-:S03]  /*118f0*/  IMAD.IADD R57, R1, 0x1, R6 ;  /* 0x0000000101397824 */ /* 0x000fc600078e0206 */
[----:B----4-:R-:W-:-:S05]  /*11900*/  LOP3.LUT R9, R4, R5, RZ, 0x3c, !PT ;  /* 0x0000000504097212 */ /* 0x010fca00078e3cff */
        /* <DEDUP_REMOVED lines=13> */
[----:B------:R-:W-:Y:S02]  /*119e0*/  PRMT R59, R59, 0x7773, RZ ;  /* 0x000077733b3b7816 */ /* 0x000fe400000000ff */
[----:B------:R-:W-:-:S05]  /*119f0*/  IADD3 R8, P0, PT, R8, 0x10, RZ ;  /* 0x0000001008087810 */ /* 0x000fca0007f1e0ff */
[----:B------:R-:W-:Y:S01]  /*11a00*/  IMAD.X R72, RZ, RZ, R72, P0 ;  /* 0x000000ffff487224 */ /* 0x000fe200000e0648 */
[----:B------:R-:W-:-:S04]  /*11a10*/  ISETP.NE.U32.AND P0, PT, R8, UR50, PT ;  /* 0x0000003208007c0c */ /* 0x000fc8000bf05070 */
[----:B------:R-:W-:Y:S02]  /*11a20*/  ISETP.NE.AND.EX P0, PT, R72, UR51, PT, P0 ;  /* 0x0000003348007c0c */ /* 0x000fe4000bf05300 */
[----:B--2---:R-:W-:-:S05]  /*11a30*/  LOP3.LUT R6, R59, R6, RZ, 0x3c, !PT ;  /* 0x000000063b067212 */ /* 0x004fca00078e3cff */
[----:B------:R3:W-:Y:S06]  /*11a40*/  STL.U8 [R7+0x20a0], R6 ;  /* 0x0020a00607007387 */ /* 0x0007ec0000100000 */
[----:B------:R-:W-:Y:S05]  /*11a50*/  @P0 BRA `(.L_x_185) ;  /* 0xfffffff800800947 */ /* 0x000fea000383ffff */
[----:B------:R-:W-:Y:S05]  /*11a60*/  BSYNC.RECONVERGENT B4 ;  /* 0x0000000000047941 */ /* 0x000fea0003800200 */
.L_x_184:
[----:B---3--:R-:W-:-:S07]  /*11a70*/  IMAD.U32 R6, RZ, RZ, UR50 ;  /* 0x00000032ff067e24 */ /* 0x008fce000f8e00ff */
.L_x_183:
[----:B------:R-:W-:Y:S05]  /*11a80*/  BSYNC.RECONVERGENT B3 ;  /* 0x0000000000037941 */ /* 0x000fea0003800200 */
.L_x_182:
[----:B------:R-:W-:-:S09]  /*11a90*/  UISETP.NE.AND UP0, UPT, UR59, URZ, UPT ;  /* 0x000000ff3b00728c */ /* 0x000fd2000bf05270 */
[----:B------:R-:W-:Y:S05]  /*11aa0*/  BRA.U !UP0, `(.L_x_181) ;  /* 0x0000000508e07547 */ /* 0x000fea000b800000 */
[----:B------:R-:W-:Y:S02]  /*11ab0*/  UISETP.GE.U32.AND UP0, UPT, UR57, 0x7, UPT ;  /* 0x000000073900788c */ /* 0x000fe4000bf06070 */
[----:B------:R-:W-:Y:S02]  /*11ac0*/  ULOP3.LUT UP1, URZ, UR59, 0x7, URZ, 0xc0, !UPT ;  /* 0x000000073bff7892 */ /* 0x000fe4000f82c0ff */
[----:B------:R-:W-:-:S09]  /*11ad0*/  UISETP.GE.U32.AND.EX UP0, UPT, UR56, URZ, UPT, UP0 ;  /* 0x000000ff3800728c */ /* 0x000fd2000bf06100 */
[----:B------:R-:W-:Y:S05]  /*11ae0*/  BRA.U !UP0, `(.L_x_186) ;  /* 0x0000000108cc7547 */ /* 0x000fea000b800000 */
[----:B------:R-:W-:-:S05]  /*11af0*/  IMAD.U32 R57, R6, 0x8, R1 ;  /* 0x0000000806397824 */ /* 0x000fca00078e0001 */
[----:B--2---:R-:W2:Y:S01]  /*11b00*/  LDL R4, [R57+0x2000] ;  /* 0x0020000039047983 */ /* 0x004ea20000100800 */
[----:B------:R-:W-:-:S05]  /*11b10*/  IMAD.IADD R56, R1, 0x1, R6 ;  /* 0x0000000101387824 */ /* 0x000fca00078e0206 */
[----:B-1----:R-:W3:Y:S01]  /*11b20*/  LDL.U8 R5, [R56+0x2090] ;  /* 0x0020900038057983 */ /* 0x002ee20000100000 */
        /* <DEDUP_REMOVED lines=18> */
[----:B---3--:R-:W-:-:S05]  /*11c50*/  IADD3 R8, PT, PT, R1, R4, RZ ;  /* 0x0000000401087210 */ /* 0x008fca0007ffe0ff */
        /* <DEDUP_REMOVED lines=15> */
[----:B------:R-:W2:Y:S04]  /*11d50*/  LDL R4, [R57+0x2030] ;  /* 0x0020300039047983 */ /* 0x000ea80000100800 */
[----:B0-----:R-:W4:Y:S01]  /*11d60*/  LDL.U8 R5, [R56+0x2096] ;  /* 0x0020960038057983 */ /* 0x001f220000100000 */
[----:B--2---:R-:W-:-:S05]  /*11d70*/  IMAD.IADD R8, R1, 0x1, R4 ;  /* 0x0000000101087824 */ /* 0x004fca00078e0204 */
[----:B------:R-:W4:Y:S02]  /*11d80*/  LDL.U8 R4, [R8+0x2080] ;  /* 0x0020800008047983 */ /* 0x000f240000100000 */
[----:B----4-:R-:W-:-:S05]  /*11d90*/  LOP3.LUT R5, R5, R4, RZ, 0x3c, !PT ;  /* 0x0000000405057212 */ /* 0x010fca00078e3cff */
[----:B------:R3:W-:Y:S04]  /*11da0*/  STL.U8 [R8+0x20a0], R5 ;  /* 0x0020a00508007387 */ /* 0x0007e80000100000 */
[----:B------:R-:W2:Y:S04]  /*11db0*/  LDL R4, [R57+0x2038] ;  /* 0x0020380039047983 */ /* 0x000ea80000100800 */
[----:B-1----:R-:W4:Y:S01]  /*11dc0*/  LDL.U8 R7, [R56+0x2097] ;  /* 0x0020970038077983 */ /* 0x002f220000100000 */
[----:B--2---:R-:W-:-:S05]  /*11dd0*/  IMAD.IADD R11, R1, 0x1, R4 ;  /* 0x00000001010b7824 */ /* 0x004fca00078e0204 */
[----:B------:R-:W4:Y:S01]  /*11de0*/  LDL.U8 R4, [R11+0x2080] ;  /* 0x002080000b047983 */ /* 0x000f220000100000 */
[----:B------:R-:W-:Y:S01]  /*11df0*/  VIADD R6, R6, 0x8 ;  /* 0x0000000806067836 */ /* 0x000fe20000000000 */
[----:B----4-:R-:W-:-:S05]  /*11e00*/  LOP3.LUT R4, R7, R4, RZ, 0x3c, !PT ;  /* 0x0000000407047212 */ /* 0x010fca00078e3cff */
[----:B------:R3:W-:Y:S02]  /*11e10*/  STL.U8 [R11+0x20a0], R4 ;  /* 0x0020a0040b007387 */ /* 0x0007e40000100000 */
.L_x_186:
[----:B------:R-:W-:Y:S05]  /*11e20*/  BRA.U !UP1, `(.L_x_181) ;  /* 0x0000000509007547 */ /* 0x000fea000b800000 */
[----:B--23--:R-:W-:Y:S01]  /*11e30*/  LOP3.LUT R4, R51, 0x7, RZ, 0xc0, !PT ;  /* 0x0000000733047812 */ /* 0x00cfe200078ec0ff */
[----:B------:R-:W-:Y:S03]  /*11e40*/  BSSY.RECONVERGENT B3, `(.L_x_187) ;  /* 0x0000021000037945 */ /* 0x000fe60003800200 */
[----:B------:R-:W-:-:S04]  /*11e50*/  IADD3 R4, P2, PT, R4, -0x1, RZ ;  /* 0xffffffff04047810 */ /* 0x000fc80007f5e0ff */
[----:B------:R-:W-:Y:S01]  /*11e60*/  ISETP.GE.U32.AND P0, PT, R4, 0x3, PT ;  /* 0x000000030400780c */ /* 0x000fe20003f06070 */
[----:B------:R-:W-:-:S05]  /*11e70*/  IMAD.X R4, RZ, RZ, -0x1, P2 ;  /* 0xffffffffff047424 */ /* 0x000fca00010e06ff */
[----:B------:R-:W-:-:S13]  /*11e80*/  ISETP.GE.U32.AND.EX P0, PT, R4, RZ, PT, P0 ;  /* 0x000000ff0400720c */ /* 0x000fda0003f06100 */
[----:B------:R-:W-:Y:S05]  /*11e90*/  @!P0 BRA `(.L_x_188) ;  /* 0x00000000006c8947 */ /* 0x000fea0003800000 */
[----:B------:R-:W-:-:S05]  /*11ea0*/  IMAD.U32 R56, R6, 0x8, R1 ;  /* 0x0000000806387824 */ /* 0x000fca00078e0001 */
[----:B------:R-:W2:Y:S01]  /*11eb0*/  LDL R4, [R56+0x2000] ;  /* 0x0020000038047983 */ /* 0x000ea20000100800 */
        /* <DEDUP_REMOVED lines=13> */
[----:B------:R-:W4:Y:S01]  /*11f90*/  LDL.U8 R9, [R57+0x2092] ;  /* 0x0020920039097983 */ /* 0x000f220000100000 */
[----:B---3--:R-:W-:-:S05]  /*11fa0*/  IMAD.IADD R8, R1, 0x1, R4 ;  /* 0x0000000101087824 */ /* 0x008fca00078e0204 */
[----:B------:R-:W4:Y:S02]  /*11fb0*/  LDL.U8 R4, [R8+0x2080] ;  /* 0x0020800008047983 */ /* 0x000f240000100000 */
[----:B----4-:R-:W-:-:S05]  /*11fc0*/  LOP3.LUT R9, R9, R4, RZ, 0x3c, !PT ;  /* 0x0000000409097212 */ /* 0x010fca00078e3cff */
[----:B------:R2:W-:Y:S04]  /*11fd0*/  STL.U8 [R8+0x20a0], R9 ;  /* 0x0020a00908007387 */ /* 0x0005e80000100000 */
[----:B------:R-:W3:Y:S04]  /*11fe0*/  LDL R4, [R56+0x2018] ;  /* 0x0020180038047983 */ /* 0x000ee80000100800 */
[----:B0-----:R-:W4:Y:S01]  /*11ff0*/  LDL.U8 R5, [R57+0x2093] ;  /* 0x0020930039057983 */ /* 0x001f220000100000 */
[----:B---3--:R-:W-:-:S05]  /*12000*/  IMAD.IADD R11, R1, 0x1, R4 ;  /* 0x00000001010b7824 */ /* 0x008fca00078e0204 */
[----:B------:R-:W4:Y:S01]  /*12010*/  LDL.U8 R4, [R11+0x2080] ;  /* 0x002080000b047983 */ /* 0x000f220000100000 */
[----:B------:R-:W-:Y:S01]  /*12020*/  VIADD R6, R6, 0x4 ;  /* 0x0000000406067836 */ /* 0x000fe20000000000 */
[----:B----4-:R-:W-:-:S05]  /*12030*/  LOP3.LUT R4, R5, R4, RZ, 0x3c, !PT ;  /* 0x0000000405047212 */ /* 0x010fca00078e3cff */
[----:B------:R2:W-:Y:S02]  /*12040*/  STL.U8 [R11+0x20a0], R4 ;  /* 0x0020a0040b007387 */ /* 0x0005e40000100000 */
.L_x_188:
[----:B------:R-:W-:Y:S05]  /*12050*/  BSYNC.RECONVERGENT B3 ;  /* 0x0000000000037941 */ /* 0x000fea0003800200 */
.L_x_187:
[----:B------:R-:W-:-:S04]  /*12060*/  UISETP.NE.U32.AND UP0, UPT, UR58, URZ, UPT ;  /* 0x000000ff3a00728c */ /* 0x000fc8000bf05070 */
[----:B------:R-:W-:-:S09]  /*12070*/  UISETP.NE.AND.EX UP0, UPT, URZ, URZ, UPT, UP0 ;  /* 0x000000ffff00728c */ /* 0x000fd2000bf05300 */
[----:B------:R-:W-:Y:S05]  /*12080*/  BRA.U !UP0, `(.L_x_181) ;  /* 0x0000000108687547 */ /* 0x000fea000b800000 */
[----:B--2---:R-:W-:-:S05]  /*12090*/  IMAD.U32 R8, R6, 0x8, R1 ;  /* 0x0000000806087824 */ /* 0x004fca00078e0001 */
[----:B------:R-:W2:Y:S01]  /*120a0*/  LDL R4, [R8+0x2000] ;  /* 0x0020000008047983 */ /* 0x000ea20000100800 */
[----:B------:R-:W-:-:S05]  /*120b0*/  IMAD.IADD R6, R1, 0x1, R6 ;  /* 0x0000000101067824 */ /* 0x000fca00078e0206 */
[----:B-1----:R-:W3:Y:S01]  /*120c0*/  LDL.U8 R5, [R6+0x2090] ;  /* 0x0020900006057983 */ /* 0x002ee20000100000 */
        /* <DEDUP_REMOVED lines=19> */
[----:B------:R-:W3:Y:S02]  /*12200*/  LDL.U8 R4, [R7+0x2080] ;  /* 0x0020800007047983 */ /* 0x000ee40000100000 */
[----:B---3--:R-:W-:-:S05]  /*12210*/  LOP3.LUT R4, R5, R4, RZ, 0x3c, !PT ;  /* 0x0000000405047212 */ /* 0x008fca00078e3cff */
[----:B------:R0:W-:Y:S02]  /*12220*/  STL.U8 [R7+0x20a0], R4 ;  /* 0x0020a00407007387 */ /* 0x0001e40000100000 */
.L_x_181:
[----:B------:R-:W-:Y:S05]  /*12230*/  BSYNC.RECONVERGENT B0 ;  /* 0x0000000000007941 */ /* 0x000fea0003800200 */
.L_x_180:
[----:B------:R-:W-:Y:S01]  /*12240*/  BSSY.RECONVERGENT B0, `(.L_x_189) ;  /* 0x0000144000007945 */ /* 0x000fe20003800200 */
[----:B------:R-:W-:Y:S01]  /*12250*/  DADD R2, R2, 1 ;  /* 0x3ff0000002027429 */ /* 0x000fe20000000000 */
[----:B0--34-:R-:W-:Y:S02]  /*12260*/  IMAD.MOV.U32 R6, RZ, RZ, R16 ;  /* 0x000000ffff067224 */ /* 0x019fe400078e0010 */
[----:B--2---:R-:W-:Y:S01]  /*12270*/  IMAD.MOV.U32 R7, RZ, RZ, R17 ;  /* 0x000000ffff077224 */ /* 0x004fe200078e0011 */
[----:B------:R-:W-:Y:S07]  /*12280*/  @!P1 BRA `(.L_x_190) ;  /* 0x0000001000fc9947 */ /* 0x000fee0003800000 */
[----:B-1----:R-:W-:Y:S02]  /*12290*/  CS2R R4, SRZ ;  /* 0x0000000000047805 */ /* 0x002fe4000001ff00 */
[----:B------:R-:W-:Y:S01]  /*122a0*/  MOV R6, R16 ;  /* 0x0000001000067202 */ /* 0x000fe20000000f00 */
[----:B------:R-:W-:-:S07]  /*122b0*/  IMAD.MOV.U32 R7, RZ, RZ, R17 ;  /* 0x000000ffff077224 */ /* 0x000fce00078e0011 */
.L_x_203:
        /* <DEDUP_REMOVED lines=73> */
.L_x_196:
[----:B------:R-:W-:Y:S05]  /*12750*/  BSYNC.RECONVERGENT B5 ;  /* 0x0000000000057941 */ /* 0x000fea0003800200 */
.L_x_195:
        /* <DEDUP_REMOVED lines=9> */
[----:B------:R-:W-:-:S03]  /*127f0*/  @!P0 IMAD.MOV.U32 R10, RZ, RZ, R50 ;  /* 0x000000ffff0a8224 */ /* 0x000fc600078e0032 */
[----:B------:R-:W-:-:S04]  /*12800*/  IADD3 R11, PT, PT, R72, -0x1, RZ ;  /* 0xffffffff480b7810 */ /* 0x000fc80007ffe0ff */
        /* <DEDUP_REMOVED lines=64> */
.L_x_197:
[----:B------:R-:W-:Y:S01]  /*12c10*/  IMAD.MOV.U32 R10, RZ, RZ, 0x0 ;  /* 0x00000000ff0a7424 */ /* 0x000fe200078e00ff */
[----:B------:R-:W-:Y:S01]  /*12c20*/  LOP3.LUT P0, RZ, R51, 0x7fffffff, RZ, 0xc0, !PT ;  /* 0x7fffffff33ff7812 */ /* 0x000fe2000780c0ff */
[----:B------:R-:W-:-:S06]  /*12c30*/  IMAD.MOV.U32 R11, RZ, RZ, 0x7ff00000 ;  /* 0x7ff00000ff0b7424 */ /* 0x000fcc00078e00ff */
[----:B------:R-:W-:-:S10]  /*12c40*/  DFMA R10, R50, R10, +INF ;  /* 0x7ff00000320a742b */ /* 0x000fd4000000000a */
[----:B------:R-:W-:Y:S02]  /*12c50*/  FSEL R10, R10, RZ, P0 ;  /* 0x000000ff0a0a7208 */ /* 0x000fe40000000000 */
[----:B------:R-:W-:-:S07]  /*12c60*/  FSEL R11, R11, -QNAN , P0 ;  /* 0xfff000000b0b7808 */ /* 0x000fce0000000000 */
.L_x_194:
[----:B------:R-:W-:Y:S05]  /*12c70*/  BSYNC.RECONVERGENT B4 ;  /* 0x0000000000047941 */ /* 0x000fea0003800200 */
.L_x_193:
        /* <DEDUP_REMOVED lines=61> */
[----:B------:R-:W-:Y:S02]  /*13050*/  FSEL R50, R64, RZ, !P0 ;  /* 0x000000ff40327208 */ /* 0x000fe40004000000 */
[----:B------:R-:W-:Y:S01]  /*13060*/  @!P1 IADD3 R58, PT, PT, R58, -R9, RZ ;  /* 0x800000093a3a9210 */ /* 0x000fe20007ffe0ff */
[----:B------:R-:W-:-:S03]  /*13070*/  @!P1 IMAD R9, R9, 0x100000, R57 ;  /* 0x0010000009099824 */ /* 0x000fc600078e0239 */
[----:B------:R-:W-:-:S06]  /*13080*/  @!P1 LEA R57, R58, 0x3ff00000, 0x14 ;  /* 0x3ff000003a399811 */ /* 0x000fcc00078ea0ff */
[----:B------:R-:W-:-:S11]  /*13090*/  @!P1 DMUL R50, R8, R56 ;  /* 0x0000003808329228 */ /* 0x000fd60000000000 */
.L_x_201:
[----:B------:R-:W-:Y:S05]  /*130a0*/  BSYNC.RECONVERGENT B5 ;  /* 0x0000000000057941 */ /* 0x000fea0003800200 */
.L_x_200:
        /* <DEDUP_REMOVED lines=15> */
[----:B------:R-:W-:Y:S01]  /*131a0*/  UMOV UR4, 0x3ae80f1e ;  /* 0x3ae80f1e00047882 */ /* 0x000fe20000000000 */
[----:B------:R-:W-:Y:S01]  /*131b0*/  IMAD.MOV.U32 R66, RZ, RZ, -0x748574fc ;  /* 0x8b7a8b04ff427424 */ /* 0x000fe200078e00ff */
[----:B------:R-:W-:Y:S01]  /*131c0*/  LOP3.LUT R9, R8, 0x3ff00000, RZ, 0xfc, !PT ;  /* 0x3ff0000008097812 */ /* 0x000fe200078efcff */
[----:B------:R-:W-:Y:S01]  /*131d0*/  IMAD.MOV.U32 R8, RZ, RZ, R50 ;  /* 0x000000ffff087224 */ /* 0x000fe200078e0032 */
[----:B------:R-:W-:Y:S01]  /*131e0*/  UMOV UR5, 0x3eb1380b ;  /* 0x3eb1380b00057882 */ /* 0x000fe20000000000 */
[----:B------:R-:W-:Y:S01]  /*131f0*/  IMAD.MOV.U32 R67, RZ, RZ, 0x3ed0ee25 ;  /* 0x3ed0ee25ff437424 */ /* 0x000fe200078e00ff */
        /* <DEDUP_REMOVED lines=55> */
.L_x_202:
[----:B------:R-:W-:Y:S01]  /*13570*/  IMAD.MOV.U32 R50, RZ, RZ, 0x0 ;  /* 0x00000000ff327424 */ /* 0x000fe200078e00ff */
[----:B------:R-:W-:Y:S02]  /*13580*/  MOV R51, 0x7ff00000 ;  /* 0x7ff0000000337802 */ /* 0x000fe40000000f00 */
[----:B------:R-:W-:-:S04]  /*13590*/  LOP3.LUT P0, RZ, R9, 0x7fffffff, RZ, 0xc0, !PT ;  /* 0x7fffffff09ff7812 */ /* 0x000fc8000780c0ff */
[----:B------:R-:W-:-:S10]  /*135a0*/  DFMA R50, R8, R50, +INF ;  /* 0x7ff000000832742b */ /* 0x000fd40000000032 */
[----:B------:R-:W-:Y:S02]  /*135b0*/  FSEL R50, R50, RZ, P0 ;  /* 0x000000ff32327208 */ /* 0x000fe40000000000 */
[----:B------:R-:W-:-:S07]  /*135c0*/  FSEL R51, R51, -QNAN , P0 ;  /* 0xfff0000033337808 */ /* 0x000fce0000000000 */
.L_x_199:
[----:B------:R-:W-:Y:S05]  /*135d0*/  BSYNC.RECONVERGENT B4 ;  /* 0x0000000000047941 */ /* 0x000fea0003800200 */
.L_x_198:
[----:B------:R-:W-:-:S08]  /*135e0*/  DADD R10, -R50, R10 ;  /* 0x00000000320a7229 */ /* 0x000fd0000000010a */
[----:B------:R-:W-:-:S11]  /*135f0*/  DADD R6, R6, R10 ;  /* 0x0000000006067229 */ /* 0x000fd6000000000a */
.L_x_192:
[----:B------:R-:W-:Y:S05]  /*13600*/  BSYNC.RECONVERGENT B3 ;  /* 0x0000000000037941 */ /* 0x000fea0003800200 */
.L_x_191:
[----:B------:R-:W0:Y:S01]  /*13610*/  LDCU UR4, c[0x0][0x3b8] ;  /* 0x00007700ff0477ac */ /* 0x000e220008000800 */
[----:B------:R-:W-:-:S05]  /*13620*/  IADD3 R4, P0, PT, R4, 0x1, RZ ;  /* 0x0000000104047810 */ /* 0x000fca0007f1e0ff */
[----:B------:R-:W-:Y:S02]  /*13630*/  IMAD.X R5, RZ, RZ, R5, P0 ;  /* 0x000000ffff057224 */ /* 0x000fe400000e0605 */
[----:B0-----:R-:W-:-:S05]  /*13640*/  IMAD.U32 R51, RZ, RZ, UR4 ;  /* 0x00000004ff337e24 */ /* 0x001fca000f8e00ff */
[----:B------:R-:W-:-:S04]  /*13650*/  ISETP.NE.U32.AND P0, PT, R4, R51, PT ;  /* 0x000000330400720c */ /* 0x000fc80003f05070 */
[----:B------:R-:W-:-:S13]  /*13660*/  ISETP.NE.AND.EX P0, PT, R5, UR51, PT, P0 ;  /* 0x0000003305007c0c */ /* 0x000fda000bf05300 */
[----:B------:R-:W-:Y:S05]  /*13670*/  @P0 BRA `(.L_x_203) ;  /* 0xffffffec00100947 */ /* 0x000fea000383ffff */
.L_x_190:
[----:B------:R-:W-:Y:S05]  /*13680*/  BSYNC.RECONVERGENT B0 ;  /* 0x0000000000007941 */ /* 0x000fea0003800200 */
.L_x_189:
[----:B------:R-:W-:Y:S01]  /*13690*/  IMAD.MOV.U32 R10, RZ, RZ, 0x652b82fe ;  /* 0x652b82feff0a7424 */ /* 0x000fe200078e00ff */
[----:B------:R-:W-:Y:S01]  /*136a0*/  UMOV UR4, 0xfefa39ef ;  /* 0xfefa39ef00047882 */ /* 0x000fe20000000000 */
[----:B------:R-:W-:Y:S01]  /*136b0*/  IMAD.MOV.U32 R11, RZ, RZ, 0x3ff71547 ;  /* 0x3ff71547ff0b7424 */ /* 0x000fe200078e00ff */
[----:B------:R-:W-:Y:S01]  /*136c0*/  UMOV UR5, 0x3fe62e42 ;  /* 0x3fe62e4200057882 */ /* 0x000fe20000000000 */
[----:B------:R-:W-:Y:S01]  /*136d0*/  DADD R56, -RZ, -R6 ;  /* 0x00000000ff387229 */ /* 0x000fe20000000906 */
[----:B------:R-:W-:Y:S03]  /*136e0*/  BSSY.RECONVERGENT B0, `(.L_x_204) ;  /* 0x0000037000007945 */ /* 0x000fe60003800200 */
[----:B------:R-:W-:-:S06]  /*136f0*/  DFMA R10, R6, -R10, 6.75539944105574400000e+15 ;  /* 0x43380000060a742b */ /* 0x000fcc000000080a */
[----:B------:R-:W-:Y:S02]  /*13700*/  FSETP.GEU.AND P0, PT, |R57|, 4.1917929649353027344, PT ;  /* 0x4086232b3900780b */ /* 0x000fe40003f0e200 */
[----:B-1----:R-:W-:-:S08]  /*13710*/  DADD R4, R10, -6.75539944105574400000e+15 ;  /* 0xc33800000a047429 */ /* 0x002fd00000000000 */
        /* <DEDUP_REMOVED lines=51> */
.L_x_205:
[----:B------:R-:W-:Y:S05]  /*13a50*/  BSYNC.RECONVERGENT B0 ;  /* 0x0000000000007941 */ /* 0x000fea0003800200 */
.L_x_204:
[----:B------:R-:W0:Y:S01]  /*13a60*/  LDCU UR4, c[0x0][0x3bc] ;  /* 0x00007780ff0477ac */ /* 0x000e220008000800 */
[----:B------:R-:W-:Y:S01]  /*13a70*/  BSSY.RELIABLE B3, `(.L_x_206) ;  /* 0x0000433000037945 */ /* 0x000fe20003800100 */
[----:B------:R-:W-:Y:S01]  /*13a80*/  DADD R22, R22, -R4 ;  /* 0x0000000016167229 */ /* 0x000fe20000000804 */
[----:B0-----:R-:W-:-:S05]  /*13a90*/  VIADD R6, R51, -UR4 ;  /* 0x8000000433067c36 */ /* 0x001fca0008000000 */
[----:B------:R-:W-:-:S13]  /*13aa0*/  ISETP.NE.AND P0, PT, R6, RZ, PT ;  /* 0x000000ff0600720c */ /* 0x000fda0003f05270 */
[----:B------:R-:W-:Y:S05]  /*13ab0*/  @!P0 BRA `(.L_x_207) ;  /* 0x0000001400648947 */ /* 0x000fea0003800000 */
[----:B------:R-:W-:Y:S02]  /*13ac0*/  IMAD.MOV.U32 R50, RZ, RZ, RZ ;  /* 0x000000ffff327224 */ /* 0x000fe400078e00ff */
[----:B------:R-:W-:-:S07]  /*13ad0*/  IMAD.MOV.U32 R56, RZ, RZ, RZ ;  /* 0x000000ffff387224 */ /* 0x000fce00078e00ff */
.L_x_221:
[----:B------:R-:W0:Y:S01]  /*13ae0*/  LDCU UR4, c[0x0][0x3b8] ;  /* 0x00007700ff0477ac */ /* 0x000e220008000800 */
[----:B------:R-:W-:Y:S01]  /*13af0*/  BSSY.RECONVERGENT B0, `(.L_x_208) ;  /* 0x00000a0000007945 */ /* 0x000fe20003800200 */
[----:B------:R-:W-:Y:S01]  /*13b00*/  IMAD.MOV.U32 R6, RZ, RZ, RZ ;  /* 0x000000ffff067224 */ /* 0x000fe200078e00ff */
[----:B------:R-:W-:Y:S01]  /*13b10*/  PRMT R5, RZ, 0x7610, R5 ;  /* 0x00007610ff057816 */ /* 0x000fe20000000005 */
[----:B------:R-:W-:Y:S02]  /*13b20*/  IMAD.MOV.U32 R8, RZ, RZ, RZ ;  /* 0x000000ffff087224 */ /* 0x000fe400078e00ff */
[----:B0-----:R-:W-:-:S05]  /*13b30*/  IMAD.U32 R51, RZ, RZ, UR4 ;  /* 0x00000004ff337e24 */ /* 0x001fca000f8e00ff */
[----:B------:R-:W-:-:S13]  /*13b40*/  ISETP.GE.U32.AND P0, PT, R51, 0x4, PT ;  /* 0x000000043300780c */ /* 0x000fda0003f06070 */
[----:B------:R-:W-:Y:S05]  /*13b50*/  @!P0 BRA `(.L_x_209) ;  /* 0x0000000800648947 */ /* 0x000fea0003800000 */
[----:B------:R-:W-:Y:S01]  /*13b60*/  IADD3 R4, P1, PT, R51, -0x4, RZ ;  /* 0xfffffffc33047810 */ /* 0x000fe20007f3e0ff */
[----:B------:R-:W-:Y:S01]  /*13b70*/  BSSY.RECONVERGENT B4, `(.L_x_210) ;  /* 0x0000058000047945 */ /* 0x000fe20003800200 */
[----:B------:R-:W-:Y:S01]  /*13b80*/  IMAD R91, R50, R51, RZ ;  /* 0x00000033325b7224 */ /* 0x000fe200078e02ff */
[----:B------:R-:W-:Y:S01]  /*13b90*/  PRMT R5, RZ, 0x7610, R5 ;  /* 0x00007610ff057816 */ /* 0x000fe20000000005 */
[----:B------:R-:W-:Y:S01]  /*13ba0*/  IMAD.MOV.U32 R89, RZ, RZ, RZ ;  /* 0x000000ffff597224 */ /* 0x000fe200078e00ff */
[----:B------:R-:W-:Y:S02]  /*13bb0*/  ISETP.GE.U32.AND P0, PT, R4, 0xc, PT ;  /* 0x0000000c0400780c */ /* 0x000fe40003f06070 */
[----:B------:R-:W-:-:S04]  /*13bc0*/  IADD3.X R4, PT, PT, R48, -0x1, RZ, P1, !PT ;  /* 0xffffffff30047810 */ /* 0x000fc80000ffe4ff */
[----:B------:R-:W-:Y:S01]  /*13bd0*/  ISETP.GE.U32.AND.EX P0, PT, R4, RZ, PT, P0 ;  /* 0x000000ff0400720c */ /* 0x000fe20003f06100 */
[----:B------:R-:W-:-:S12]  /*13be0*/  IMAD.MOV.U32 R4, RZ, RZ, RZ ;  /* 0x000000ffff047224 */ /* 0x000fd800078e00ff */
[----:B------:R-:W-:Y:S05]  /*13bf0*/  @!P0 BRA `(.L_x_211) ;  /* 0x00000004003c8947 */ /* 0x000fea0003800000 */
[----:B------:R-:W-:Y:S01]  /*13c00*/  PRMT R5, RZ, 0x7610, R5 ;  /* 0x00007610ff057816 */ /* 0x000fe20000000005 */
[----:B------:R-:W-:Y:S01]  /*13c10*/  IMAD.MOV.U32 R89, RZ, RZ, RZ ;  /* 0x000000ffff597224 */ /* 0x000fe200078e00ff */
[----:B------:R-:W-:Y:S02]  /*13c20*/  MOV R4, RZ ;  /* 0x000000ff00047202 */ /* 0x000fe40000000f00 */
[----:B------:R-:W-:-:S07]  /*13c30*/  CS2R R92, SRZ ;  /* 0x00000000005c7805 */ /* 0x000fce000001ff00 */
.L_x_212:
        /* <DEDUP_REMOVED lines=23> */
[----:B--2---:R-:W-:-:S02]  /*13db0*/  LOP3.LUT R81, R8, 0xff, RZ, 0xc0, !PT ;  /* 0x000000ff08517812 */ /* 0x004fc400078ec0ff */
[C---:B------:R-:W-:Y:S02]  /*13dc0*/  PRMT R82, R8.reuse, 0x7771, RZ ;  /* 0x0000777108527816 */ /* 0x040fe400000000ff */
[----:B------:R-:W-:Y:S01]  /*13dd0*/  PRMT R83, R8, 0x7772, RZ ;  /* 0x0000777208537816 */ /* 0x000fe200000000ff */
[----:B0-----:R-:W-:Y:S01]  /*13de0*/  IMAD R6, R6, R81, RZ ;  /* 0x0000005106067224 */ /* 0x001fe200078e02ff */
[----:B------:R-:W-:Y:S01]  /*13df0*/  PRMT R90, R8, 0x7773, RZ ;  /* 0x00007773085a7816 */ /* 0x000fe200000000ff */
[----:B------:R-:W0:Y:S01]  /*13e00*/  LDC.U8 R81, c[0x3][R88+0xf] ;  /* 0x00c003c058517b82 */ /* 0x000e220000000000 */
[----:B-1----:R-:W-:Y:S02]  /*13e10*/  IMAD R7, R7, R82, RZ ;  /* 0x0000005207077224 */ /* 0x002fe400078e02ff */
[----:B------:R-:W-:Y:S02]  /*13e20*/  IMAD.MOV.U32 R82, RZ, RZ, R83 ;  /* 0x000000ffff527224 */ /* 0x000fe400078e0053 */
[----:B------:R-:W-:Y:S01]  /*13e30*/  IMAD.MOV.U32 R83, RZ, RZ, R90 ;  /* 0x000000ffff537224 */ /* 0x000fe200078e005a */
[----:B------:R-:W-:Y:S01]  /*13e40*/  LOP3.LUT R6, R7, R6, R5, 0x96, !PT ;  /* 0x0000000607067212 */ /* 0x000fe200078e9605 */
[----:B---3--:R-:W-:Y:S01]  /*13e50*/  IMAD R57, R57, R82, RZ ;  /* 0x0000005239397224 */ /* 0x008fe200078e02ff */
[----:B------:R-:W1:Y:S01]  /*13e60*/  LDC.U8 R8, c[0x3][R88+0xc] ;  /* 0x00c0030058087b82 */ /* 0x000e620000000000 */
[----:B------:R-:W-:Y:S01]  /*13e70*/  PRMT R82, R9, 0x7771, RZ ;  /* 0x0000777109527816 */ /* 0x000fe200000000ff */
[----:B----4-:R-:W-:Y:S01]  /*13e80*/  IMAD R58, R58, R83, RZ ;  /* 0x000000533a3a7224 */ /* 0x010fe200078e02ff */
[----:B------:R-:W-:-:S03]  /*13e90*/  LOP3.LUT R7, R11, 0xff, RZ, 0xc0, !PT ;  /* 0x000000ff0b077812 */ /* 0x000fc600078ec0ff */
[----:B------:R-:W-:Y:S01]  /*13ea0*/  IMAD.MOV.U32 R5, RZ, RZ, R82 ;  /* 0x000000ffff057224 */ /* 0x000fe200078e0052 */
[----:B------:R-:W-:Y:S02]  /*13eb0*/  LOP3.LUT R6, R58, R6, R57, 0x96, !PT ;  /* 0x000000063a067212 */ /* 0x000fe400078e9639 */
[C---:B------:R-:W-:Y:S01]  /*13ec0*/  LOP3.LUT R82, R9.reuse, 0xff, RZ, 0xc0, !PT ;  /* 0x000000ff09527812 */ /* 0x040fe200078ec0ff */
[----:B-----5:R-:W-:Y:S01]  /*13ed0*/  IMAD R64, R64, R5, RZ ;  /* 0x0000000540407224 */ /* 0x020fe200078e02ff */
[C---:B------:R-:W-:Y:S02]  /*13ee0*/  PRMT R58, R9.reuse, 0x7772, RZ ;  /* 0x00007772093a7816 */ /* 0x040fe400000000ff */
[----:B------:R-:W-:Y:S01]  /*13ef0*/  PRMT R9, R9, 0x7773, RZ ;  /* 0x0000777309097816 */ /* 0x000fe200000000ff */
[----:B------:R-:W-:Y:S01]  /*13f00*/  IMAD R59, R59, R82, RZ ;  /* 0x000000523b3b7224 */ /* 0x000fe200078e02ff */
[C---:B------:R-:W-:Y:S01]  /*13f10*/  PRMT R57, R10.reuse, 0x7773, RZ ;  /* 0x000077730a397816 */ /* 0x040fe200000000ff */
[----:B------:R-:W-:Y:S01]  /*13f20*/  IMAD R65, R65, R58, RZ ;  /* 0x0000003a41417224 */ /* 0x000fe200078e02ff */
[C---:B------:R-:W-:Y:S01]  /*13f30*/  LOP3.LUT R58, R10.reuse, 0xff, RZ, 0xc0, !PT ;  /* 0x000000ff0a3a7812 */ /* 0x040fe200078ec0ff */
[----:B------:R-:W-:Y:S01]  /*13f40*/  IMAD.MOV.U32 R5, RZ, RZ, R9 ;  /* 0x000000ffff057224 */ /* 0x000fe200078e0009 */
[----:B------:R-:W-:-:S02]  /*13f50*/  PRMT R9, R10, 0x7772, RZ ;  /* 0x000077720a097816 */ /* 0x000fc400000000ff */
[----:B------:R-:W-:Y:S01]  /*13f60*/  LOP3.LUT R6, R64, R59, R6, 0x96, !PT ;  /* 0x0000003b40067212 */ /* 0x000fe200078e9606 */
[----:B------:R-:W-:Y:S01]  /*13f70*/  IMAD R66, R66, R5, RZ ;  /* 0x0000000542427224 */ /* 0x000fe200078e02ff */
[----:B------:R-:W-:Y:S01]  /*13f80*/  PRMT R5, R10, 0x7771, RZ ;  /* 0x000077710a057816 */ /* 0x000fe200000000ff */
[----:B------:R-:W-:Y:S01]  /*13f90*/  IMAD R67, R67, R58, RZ ;  /* 0x0000003a43437224 */ /* 0x000fe200078e02ff */
[C---:B------:R-:W-:Y:S01]  /*13fa0*/  PRMT R59, R11.reuse, 0x7771, RZ ;  /* 0x000077710b3b7816 */ /* 0x040fe200000000ff */
[----:B------:R-:W-:Y:S01]  /*13fb0*/  IMAD.MOV.U32 R10, RZ, RZ, R9 ;  /* 0x000000ffff0a7224 */ /* 0x000fe200078e0009 */
[----:B------:R-:W-:Y:S01]  /*13fc0*/  LOP3.LUT R6, R66, R6, R65, 0x96, !PT ;  /* 0x0000000642067212 */ /* 0x000fe200078e9641 */
[----:B------:R-:W-:Y:S01]  /*13fd0*/  IMAD R72, R72, R5, RZ ;  /* 0x0000000548487224 */ /* 0x000fe200078e02ff */
[C---:B------:R-:W-:Y:S01]  /*13fe0*/  PRMT R64, R11.reuse, 0x7772, RZ ;  /* 0x000077720b407816 */ /* 0x040fe200000000ff */
[----:B------:R-:W-:Y:S01]  /*13ff0*/  IMAD.MOV.U32 R5, RZ, RZ, R57 ;  /* 0x000000ffff057224 */ /* 0x000fe200078e0039 */
[----:B------:R-:W-:Y:S01]  /*14000*/  PRMT R11, R11, 0x7773, RZ ;  /* 0x000077730b0b7816 */ /* 0x000fe200000000ff */
[----:B------:R-:W-:Y:S01]  /*14010*/  IMAD.MOV.U32 R58, RZ, RZ, R59 ;  /* 0x000000ffff3a7224 */ /* 0x000fe200078e003b */
[----:B------:R-:W-:Y:S01]  /*14020*/  LOP3.LUT R6, R72, R67, R6, 0x96, !PT ;  /* 0x0000004348067212 */ /* 0x000fe200078e9606 */
[----:B------:R-:W-:-:S02]  /*14030*/  IMAD R73, R73, R10, RZ ;  /* 0x0000000a49497224 */ /* 0x000fc400078e02ff */
[----:B------:R-:W-:Y:S02]  /*14040*/  IMAD R74, R74, R5, RZ ;  /* 0x000000054a4a7224 */ /* 0x000fe400078e02ff */
[----:B------:R-:W-:Y:S02]  /*14050*/  IMAD.MOV.U32 R9, RZ, RZ, R64 ;  /* 0x000000ffff097224 */ /* 0x000fe400078e0040 */
[----:B------:R-:W-:Y:S01]  /*14060*/  IMAD R75, R75, R58, RZ ;  /* 0x0000003a4b4b7224 */ /* 0x000fe200078e02ff */
[----:B------:R-:W-:Y:S01]  /*14070*/  LOP3.LUT R6, R74, R6, R73, 0x96, !PT ;  /* 0x000000064a067212 */ /* 0x000fe200078e9649 */
[----:B------:R-:W-:Y:S02]  /*14080*/  IMAD.MOV.U32 R10, RZ, RZ, R11 ;  /* 0x000000ffff0a7224 */ /* 0x000fe400078e000b */
[----:B------:R-:W-:Y:S02]  /*14090*/  IMAD R80, R80, R9, RZ ;  /* 0x0000000950507224 */ /* 0x000fe400078e02ff */
[----:B0-----:R-:W-:-:S02]  /*140a0*/  IMAD R81, R81, R10, RZ ;  /* 0x0000000a51517224 */ /* 0x001fc400078e02ff */
[----:B-1----:R-:W-:-:S05]  /*140b0*/  IMAD R5, R8, R7, RZ ;  /* 0x0000000708057224 */ /* 0x002fca00078e02ff */
[----:B------:R-:W-:-:S04]  /*140c0*/  LOP3.LUT R5, R75, R5, R6, 0x96, !PT ;  /* 0x000000054b057212 */ /* 0x000fc800078e9606 */
[----:B------:R-:W-:Y:S01]  /*140d0*/  LOP3.LUT R5, R81, R5, R80, 0x96, !PT ;  /* 0x0000000551057212 */ /* 0x000fe200078e9650 */
[----:B------:R-:W-:Y:S06]  /*140e0*/  @P0 BRA `(.L_x_212) ;  /* 0xfffffff800d40947 */ /* 0x000fec000383ffff */
.L_x_211:
[----:B------:R-:W-:Y:S05]  /*140f0*/  BSYNC.RECONVERGENT B4 ;  /* 0x0000000000047941 */ /* 0x000fea0003800200 */
.L_x_210:
        /* <DEDUP_REMOVED lines=10> */
[----:B------:R-:W-:Y:S01]  /*141a0*/  IMAD.IADD R91, R4, 0x1, R91 ;  /* 0x00000001045b7824 */ /* 0x000fe200078e025b */
        /* <DEDUP_REMOVED lines=44> */
[----:B------:R-:W-:Y:S01]  /*14470*/  IADD3 R6, P0, PT, R4, 0x8, RZ ;  /* 0x0000000804067810 */ /* 0x000fe20007f1e0ff */
[----:B------:R-:W-:-:S03]  /*14480*/  @P2 IMAD R66, R66, R73, RZ ;  /* 0x0000004942422224 */ /* 0x000fc600078e02ff */
[----:B------:R-:W-:Y:S02]  /*14490*/  @P2 LOP3.LUT R59, R65, R59, R64, 0x96, !PT ;  /* 0x0000003b413b2212 */ /* 0x000fe400078e9640 */
[----:B------:R-:W-:Y:S02]  /*144a0*/  @P2 IADD3 R6, P1, PT, R4, 0xc, RZ ;  /* 0x0000000c04062810 */ /* 0x000fe40007f3e0ff */
[----:B------:R-:W-:Y:S01]  /*144b0*/  @P2 LOP3.LUT R59, R5, R59, R66, 0x96, !PT ;  /* 0x0000003b053b2212 */ /* 0x000fe200078e9642 */
[----:B------:R-:W-:Y:S01]  /*144c0*/  IMAD.X R8, RZ, RZ, R89, P0 ;  /* 0x000000ffff087224 */ /* 0x000fe200000e0659 */
[----:B------:R-:W-:Y:S02]  /*144d0*/  @P2 IADD3.X R8, PT, PT, RZ, R89, RZ, P1, !PT ;  /* 0x00000059ff082210 */ /* 0x000fe40000ffe4ff */
[----:B------:R-:W-:-:S07]  /*144e0*/  @P2 PRMT R5, R59, 0x7610, R5 ;  /* 0x000076103b052816 */ /* 0x000fce0000000005 */
.L_x_209:
[----:B------:R-:W-:Y:S05]  /*144f0*/  BSYNC.RECONVERGENT B0 ;  /* 0x0000000000007941 */ /* 0x000fea0003800200 */
.L_x_208:
[----:B------:R-:W-:Y:S01]  /*14500*/  ISETP.GE.U32.AND P0, PT, R6, R51, PT ;  /* 0x000000330600720c */ /* 0x000fe20003f06070 */
[----:B------:R-:W-:Y:S03]  /*14510*/  BSSY.RECONVERGENT B0, `(.L_x_213) ;  /* 0x00000ab000007945 */ /* 0x000fe60003800200 */
[----:B------:R-:W-:-:S13]  /*14520*/  ISETP.GE.U32.AND.EX P0, PT, R8, UR51, PT, P0 ;  /* 0x0000003308007c0c */ /* 0x000fda000bf06100 */
[----:B------:R-:W-:Y:S05]  /*14530*/  @P0 BRA `(.L_x_214) ;  /* 0x0000000800a00947 */ /* 0x000fea0003800000 */
[CC--:B------:R-:W-:Y:S01]  /*14540*/  IADD3 R4, P1, PT, R6.reuse, -R51.reuse, RZ ;  /* 0x8000003306047210 */ /* 0x0c0fe20007f3e0ff */
[----:B------:R-:W-:Y:S01]  /*14550*/  BSSY.RECONVERGENT B4, `(.L_x_215) ;  /* 0x000004e000047945 */ /* 0x000fe20003800200 */
[-C--:B------:R-:W-:Y:S01]  /*14560*/  IADD3 R102, P2, PT, -R6, R51.reuse, RZ ;  /* 0x0000003306667210 */ /* 0x080fe20007f5e1ff */
[----:B------:R-:W-:Y:S01]  /*14570*/  IMAD R105, R50, R51, RZ ;  /* 0x0000003332697224 */ /* 0x000fe200078e02ff */
        /* <DEDUP_REMOVED lines=8> */
[----:B------:R-:W-:Y:S02]  /*14600*/  LOP3.LUT R103, R102, 0xfffffff0, RZ, 0xc0, !PT ;  /* 0xfffffff066677812 */ /* 0x000fe400078ec0ff */
[----:B------:R-:W-:-:S07]  /*14610*/  CS2R R100, SRZ ;  /* 0x0000000000647805 */ /* 0x000fce000001ff00 */
.L_x_217:
        /* <DEDUP_REMOVED lines=65> */
.L_x_216:
[----:B------:R-:W-:Y:S05]  /*14a30*/  BSYNC.RECONVERGENT B4 ;  /* 0x0000000000047941 */ /* 0x000fea0003800200 */
.L_x_215:
        /* <DEDUP_REMOVED lines=40> */
.L_x_219:
[----:B------:R-:W-:Y:S05]  /*14cc0*/  BSYNC.RECONVERGENT B4 ;  /* 0x0000000000047941 */ /* 0x000fea0003800200 */
.L_x_218:
        /* <DEDUP_REMOVED lines=8> */
[----:B------:R-:W-:Y:S01]  /*14d50*/  @P0 IMAD.IADD R8, R6, 0x1, R105 ;  /* 0x0000000106080824 */ /* 0x000fe200078e0269 */
        /* <DEDUP_REMOVED lines=38> */
.L_x_214:
[----:B------:R-:W-:Y:S05]  /*14fc0*/  BSYNC.RECONVERGENT B0 ;  /* 0x0000000000007941 */ /* 0x000fea0003800200 */
.L_x_213:
[----:B------:R-:W-:-:S04]  /*14fd0*/  LOP3.LUT R5, R5, 0xff, RZ, 0xc0, !PT ;  /* 0x000000ff05057812 */ /* 0x000fc800078ec0ff */
[----:B------:R-:W-:-:S13]  /*14fe0*/  ISETP.NE.AND P0, PT, R5, 0x1, PT ;  /* 0x000000010500780c */ /* 0x000fda0003f05270 */
[----:B------:R-:W-:Y:S05]  /*14ff0*/  @!P0 BRA `(.L_x_220) ;  /* 0x0000002c00688947 */ /* 0x000fea0003800000 */
[----:B------:R-:W-:-:S05]  /*15000*/  IADD3 R50, P0, PT, R50, 0x1, RZ ;  /* 0x0000000132327810 */ /* 0x000fca0007f1e0ff */
[----:B------:R-:W-:Y:S01]  /*15010*/  IMAD.X R56, RZ, RZ, R56, P0 ;  /* 0x000000ffff387224 */ /* 0x000fe200000e0638 */
[----:B------:R-:W-:-:S04]  /*15020*/  ISETP.NE.U32.AND P0, PT, R50, R62, PT ;  /* 0x0000003e3200720c */ /* 0x000fc80003f05070 */
[----:B------:R-:W-:-:S13]  /*15030*/  ISETP.NE.AND.EX P0, PT, R56, R63, PT, P0 ;  /* 0x0000003f3800720c */ /* 0x000fda0003f05300 */
[----:B------:R-:W-:Y:S05]  /*15040*/  @P0 BRA `(.L_x_221) ;  /* 0xffffffe800a40947 */ /* 0x000fea000383ffff */
.L_x_207:
[----:B------:R-:W0:Y:S01]  /*15050*/  I2F.F64.U32 R4, R43 ;  /* 0x0000002b00047312 */ /* 0x000e220000201800 */
[----:B------:R-:W-:Y:S01]  /*15060*/  IMAD.U32 R67, R0, 0x20, R1 ;  /* 0x0000002000437824 */ /* 0x000fe200078e0001 */
[----:B------:R-:W-:Y:S01]  /*15070*/  ISETP.NE.AND P0, PT, R51, RZ, PT ;  /* 0x000000ff3300720c */ /* 0x000fe20003f05270 */
[----:B------:R-:W-:Y:S01]  /*15080*/  BSSY.RECONVERGENT B0, `(.L_x_222) ;  /* 0x0000144000007945 */ /* 0x000fe20003800200 */
[----:B------:R-:W-:Y:S02]  /*15090*/  IMAD.MOV.U32 R6, RZ, RZ, R16 ;  /* 0x000000ffff067224 */ /* 0x000fe400078e0010 */
[----:B------:R-:W-:Y:S01]  /*150a0*/  IMAD.MOV.U32 R7, RZ, RZ, R17 ;  /* 0x000000ffff077224 */ /* 0x000fe200078e0011 */
[----:B0-----:R0:W-:Y:S08]  /*150b0*/  STL.64 [R67+0x2170], R4 ;  /* 0x0021700443007387 */ /* 0x0011f00000100a00 */
[----:B------:R-:W-:Y:S05]  /*150c0*/  @!P0 BRA `(.L_x_223) ;  /* 0x0000001000fc8947 */ /* 0x000fea0003800000 */
[----:B0-----:R-:W-:Y:S01]  /*150d0*/  CS2R R4, SRZ ;  /* 0x0000000000047805 */ /* 0x001fe2000001ff00 */
[----:B------:R-:W-:Y:S02]  /*150e0*/  IMAD.MOV.U32 R6, RZ, RZ, R16 ;  /* 0x000000ffff067224 */ /* 0x000fe400078e0010 */
[----:B------:R-:W-:-:S07]  /*150f0*/  IMAD.MOV.U32 R7, RZ, RZ, R17 ;  /* 0x000000ffff077224 */ /* 0x000fce00078e0011 */
.L_x_236:
        /* <DEDUP_REMOVED lines=9> */
[----:B------:R-:W-:Y:S01]  /*15190*/  MOV R10, R8 ;  /* 0x00000008000a7202 */ /* 0x000fe20000000f00 */
[----:B------:R-:W-:-:S12]  /*151a0*/  IMAD.MOV.U32 R11, RZ, RZ, R9 ;  /* 0x000000ffff0b7224 */ /* 0x000fd800078e0009 */
        /* <DEDUP_REMOVED lines=62> */
.L_x_229:
[----:B------:R-:W-:Y:S05]  /*15590*/  BSYNC.RECONVERGENT B6 ;  /* 0x0000000000067941 */ /* 0x000fea0003800200 */
.L_x_228:
        /* <DEDUP_REMOVED lines=25> */
[----:B------:R-:W-:Y:S01]  /*15730*/  @P0 IADD3 R13, PT, PT, R11, -0x100000, RZ ;  /* 0xfff000000b0d0810 */ /* 0x000fe20007ffe0ff */
[----:B------:R-:W-:-:S04]  /*15740*/  @P0 VIADD R64, R64, 0x1 ;  /* 0x0000000140400836 */ /* 0x000fc80000000000 */
[----:B------:R-:W-:Y:S01]  /*15750*/  @P0 IMAD.MOV.U32 R11, RZ, RZ, R13 ;  /* 0x000000ffff0b0224 */ /* 0x000fe200078e000d */
[----:B------:R-:W-:-:S05]  /*15760*/  LOP3.LUT R64, R64, 0x80000000, RZ, 0x3c, !PT ;  /* 0x8000000040407812 */ /* 0x000fca00078e3cff */
        /* <DEDUP_REMOVED lines=46> */
.L_x_230:
[----:B------:R-:W-:Y:S01]  /*15a50*/  IMAD.MOV.U32 R10, RZ, RZ, 0x0 ;  /* 0x00000000ff0a7424 */ /* 0x000fe200078e00ff */
[----:B------:R-:W-:Y:S01]  /*15a60*/  LOP3.LUT P0, RZ, R13, 0x7fffffff, RZ, 0xc0, !PT ;  /* 0x7fffffff0dff7812 */ /* 0x000fe2000780c0ff */
[----:B------:R-:W-:-:S06]  /*15a70*/  IMAD.MOV.U32 R11, RZ, RZ, 0x7ff00000 ;  /* 0x7ff00000ff0b7424 */ /* 0x000fcc00078e00ff */
[----:B------:R-:W-:-:S10]  /*15a80*/  DFMA R10, R12, R10, +INF ;  /* 0x7ff000000c0a742b */ /* 0x000fd4000000000a */
[----:B------:R-:W-:Y:S02]  /*15a90*/  FSEL R10, R10, RZ, P0 ;  /* 0x000000ff0a0a7208 */ /* 0x000fe40000000000 */
[----:B------:R-:W-:-:S07]  /*15aa0*/  FSEL R11, R11, -QNAN , P0 ;  /* 0xfff000000b0b7808 */ /* 0x000fce0000000000 */
.L_x_227:
[----:B------:R-:W-:Y:S05]  /*15ab0*/  BSYNC.RECONVERGENT B5 ;  /* 0x0000000000057941 */ /* 0x000fea0003800200 */
.L_x_226:
        /* <DEDUP_REMOVED lines=66> */
.L_x_234:
[----:B------:R-:W-:Y:S05]  /*15ee0*/  BSYNC.RECONVERGENT B6 ;  /* 0x0000000000067941 */ /* 0x000fea0003800200 */
.L_x_233:
        /* <DEDUP_REMOVED lines=76> */
.L_x_235:
[----:B------:R-:W-:Y:S01]  /*163b0*/  IMAD.MOV.U32 R12, RZ, RZ, 0x0 ;  /* 0x00000000ff0c7424 */ /* 0x000fe200078e00ff */
[----:B------:R-:W-:Y:S01]  /*163c0*/  LOP3.LUT P0, RZ, R9, 0x7fffffff, RZ, 0xc0, !PT ;  /* 0x7fffffff09ff7812 */ /* 0x000fe2000780c0ff */
[----:B------:R-:W-:-:S06]  /*163d0*/  IMAD.MOV.U32 R13, RZ, RZ, 0x7ff00000 ;  /* 0x7ff00000ff0d7424 */ /* 0x000fcc00078e00ff */
[----:B------:R-:W-:-:S10]  /*163e0*/  DFMA R12, R8, R12, +INF ;  /* 0x7ff00000080c742b */ /* 0x000fd4000000000c */
[----:B------:R-:W-:Y:S02]  /*163f0*/  FSEL R12, R12, RZ, P0 ;  /* 0x000000ff0c0c7208 */ /* 0x000fe40000000000 */
[----:B------:R-:W-:-:S07]  /*16400*/  FSEL R13, R13, -QNAN , P0 ;  /* 0xfff000000d0d7808 */ /* 0x000fce0000000000 */
.L_x_232:
[----:B------:R-:W-:Y:S05]  /*16410*/  BSYNC.RECONVERGENT B5 ;  /* 0x0000000000057941 */ /* 0x000fea0003800200 */
.L_x_231:
[----:B------:R-:W-:-:S08]  /*16420*/  DADD R10, -R12, R10 ;  /* 0x000000000c0a7229 */ /* 0x000fd0000000010a */
[----:B------:R-:W-:-:S11]  /*16430*/  DADD R6, R6, R10 ;  /* 0x0000000006067229 */ /* 0x000fd6000000000a */
.L_x_225:
[----:B------:R-:W-:Y:S05]  /*16440*/  BSYNC.RECONVERGENT B4 ;  /* 0x0000000000047941 */ /* 0x000fea0003800200 */
.L_x_224:
[----:B------:R-:W0:Y:S01]  /*16450*/  LDCU UR4, c[0x0][0x3b8] ;  /* 0x00007700ff0477ac */ /* 0x000e220008000800 */
[----:B------:R-:W-:-:S05]  /*16460*/  IADD3 R4, P0, PT, R4, 0x1, RZ ;  /* 0x0000000104047810 */ /* 0x000fca0007f1e0ff */
[----:B------:R-:W-:Y:S02]  /*16470*/  IMAD.X R5, RZ, RZ, R5, P0 ;  /* 0x000000ffff057224 */ /* 0x000fe400000e0605 */
[----:B0-----:R-:W-:-:S05]  /*16480*/  IMAD.U32 R51, RZ, RZ, UR4 ;  /* 0x00000004ff337e24 */ /* 0x001fca000f8e00ff */
[----:B------:R-:W-:-:S04]  /*16490*/  ISETP.NE.U32.AND P0, PT, R4, R51, PT ;  /* 0x000000330400720c */ /* 0x000fc80003f05070 */
[----:B------:R-:W-:-:S13]  /*164a0*/  ISETP.NE.AND.EX P0, PT, R5, UR51, PT, P0 ;  /* 0x0000003305007c0c */ /* 0x000fda000bf05300 */
[----:B------:R-:W-:Y:S05]  /*164b0*/  @P0 BRA `(.L_x_236) ;  /* 0xffffffec00100947 */ /* 0x000fea000383ffff */
.L_x_223:
[----:B------:R-:W-:Y:S05]  /*164c0*/  BSYNC.RECONVERGENT B0 ;  /* 0x0000000000007941 */ /* 0x000fea0003800200 */
.L_x_222:
[----:B------:R1:W-:Y:S01]  /*164d0*/  STL.64 [R67+0x2178], R6 ;  /* 0x0021780643007387 */ /* 0x0003e20000100a00 */
[----:B------:R-:W-:Y:S01]  /*164e0*/  ISETP.NE.AND P0, PT, R51, RZ, PT ;  /* 0x000000ff3300720c */ /* 0x000fe20003f05270 */
[----:B------:R-:W-:-:S12]  /*164f0*/  BSSY.RECONVERGENT B0, `(.L_x_237) ;  /* 0x0000089000007945 */ /* 0x000fd80003800200 */
[----:B-1----:R-:W-:Y:S05]  /*16500*/  @!P0 BRA `(.L_x_238) ;  /* 0x00000008001c8947 */ /* 0x002fea0003800000 */
[----:B0-----:R-:W-:Y:S01]  /*16510*/  IADD3 R4, P1, PT, R51, -0x1, RZ ;  /* 0xffffffff33047810 */ /* 0x001fe20007f3e0ff */
[----:B------:R-:W-:Y:S01]  /*16520*/  BSSY.RECONVERGENT B4, `(.L_x_239) ;  /* 0x0000035000047945 */ /* 0x000fe20003800200 */
[----:B------:R-:W-:Y:S02]  /*16530*/  IMAD R101, R0, R51, RZ ;  /* 0x0000003300657224 */ /* 0x000fe400078e02ff */
[----:B------:R-:W-:Y:S01]  /*16540*/  ISETP.GE.U32.AND P0, PT, R4, 0xf, PT ;  /* 0x0000000f0400780c */ /* 0x000fe20003f06070 */
[----:B------:R-:W-:Y:S01]  /*16550*/  IMAD.MOV.U32 R6, RZ, RZ, RZ ;  /* 0x000000ffff067224 */ /* 0x000fe200078e00ff */
[----:B------:R-:W-:-:S04]  /*16560*/  IADD3.X R4, PT, PT, R48, -0x1, RZ, P1, !PT ;  /* 0xffffffff30047810 */ /* 0x000fc80000ffe4ff */
[----:B------:R-:W-:-:S13]  /*16570*/  ISETP.GE.U32.AND.EX P0, PT, R4, RZ, PT, P0 ;  /* 0x000000ff0400720c */ /* 0x000fda0003f06100 */
[----:B------:R-:W-:Y:S05]  /*16580*/  @!P0 BRA `(.L_x_240) ;  /* 0x0000000000b88947 */ /* 0x000fea0003800000 */
[----:B------:R-:W-:Y:S01]  /*16590*/  BSSY.RECONVERGENT B5, `(.L_x_241) ;  /* 0x000002c000057945 */ /* 0x000fe20003800200 */
[----:B------:R-:W-:Y:S01]  /*165a0*/  MOV R6, RZ ;  /* 0x000000ff00067202 */ /* 0x000fe20000000f00 */
[----:B------:R-:W-:-:S07]  /*165b0*/  IMAD.MOV.U32 R50, RZ, RZ, RZ ;  /* 0x000000ffff327224 */ /* 0x000fce00078e00ff */
.L_x_242:
[----:B------:R-:W-:-:S06]  /*165c0*/  IMAD.IADD R8, R1, 0x1, R6 ;  /* 0x0000000101087824 */ /* 0x000fcc00078e0206 */
[----:B------:R-:W2:Y:S01]  /*165d0*/  LDL.128 R8, [R8+0x20a0] ;  /* 0x0020a00008087983 */ /* 0x000ea20000100c00 */
[C---:B0-----:R-:W-:Y:S01]  /*165e0*/  IMAD.IADD R4, R6.reuse, 0x1, R101 ;  /* 0x0000000106047824 */ /* 0x041fe200078e0265 */
[----:B------:R-:W-:-:S03]  /*165f0*/  IADD3 R6, P0, PT, R6, 0x10, RZ ;  /* 0x0000001006067810 */ /* 0x000fc60007f1e0ff */
[----:B------:R-:W-:Y:S02]  /*16600*/  IMAD.U32 R7, R4, 0x8, R1 ;  /* 0x0000000804077824 */ /* 0x000fe400078e0001 */
[----:B------:R-:W-:Y:S01]  /*16610*/  IMAD.X R50, RZ, RZ, R50, P0 ;  /* 0x000000ffff327224 */ /* 0x000fe200000e0632 */
[----:B------:R-:W-:-:S04]  /*16620*/  ISETP.NE.U32.AND P0, PT, R6, UR50, PT ;  /* 0x0000003206007c0c */ /* 0x000fc8000bf05070 */
[----:B------:R-:W-:Y:S01]  /*16630*/  ISETP.NE.AND.EX P0, PT, R50, UR51, PT, P0 ;  /* 0x0000003332007c0c */ /* 0x000fe2000bf05300 */
[----:B--2---:R-:W0:Y:S08]  /*16640*/  I2F.F64.U8 R12, R8 ;  /* 0x00000008000c7312 */ /* 0x004e300000001800 */
[----:B------:R-:W1:Y:S01]  /*16650*/  I2F.F64.U8 R28, R8.B1 ;  /* 0x10000008001c7312 */ /* 0x000e620000001800 */
[----:B0-----:R0:W-:Y:S07]  /*16660*/  STL.64 [R7], R12 ;  /* 0x0000000c07007387 */ /* 0x0011ee0000100a00 */
[----:B------:R-:W2:Y:S01]  /*16670*/  I2F.F64.U8 R56, R8.B2 ;  /* 0x2000000800387312 */ /* 0x000ea20000001800 */
[----:B-1----:R0:W-:Y:S07]  /*16680*/  STL.64 [R7+0x8], R28 ;  /* 0x0000081c07007387 */ /* 0x0021ee0000100a00 */
[----:B------:R-:W1:Y:S01]  /*16690*/  I2F.F64.U8 R58, R8.B3 ;  /* 0x30000008003a7312 */ /* 0x000e620000001800 */
[----:B--2---:R0:W-:Y:S07]  /*166a0*/  STL.64 [R7+0x10], R56 ;  /* 0x0000103807007387 */ /* 0x0041ee0000100a00 */
[----:B------:R-:W2:Y:S01]  /*166b0*/  I2F.F64.U8 R64, R9 ;  /* 0x0000000900407312 */ /* 0x000ea20000001800 */
[----:B-1----:R0:W-:Y:S07]  /*166c0*/  STL.64 [R7+0x18], R58 ;  /* 0x0000183a07007387 */ /* 0x0021ee0000100a00 */
[----:B------:R-:W1:Y:S01]  /*166d0*/  I2F.F64.U8 R72, R9.B1 ;  /* 0x1000000900487312 */ /* 0x000e620000001800 */
[----:B--2---:R0:W-:Y:S07]  /*166e0*/  STL.64 [R7+0x20], R64 ;  /* 0x0000204007007387 */ /* 0x0041ee0000100a00 */
        /* <DEDUP_REMOVED lines=19> */
[----:B--2---:R0:W-:Y:S04]  /*16820*/  STL.64 [R7+0x70], R98 ;  /* 0x0000706207007387 */ /* 0x0041e80000100a00 */
[----:B-1----:R0:W-:Y:S01]  /*16830*/  STL.64 [R7+0x78], R4 ;  /* 0x0000780407007387 */ /* 0x0021e20000100a00 */
[----:B------:R-:W-:Y:S05]  /*16840*/  @P0 BRA `(.L_x_242) ;  /* 0xfffffffc005c0947 */ /* 0x000fea000383ffff */
[----:B------:R-:W-:Y:S05]  /*16850*/  BSYNC.RECONVERGENT B5 ;  /* 0x0000000000057941 */ /* 0x000fea0003800200 */
.L_x_241:
[----:B------:R-:W-:-:S07]  /*16860*/  IMAD.U32 R6, RZ, RZ, UR50 ;  /* 0x00000032ff067e24 */ /* 0x000fce000f8e00ff */
.L_x_240:
[----:B------:R-:W-:Y:S05]  /*16870*/  BSYNC.RECONVERGENT B4 ;  /* 0x0000000000047941 */ /* 0x000fea0003800200 */
.L_x_239:
[----:B------:R-:W-:-:S09]  /*16880*/  UISETP.NE.AND UP0, UPT, UR59, URZ, UPT ;  /* 0x000000ff3b00728c */ /* 0x000fd2000bf05270 */
[----:B------:R-:W-:Y:S05]  /*16890*/  BRA.U !UP0, `(.L_x_238) ;  /* 0x0000000508387547 */ /* 0x000fea000b800000 */
[----:B------:R-:W-:Y:S02]  /*168a0*/  UISETP.GE.U32.AND UP0, UPT, UR57, 0x7, UPT ;  /* 0x000000073900788c */ /* 0x000fe4000bf06070 */
[----:B------:R-:W-:Y:S02]  /*168b0*/  ULOP3.LUT UP1, URZ, UR59, 0x7, URZ, 0xc0, !UPT ;  /* 0x000000073bff7892 */ /* 0x000fe4000f82c0ff */
[----:B------:R-:W-:-:S09]  /*168c0*/  UISETP.GE.U32.AND.EX UP0, UPT, UR56, URZ, UPT, UP0 ;  /* 0x000000ff3800728c */ /* 0x000fd2000bf06100 */
[----:B------:R-:W-:Y:S05]  /*168d0*/  BRA.U !UP0, `(.L_x_243) ;  /* 0x0000000108707547 */ /* 0x000fea000b800000 */
[----:B0-----:R-:W-:-:S05]  /*168e0*/  IMAD.IADD R56, R1, 0x1, R6 ;  /* 0x0000000101387824 */ /* 0x001fca00078e0206 */
[----:B------:R-:W2:Y:S01]  /*168f0*/  LDL.U8 R8, [R56+0x20a0] ;  /* 0x0020a00038087983 */ /* 0x000ea20000100000 */
[----:B------:R-:W-:-:S04]  /*16900*/  IMAD.IADD R4, R6, 0x1, R101 ;  /* 0x0000000106047824 */ /* 0x000fc800078e0265 */
[----:B------:R-:W-:Y:S01]  /*16910*/  IMAD.U32 R57, R4, 0x8, R1 ;  /* 0x0000000804397824 */ /* 0x000fe200078e0001 */
[----:B--2---:R-:W0:Y:S04]  /*16920*/  I2F.F64.U16 R8, R8 ;  /* 0x0000000800087312 */ /* 0x004e280000101800 */
        /* <DEDUP_REMOVED lines=23> */
.L_x_243:
[----:B------:R-:W-:Y:S05]  /*16aa0*/  BRA.U !UP1, `(.L_x_238) ;  /* 0x0000000109b47547 */ /* 0x000fea000b800000 */
[----:B------:R-:W-:Y:S01]  /*16ab0*/  LOP3.LUT R51, R51, 0x7, RZ, 0xc0, !PT ;  /* 0x0000000733337812 */ /* 0x000fe200078ec0ff */
[----:B------:R-:W-:Y:S03]  /*16ac0*/  BSSY.RECONVERGENT B4, `(.L_x_244) ;  /* 0x0000016000047945 */ /* 0x000fe60003800200 */
[----:B------:R-:W-:-:S04]  /*16ad0*/  IADD3 R51, P1, PT, R51, -0x1, RZ ;  /* 0xffffffff33337810 */ /* 0x000fc80007f3e0ff */
[----:B------:R-:W-:Y:S01]  /*16ae0*/  ISETP.GE.U32.AND P0, PT, R51, 0x3, PT ;  /* 0x000000033300780c */ /* 0x000fe20003f06070 */
[----:B0---4-:R-:W-:-:S05]  /*16af0*/  IMAD.X R4, RZ, RZ, -0x1, P1 ;  /* 0xffffffffff047424 */ /* 0x011fca00008e06ff */
[----:B------:R-:W-:-:S13]  /*16b00*/  ISETP.GE.U32.AND.EX P0, PT, R4, RZ, PT, P0 ;  /* 0x000000ff0400720c */ /* 0x000fda0003f06100 */
[----:B------:R-:W-:Y:S05]  /*16b10*/  @!P0 BRA `(.L_x_245) ;  /* 0x0000000000408947 */ /* 0x000fea0003800000 */
[----:B------:R-:W-:-:S05]  /*16b20*/  IMAD.IADD R7, R1, 0x1, R6 ;  /* 0x0000000101077824 */ /* 0x000fca00078e0206 */
        /* <DEDUP_REMOVED lines=9> */
[----:B--2---:R-:W1:Y:S02]  /*16bc0*/  I2F.F64.U16 R10, R10 ;  /* 0x0000000a000a7312 */ /* 0x004e640000101800 */
[----:B-1----:R0:W-:Y:S04]  /*16bd0*/  STL.64 [R29+0x10], R10 ;  /* 0x0000100a1d007387 */ /* 0x0021e80000100a00 */
[----:B------:R-:W2:Y:S01]  /*16be0*/  LDL.U8 R12, [R7+0x20a3] ;  /* 0x0020a300070c7983 */ /* 0x000ea20000100000 */
[----:B------:R-:W-:Y:S01]  /*16bf0*/  VIADD R6, R6, 0x4 ;  /* 0x0000000406067836 */ /* 0x000fe20000000000 */
[----:B--2---:R-:W1:Y:S02]  /*16c00*/  I2F.F64.U16 R12, R12 ;  /* 0x0000000c000c7312 */ /* 0x004e640000101800 */
[----:B-1----:R0:W-:Y:S04]  /*16c10*/  STL.64 [R29+0x18], R12 ;  /* 0x0000180c1d007387 */ /* 0x0021e80000100a00 */
.L_x_245:
[----:B------:R-:W-:Y:S05]  /*16c20*/  BSYNC.RECONVERGENT B4 ;  /* 0x0000000000047941 */ /* 0x000fea0003800200 */
.L_x_244:
[----:B------:R-:W-:-:S04]  /*16c30*/  UISETP.NE.U32.AND UP0, UPT, UR58, URZ, UPT ;  /* 0x000000ff3a00728c */ /* 0x000fc8000bf05070 */
[----:B------:R-:W-:-:S09]  /*16c40*/  UISETP.NE.AND.EX UP0, UPT, URZ, URZ, UPT, UP0 ;  /* 0x000000ffff00728c */ /* 0x000fd2000bf05300 */
[----:B------:R-:W-:Y:S05]  /*16c50*/  BRA.U !UP0, `(.L_x_238) ;  /* 0x0000000108487547 */ /* 0x000fea000b800000 */
[----:B------:R-:W-:-:S05]  /*16c60*/  IMAD.IADD R7, R1, 0x1, R6 ;  /* 0x0000000101077824 */ /* 0x000fca00078e0206 */
[----:B0-----:R-:W2:Y:S01]  /*16c70*/  LDL.U8 R8, [R7+0x20a0] ;  /* 0x0020a00007087983 */ /* 0x001ea20000100000 */
[----:B------:R-:W-:Y:S01]  /*16c80*/  IMAD.IADD R4, R6, 0x1, R101 ;  /* 0x0000000106047824 */ /* 0x000fe200078e0265 */
[----:B------:R-:W-:-:S03]  /*16c90*/  UISETP.NE.U32.AND UP0, UPT, UR58, 0x1, UPT ;  /* 0x000000013a00788c */ /* 0x000fc6000bf05070 */
[----:B------:R-:W-:Y:S01]  /*16ca0*/  IMAD.U32 R11, R4, 0x8, R1 ;  /* 0x00000008040b7824 */ /* 0x000fe200078e0001 */
[----:B------:R-:W-:Y:S01]  /*16cb0*/  UISETP.NE.AND.EX UP0, UPT, URZ, URZ, UPT, UP0 ;  /* 0x000000ffff00728c */ /* 0x000fe2000bf05300 */
[----:B--2---:R-:W0:Y:S03]  /*16cc0*/  I2F.F64.U16 R8, R8 ;  /* 0x0000000800087312 */ /* 0x004e260000101800 */
[----:B0-----:R1:W-:Y:S05]  /*16cd0*/  STL.64 [R11], R8 ;  /* 0x000000080b007387 */ /* 0x0013ea0000100a00 */
[----:B------:R-:W-:Y:S05]  /*16ce0*/  BRA.U !UP0, `(.L_x_238) ;  /* 0x0000000108247547 */ /* 0x000fea000b800000 */
[----:B------:R-:W2:Y:S01]  /*16cf0*/  LDL.U8 R4, [R7+0x20a1] ;  /* 0x0020a10007047983 */ /* 0x000ea20000100000 */
[----:B------:R-:W-:-:S04]  /*16d00*/  UISETP.NE.U32.AND UP0, UPT, UR58, 0x2, UPT ;  /* 0x000000023a00788c */ /* 0x000fc8000bf05070 */
[----:B------:R-:W-:Y:S01]  /*16d10*/  UISETP.NE.AND.EX UP0, UPT, URZ, URZ, UPT, UP0 ;  /* 0x000000ffff00728c */ /* 0x000fe2000bf05300 */
[----:B--2---:R-:W0:Y:S02]  /*16d20*/  I2F.F64.U16 R4, R4 ;  /* 0x0000000400047312 */ /* 0x004e240000101800 */
[----:B0-----:R2:W-:Y:S06]  /*16d30*/  STL.64 [R11+0x8], R4 ;  /* 0x000008040b007387 */ /* 0x0015ec0000100a00 */
[----:B------:R-:W-:Y:S05]  /*16d40*/  BRA.U !UP0, `(.L_x_238) ;  /* 0x00000001080c7547 */ /* 0x000fea000b800000 */
[----:B--2---:R-:W2:Y:S02]  /*16d50*/  LDL.U8 R4, [R7+0x20a2] ;  /* 0x0020a20007047983 */ /* 0x004ea40000100000 */
[----:B--2---:R-:W0:Y:S02]  /*16d60*/  I2F.F64.U16 R4, R4 ;  /* 0x0000000400047312 */ /* 0x004e240000101800 */
[----:B0-----:R3:W-:Y:S02]  /*16d70*/  STL.64 [R11+0x10], R4 ;  /* 0x000010040b007387 */ /* 0x0017e40000100a00 */
.L_x_238:
[----:B------:R-:W-:Y:S05]  /*16d80*/  BSYNC.RECONVERGENT B0 ;  /* 0x0000000000007941 */ /* 0x000fea0003800200 */
.L_x_237:
[----:B------:R1:W-:Y:S01]  /*16d90*/  STL.64 [R67+0x2180], R2 ;  /* 0x0021800243007387 */ /* 0x0003e20000100a00 */
[----:B------:R-:W-:Y:S01]  /*16da0*/  ISETP.NE.U32.AND P0, PT, R0, RZ, PT ;  /* 0x000000ff0000720c */ /* 0x000fe20003f05070 */
[----:B------:R-:W-:Y:S01]  /*16db0*/  BSSY.RECONVERGENT B0, `(.L_x_246) ;  /* 0x0000078000007945 */ /* 0x000fe20003800200 */
[----:B0-234-:R-:W-:Y:S01]  /*16dc0*/  IMAD.MOV.U32 R4, RZ, RZ, 0x1 ;  /* 0x00000001ff047424 */ /* 0x01dfe200078e00ff */
[----:B------:R-:W-:Y:S02]  /*16dd0*/  CS2R R28, SRZ ;  /* 0x00000000001c7805 */ /* 0x000fe4000001ff00 */
[----:B------:R-:W-:-:S13]  /*16de0*/  ISETP.NE.AND.EX P0, PT, R35, RZ, PT, P0 ;  /* 0x000000ff2300720c */ /* 0x000fda0003f05300 */
[----:B-1----:R-:W-:Y:S05]  /*16df0*/  @!P0 BRA `(.L_x_247) ;  /* 0x0000000400cc8947 */ /* 0x002fea0003800000 */
[----:B------:R-:W-:Y:S01]  /*16e00*/  IADD3 R5, P0, PT, R0, 0x1, RZ ;  /* 0x0000000100057810 */ /* 0x000fe20007f1e0ff */
[----:B------:R-:W-:Y:S01]  /*16e10*/  HFMA2 R66, -RZ, RZ, 0, 0 ;  /* 0x00000000ff427431 */ /* 0x000fe200000001ff */
[----:B------:R-:W-:Y:S01]  /*16e20*/  BSSY.RECONVERGENT B4, `(.L_x_248) ;  /* 0x000006e000047945 */ /* 0x000fe20003800200 */
[----:B------:R-:W-:Y:S01]  /*16e30*/  IMAD.MOV.U32 R4, RZ, RZ, RZ ;  /* 0x000000ffff047224 */ /* 0x000fe200078e00ff */
[----:B------:R-:W-:Y:S02]  /*16e40*/  CS2R R28, SRZ ;  /* 0x00000000001c7805 */ /* 0x000fe4000001ff00 */
[----:B------:R-:W-:Y:S01]  /*16e50*/  LOP3.LUT R91, R5, 0xfffffffe, RZ, 0xc0, !PT ;  /* 0xfffffffe055b7812 */ /* 0x000fe200078ec0ff */
[----:B------:R-:W-:-:S07]  /*16e60*/  IMAD.X R89, RZ, RZ, R35, P0 ;  /* 0x000000ffff597224 */ /* 0x000fce00000e0623 */
.L_x_253:
[----:B------:R-:W-:-:S05]  /*16e70*/  IMAD.U32 R5, R4, 0x20, R1 ;  /* 0x0000002004057824 */ /* 0x000fca00078e0001 */
[----:B------:R-:W2:Y:S04]  /*16e80*/  LDL.64 R50, [R5+0x2178] ;  /* 0x0021780005327983 */ /* 0x000ea80000100a00 */
[----:B------:R-:W3:Y:S01]  /*16e90*/  LDL.64 R58, [R5+0x2198] ;  /* 0x00219800053a7983 */ /* 0x000ee20000100a00 */
[----:B------:R-:W-:Y:S01]  /*16ea0*/  IMAD.MOV.U32 R64, RZ, RZ, 0x652b82fe ;  /* 0x652b82feff407424 */ /* 0x000fe200078e00ff */
[----:B------:R-:W-:Y:S01]  /*16eb0*/  IADD3 R4, P0, PT, R4, 0x2, RZ ;  /* 0x0000000204047810 */ /* 0x000fe20007f1e0ff */
[----:B------:R-:W-:Y:S01]  /*16ec0*/  IMAD.MOV.U32 R65, RZ, RZ, 0x3ff71547 ;  /* 0x3ff71547ff417424 */ /* 0x000fe200078e00ff */
[----:B------:R-:W-:Y:S01]  /*16ed0*/  BSSY.RECONVERGENT B5, `(.L_x_249) ;  /* 0x000004d000057945 */ /* 0x000fe20003800200 */
[----:B------:R-:W-:Y:S02]  /*16ee0*/  IMAD.MOV.U32 R12, RZ, RZ, -0x105c611 ;  /* 0xfefa39efff0c7424 */ /* 0x000fe400078e00ff */
[----:B------:R-:W-:-:S02]  /*16ef0*/  IMAD.MOV.U32 R13, RZ, RZ, 0x3fe62e42 ;  /* 0x3fe62e42ff0d7424 */ /* 0x000fc400078e00ff */
[----:B------:R-:W-:Y:S02]  /*16f00*/  IMAD.MOV.U32 R72, RZ, RZ, 0x3b39803f ;  /* 0x3b39803fff487424 */ /* 0x000fe400078e00ff */
[----:B------:R-:W-:Y:S02]  /*16f10*/  IMAD.MOV.U32 R73, RZ, RZ, 0x3c7abc9e ;  /* 0x3c7abc9eff497424 */ /* 0x000fe400078e00ff */
[----:B------:R-:W-:Y:S02]  /*16f20*/  IMAD.MOV.U32 R74, RZ, RZ, 0x69ce2bdf ;  /* 0x69ce2bdfff4a7424 */ /* 0x000fe400078e00ff */
[----:B------:R-:W-:Y:S02]  /*16f30*/  IMAD.MOV.U32 R75, RZ, RZ, 0x3e5ade15 ;  /* 0x3e5ade15ff4b7424 */ /* 0x000fe400078e00ff */
[----:B------:R-:W-:Y:S02]  /*16f40*/  IMAD.MOV.U32 R80, RZ, RZ, -0x35dec16 ;  /* 0xfca213eaff507424 */ /* 0x000fe400078e00ff */
[----:B------:R-:W-:-:S02]  /*16f50*/  IMAD.MOV.U32 R81, RZ, RZ, 0x3e928af3 ;  /* 0x3e928af3ff517424 */ /* 0x000fc400078e00ff */
[----:B------:R-:W-:Y:S02]  /*16f60*/  IMAD.MOV.U32 R82, RZ, RZ, 0x62401315 ;  /* 0x62401315ff527424 */ /* 0x000fe400078e00ff */
[----:B------:R-:W-:Y:S02]  /*16f70*/  IMAD.MOV.U32 R83, RZ, RZ, 0x3ec71dee ;  /* 0x3ec71deeff537424 */ /* 0x000fe400078e00ff */
[----:B------:R-:W-:Y:S01]  /*16f80*/  IMAD.X R66, RZ, RZ, R66, P0 ;  /* 0x000000ffff427224 */ /* 0x000fe200000e0642 */
[----:B------:R-:W-:-:S04]  /*16f90*/  ISETP.NE.U32.AND P0, PT, R4, R91, PT ;  /* 0x0000005b0400720c */ /* 0x000fc80003f05070 */
[----:B------:R-:W-:Y:S01]  /*16fa0*/  ISETP.NE.AND.EX P0, PT, R66, R89, PT, P0 ;  /* 0x000000594200720c */ /* 0x000fe20003f05300 */
[-C--:B--2---:R-:W-:Y:S02]  /*16fb0*/  DFMA R56, R50, -R64.reuse, 6.75539944105574400000e+15 ;  /* 0x433800003238742b */ /* 0x084fe40000000840 */
[----:B---3--:R-:W-:-:S06]  /*16fc0*/  DFMA R64, R58, -R64, 6.75539944105574400000e+15 ;  /* 0x433800003a40742b */ /* 0x008fcc0000000840 */
[----:B------:R-:W-:Y:S02]  /*16fd0*/  DADD R6, R56, -6.75539944105574400000e+15 ;  /* 0xc338000038067429 */ /* 0x000fe40000000000 */
[----:B------:R-:W-:-:S06]  /*16fe0*/  DADD R10, R64, -6.75539944105574400000e+15 ;  /* 0xc3380000400a7429 */ /* 0x000fcc0000000000 */
[-C--:B------:R-:W-:Y:S02]  /*16ff0*/  DFMA R8, R6, -R12.reuse, -R50 ;  /* 0x8000000c0608722b */ /* 0x080fe40000000832 */
[----:B------:R-:W-:-:S06]  /*17000*/  DFMA R12, R10, -R12, -R58 ;  /* 0x8000000c0a0c722b */ /* 0x000fcc000000083a */
[-C--:B------:R-:W-:Y:S02]  /*17010*/  DFMA R8, R6, -R72.reuse, R8 ;  /* 0x800000480608722b */ /* 0x080fe40000000008 */
[----:B------:R-:W-:Y:S01]  /*17020*/  DFMA R12, R10, -R72, R12 ;  /* 0x800000480a0c722b */ /* 0x000fe2000000000c */
[----:B------:R-:W-:-:S05]  /*17030*/  IMAD.MOV.U32 R72, RZ, RZ, 0x7c89eb71 ;  /* 0x7c89eb71ff487424 */ /* 0x000fca00078e00ff */
[-CC-:B------:R-:W-:Y:S01]  /*17040*/  DFMA R6, R8, R74.reuse, R80.reuse ;  /* 0x0000004a0806722b */ /* 0x180fe20000000050 */
[----:B------:R-:W-:Y:S01]  /*17050*/  IMAD.MOV.U32 R73, RZ, RZ, 0x3efa0199 ;  /* 0x3efa0199ff497424 */ /* 0x000fe200078e00ff */
[----:B------:R-:W-:Y:S01]  /*17060*/  DFMA R10, R12, R74, R80 ;  /* 0x0000004a0c0a722b */ /* 0x000fe20000000050 */
[----:B------:R-:W-:-:S05]  /*17070*/  IMAD.MOV.U32 R74, RZ, RZ, 0x14761f65 ;  /* 0x14761f65ff4a7424 */ /* 0x000fca00078e00ff */
[--C-:B------:R-:W-:Y:S01]  /*17080*/  DFMA R6, R8, R6, R82.reuse ;  /* 0x000000060806722b */ /* 0x100fe20000000052 */
[----:B------:R-:W-:Y:S02]  /*17090*/  IMAD.MOV.U32 R75, RZ, RZ, 0x3f2a01a0 ;  /* 0x3f2a01a0ff4b7424 */ /* 0x000fe400078e00ff */
[----:B------:R-:W-:Y:S01]  /*170a0*/  IMAD.MOV.U32 R80, RZ, RZ, 0x1852b7af ;  /* 0x1852b7afff507424 */ /* 0x000fe200078e00ff */
[----:B------:R-:W-:Y:S01]  /*170b0*/  DFMA R10, R12, R10, R82 ;  /* 0x0000000a0c0a722b */ /* 0x000fe20000000052 */
[----:B------:R-:W-:-:S03]  /*170c0*/  IMAD.MOV.U32 R81, RZ, RZ, 0x3f56c16c ;  /* 0x3f56c16cff517424 */ /* 0x000fc600078e00ff */
[----:B------:R-:W-:-:S04]  /*170d0*/  DFMA R6, R8, R6, R72 ;  /* 0x000000060806722b */ /* 0x000fc80000000048 */
[----:B------:R-:W-:Y:S01]  /*170e0*/  DFMA R10, R12, R10, R72 ;  /* 0x0000000a0c0a722b */ /* 0x000fe20000000048 */
[----:B------:R-:W-:Y:S01]  /*170f0*/  MOV R72, 0x11122322 ;  /* 0x1112232200487802 */ /* 0x000fe20000000f00 */
[----:B------:R-:W-:Y:S02]  /*17100*/  IMAD.MOV.U32 R73, RZ, RZ, 0x3f811111 ;  /* 0x3f811111ff497424 */ /* 0x000fe400078e00ff */
[----:B------:R-:W-:-:S04]  /*17110*/  DFMA R6, R8, R6, R74 ;  /* 0x000000060806722b */ /* 0x000fc8000000004a */
[----:B------:R-:W-:Y:S01]  /*17120*/  DFMA R10, R12, R10, R74 ;  /* 0x0000000a0c0a722b */ /* 0x000fe2000000004a */
[----:B------:R-:W-:-:S03]  /*17130*/  IMAD.MOV.U32 R74, RZ, RZ, 0x555502a1 ;  /* 0x555502a1ff4a7424 */ /* 0x000fc600078e00ff */
        /* <DEDUP_REMOVED lines=10> */
[----:B------:R-:W-:Y:S02]  /*171e0*/  DFMA R10, R12, R10, R74 ;  /* 0x0000000a0c0a722b */ /* 0x000fe4000000004a */
[----:B------:R-:W-:Y:S02]  /*171f0*/  DADD R74, -RZ, -R50 ;  /* 0x00000000ff4a7229 */ /* 0x000fe40000000932 */
[----:B------:R-:W-:-:S04]  /*17200*/  DFMA R6, R8, R6, R80 ;  /* 0x000000060806722b */ /* 0x000fc80000000050 */
[----:B------:R-:W-:-:S04]  /*17210*/  DFMA R10, R12, R10, R80 ;  /* 0x0000000a0c0a722b */ /* 0x000fc80000000050 */
[----:B------:R-:W-:Y:S01]  /*17220*/  DFMA R6, R8, R6, R72 ;  /* 0x000000060806722b */ /* 0x000fe20000000048 */
[----:B------:R-:W-:-:S03]  /*17230*/  FSETP.GEU.AND P1, PT, |R75|, 4.1917929649353027344, PT ;  /* 0x4086232b4b00780b */ /* 0x000fc60003f2e200 */
[----:B------:R-:W-:Y:S02]  /*17240*/  DFMA R10, R12, R10, R72 ;  /* 0x0000000a0c0a722b */ /* 0x000fe40000000048 */
[----:B------:R-:W-:Y:S02]  /*17250*/  DADD R72, -RZ, -R58 ;  /* 0x00000000ff487229 */ /* 0x000fe4000000093a */
[----:B------:R-:W-:-:S04]  /*17260*/  DFMA R6, R8, R6, 1 ;  /* 0x3ff000000806742b */ /* 0x000fc80000000006 */
[----:B------:R-:W-:-:S04]  /*17270*/  DFMA R10, R12, R10, 1 ;  /* 0x3ff000000c0a742b */ /* 0x000fc8000000000a */
[----:B------:R-:W-:Y:S01]  /*17280*/  DFMA R8, R8, R6, 1 ;  /* 0x3ff000000808742b */ /* 0x000fe20000000006 */
[----:B------:R-:W-:-:S03]  /*17290*/  FSETP.GEU.AND P3, PT, |R73|, 4.1917929649353027344, PT ;  /* 0x4086232b4900780b */ /* 0x000fc60003f6e200 */
[----:B------:R-:W-:-:S06]  /*172a0*/  DFMA R12, R12, R10, 1 ;  /* 0x3ff000000c0c742b */ /* 0x000fcc000000000a */
        /* <DEDUP_REMOVED lines=15> */
.L_x_250:
[----:B------:R-:W-:Y:S05]  /*173a0*/  BSYNC.RECONVERGENT B5 ;  /* 0x0000000000057941 */ /* 0x000fea0003800200 */
.L_x_249:
[----:B------:R-:W-:Y:S01]  /*173b0*/  BSSY.RECONVERGENT B5, `(.L_x_251) ;  /* 0x0000012000057945 */ /* 0x000fe20003800200 */
[----:B------:R-:W-:Y:S01]  /*173c0*/  DADD R10, R6, R28 ;  /* 0x00000000060a7229 */ /* 0x000fe2000000001c */
[----:B------:R-:W-:Y:S02]  /*173d0*/  IMAD R29, R64, 0x100000, R13 ;  /* 0x00100000401d7824 */ /* 0x000fe400078e020d */
[----:B------:R-:W-:Y:S01]  /*173e0*/  IMAD.MOV.U32 R28, RZ, RZ, R12 ;  /* 0x000000ffff1c7224 */ /* 0x000fe200078e000c */
[----:B------:R-:W-:Y:S07]  /*173f0*/  @!P3 BRA `(.L_x_252) ;  /* 0x000000000034b947 */ /* 0x000fee0003800000 */
[----:B------:R-:W-:Y:S01]  /*17400*/  FSETP.GEU.AND P2, PT, |R73|, 4.2275390625, PT ;  /* 0x408748004900780b */ /* 0x000fe20003f4e200 */
[C---:B------:R-:W-:Y:S02]  /*17410*/  DADD R6, -R58.reuse, +INF ;  /* 0x7ff000003a067429 */ /* 0x040fe40000000100 */
[----:B------:R-:W-:-:S08]  /*17420*/  DSETP.GT.AND P1, PT, R58, RZ, PT ;  /* 0x000000ff3a00722a */ /* 0x000fd00003f24000 */
[----:B------:R-:W-:Y:S02]  /*17430*/  FSEL R28, R6, RZ, !P1 ;  /* 0x000000ff061c7208 */ /* 0x000fe40004800000 */
[----:B------:R-:W-:Y:S01]  /*17440*/  @!P2 LEA.HI R5, R64, R64, RZ, 0x1 ;  /* 0x000000404005a211 */ /* 0x000fe200078f08ff */
[----:B------:R-:W-:Y:S01]  /*17450*/  @!P2 IMAD.MOV.U32 R6, RZ, RZ, R12 ;  /* 0x000000ffff06a224 */ /* 0x000fe200078e000c */
[----:B------:R-:W-:Y:S02]  /*17460*/  FSEL R29, R7, RZ, !P1 ;  /* 0x000000ff071d7208 */ /* 0x000fe40004800000 */
[----:B------:R-:W-:-:S05]  /*17470*/  @!P2 SHF.R.S32.HI R5, RZ, 0x1, R5 ;  /* 0x00000001ff05a819 */ /* 0x000fca0000011405 */
[----:B------:R-:W-:Y:S02]  /*17480*/  @!P2 IMAD.IADD R8, R64, 0x1, -R5 ;  /* 0x000000014008a824 */ /* 0x000fe400078e0a05 */
[----:B------:R-:W-:-:S03]  /*17490*/  @!P2 IMAD R7, R5, 0x100000, R13 ;  /* 0x001000000507a824 */ /* 0x000fc600078e020d */
[----:B------:R-:W-:Y:S01]  /*174a0*/  @!P2 LEA R9, R8, 0x3ff00000, 0x14 ;  /* 0x3ff000000809a811 */ /* 0x000fe200078ea0ff */
[----:B------:R-:W-:-:S06]  /*174b0*/  @!P2 IMAD.MOV.U32 R8, RZ, RZ, RZ ;  /* 0x000000ffff08a224 */ /* 0x000fcc00078e00ff */
[----:B------:R-:W-:-:S11]  /*174c0*/  @!P2 DMUL R28, R6, R8 ;  /* 0x00000008061ca228 */ /* 0x000fd60000000000 */
.L_x_252:
[----:B------:R-:W-:Y:S05]  /*174d0*/  BSYNC.RECONVERGENT B5 ;  /* 0x0000000000057941 */ /* 0x000fea0003800200 */
.L_x_251:
[----:B------:R-:W-:Y:S01]  /*174e0*/  DADD R28, R10, R28 ;  /* 0x000000000a1c7229 */ /* 0x000fe2000000001c */
[----:B------:R-:W-:Y:S10]  /*174f0*/  @P0 BRA `(.L_x_253) ;  /* 0xfffffff8005c0947 */ /* 0x000ff4000383ffff */
[----:B------:R-:W-:Y:S05]  /*17500*/  BSYNC.RECONVERGENT B4 ;  /* 0x0000000000047941 */ /* 0x000fea0003800200 */
.L_x_248:
[----:B------:R-:W-:-:S05]  /*17510*/  IMAD.SHL.U32 R4, R91, 0x4, RZ ;  /* 0x000000045b047824 */ /* 0x000fca00078e00ff */
[----:B------:R-:W-:-:S07]  /*17520*/  LOP3.LUT R4, R4, 0x1, RZ, 0xfc, !PT ;  /* 0x0000000104047812 */ /* 0x000fce00078efcff */
.L_x_247:
[----:B------:R-:W-:Y:S05]  /*17530*/  BSYNC.RECONVERGENT B0 ;  /* 0x0000000000007941 */ /* 0x000fea0003800200 */
.L_x_246:
[----:B------:R-:W-:Y:S01]  /*17540*/  LOP3.LUT R5, R0, 0x1, RZ, 0xc0, !PT ;  /* 0x0000000100057812 */ /* 0x000fe200078ec0ff */
[----:B------:R-:W-:Y:S03]  /*17550*/  BSSY.RECONVERGENT B0, `(.L_x_254) ;  /* 0x0000043000007945 */ /* 0x000fe60003800200 */
[----:B------:R-:W-:-:S04]  /*17560*/  ISETP.NE.U32.AND P0, PT, R5, 0x1, PT ;  /* 0x000000010500780c */ /* 0x000fc80003f05070 */
[----:B------:R-:W-:-:S13]  /*17570*/  ISETP.NE.U32.AND.EX P0, PT, RZ, RZ, PT, P0 ;  /* 0x000000ffff00720c */ /* 0x000fda0003f05100 */
[----:B------:R-:W-:Y:S05]  /*17580*/  @!P0 BRA `(.L_x_255) ;  /* 0x0000000000fc8947 */ /* 0x000fea0003800000 */
[----:B------:R-:W-:-:S06]  /*17590*/  LEA R8, R4, R1, 0x3 ;  /* 0x0000000104087211 */ /* 0x000fcc00078e18ff */
        /* <DEDUP_REMOVED lines=60> */
.L_x_257:
[----:B------:R-:W-:Y:S05]  /*17960*/  BSYNC.RECONVERGENT B4 ;  /* 0x0000000000047941 */ /* 0x000fea0003800200 */
.L_x_256:
[----:B------:R-:W-:-:S11]  /*17970*/  DADD R28, R28, R4 ;  /* 0x000000001c1c7229 */ /* 0x000fd60000000004 */
.L_x_255:
[----:B------:R-:W-:Y:S05]  /*17980*/  BSYNC.RECONVERGENT B0 ;  /* 0x0000000000007941 */ /* 0x000fea0003800200 */
.L_x_254:
[----:B------:R-:W0:Y:S01]  /*17990*/  LDCU UR4, c[0x0][0x3d8] ;  /* 0x00007b00ff0477ac */ /* 0x000e220008000800 */
[----:B------:R-:W-:Y:S01]  /*179a0*/  DADD R6, -RZ, -R18 ;  /* 0x00000000ff067229 */ /* 0x000fe20000000912 */
[----:B------:R-:W-:Y:S01]  /*179b0*/  BSSY.RECONVERGENT B0, `(.L_x_258) ;  /* 0x000000e000007945 */ /* 0x000fe20003800200 */
[----:B------:R-:W-:Y:S01]  /*179c0*/  IMAD.MOV.U32 R8, RZ, RZ, RZ ;  /* 0x000000ffff087224 */ /* 0x000fe200078e00ff */
[----:B------:R-:W1:Y:S01]  /*179d0*/  LDCU.64 UR6, c[0x0][0x3b8] ;  /* 0x00007700ff0677ac */ /* 0x000e620008000a00 */
[----:B------:R-:W-:Y:S01]  /*179e0*/  IMAD.MOV.U32 R5, RZ, RZ, 0x40000000 ;  /* 0x40000000ff057424 */ /* 0x000fe200078e00ff */
[----:B------:R-:W-:Y:S01]  /*179f0*/  MOV R94, 0x17a90 ;  /* 0x00017a90005e7802 */ /* 0x000fe20000000f00 */
[----:B0-----:R-:W-:-:S04]  /*17a00*/  ULOP3.LUT UR4, UR4, 0xff, URZ, 0xc0, !UPT ;  /* 0x000000ff04047892 */ /* 0x001fc8000f8ec0ff */
[----:B------:R-:W-:Y:S02]  /*17a10*/  UISETP.NE.AND UP0, UPT, UR4, 0x1, UPT ;  /* 0x000000010400788c */ /* 0x000fe4000bf05270 */
[----:B-1----:R-:W-:Y:S02]  /*17a20*/  UIADD3 UR6, UPT, UPT, UR6, -UR7, URZ ;  /* 0x8000000706067290 */ /* 0x002fe4000fffe0ff */
[----:B------:R-:W-:-:S04]  /*17a30*/  USEL UR4, URZ, 0xffffffff, UP0 ;  /* 0xffffffffff047887 */ /* 0x000fc80008000000 */
[----:B------:R-:W-:-:S04]  /*17a40*/  UIADD3 UR5, UP0, UPT, UR6, UR4, URZ ;  /* 0x0000000406057290 */ /* 0x000fc8000ff1e0ff */
[----:B------:R-:W-:Y:S02]  /*17a50*/  ULEA.HI.X.SX32 UR4, UR6, UR4, 0x1, UP0 ;  /* 0x0000000406047291 */ /* 0x000fe400080f0eff */
[----:B------:R-:W-:-:S04]  /*17a60*/  ISETP.NE.U32.AND P2, PT, RZ, UR5, PT ;  /* 0x00000005ff007c0c */ /* 0x000fc8000bf45070 */
[----:B------:R-:W-:-:S13]  /*17a70*/  ISETP.NE.AND.EX P2, PT, RZ, UR4, PT, P2 ;  /* 0x00000004ff007c0c */ /* 0x000fda000bf45320 */
[----:B------:R-:W-:Y:S05]  /*17a80*/  CALL.REL.NOINC `($_Z33unified_sogrand_iterations_kernelPKdPdS1_S1_PiS2_S1_iiimdiii$__internal_accurate_pow) ;  /* 0x0000071c00087944 */ /* 0x000fea0003c00000 */
[----:B------:R-:W-:Y:S05]  /*17a90*/  BSYNC.RECONVERGENT B0 ;  /* 0x0000000000007941 */ /* 0x000fea0003800200 */
.L_x_258:
        /* <DEDUP_REMOVED lines=30> */
.L_x_260:
[----:B------:R-:W-:Y:S05]  /*17c80*/  BSYNC.RECONVERGENT B4 ;  /* 0x0000000000047941 */ /* 0x000fea0003800200 */
.L_x_259:
[----:B------:R-:W0:Y:S01]  /*17c90*/  LDCU UR4, c[0x0][0x3c0] ;  /* 0x00007800ff0477ac */ /* 0x000e220008000800 */
[----:B------:R-:W-:Y:S02]  /*17ca0*/  IADD3 R6, P0, PT, R0, 0x1, RZ ;  /* 0x0000000100067810 */ /* 0x000fe40007f1e0ff */
[----:B------:R-:W-:Y:S01]  /*17cb0*/  FSEL R4, R4, RZ, P4 ;  /* 0x000000ff04047208 */ /* 0x000fe20002000000 */
[----:B------:R-:W1:Y:S01]  /*17cc0*/  LDCU.64 UR6, c[0x0][0x3d0] ;  /* 0x00007a00ff0677ac */ /* 0x000e620008000a00 */
[----:B------:R-:W-:Y:S01]  /*17cd0*/  FSEL R5, R5, 1.875, P4 ;  /* 0x3ff0000005057808 */ /* 0x000fe20002000000 */
[----:B------:R-:W-:-:S04]  /*17ce0*/  IMAD.X R7, RZ, RZ, R35, P0 ;  /* 0x000000ffff077224 */ /* 0x000fc800000e0623 */
[----:B------:R2:W-:Y:S01]  /*17cf0*/  STL.64 [R67+0x2188], R4 ;  /* 0x0021880443007387 */ /* 0x0005e20000100a00 */
[----:B------:R2:W3:Y:S01]  /*17d00*/  I2F.F64.U64 R28, R6 ;  /* 0x00000006001c7312 */ /* 0x0004e20000301800 */
[----:B0-----:R-:W-:Y:S02]  /*17d10*/  USHF.R.S32.HI UR5, URZ, 0x1f, UR4 ;  /* 0x0000001fff057899 */ /* 0x001fe40008011404 */
[----:B------:R-:W-:-:S04]  /*17d20*/  ISETP.NE.U32.AND P0, PT, R6, UR4, PT ;  /* 0x0000000406007c0c */ /* 0x000fc8000bf05070 */
[----:B------:R-:W-:-:S13]  /*17d30*/  ISETP.NE.AND.EX P0, PT, R7, UR5, PT, P0 ;  /* 0x0000000507007c0c */ /* 0x000fda000bf05300 */
[----:B-1----:R-:W-:-:S14]  /*17d40*/  DSETP.GT.OR P0, PT, R4, UR6, !P0 ;  /* 0x0000000604007e2a */ /* 0x002fdc000c704400 */
[----:B------:R-:W-:Y:S05]  /*17d50*/  @P0 BREAK.RELIABLE B3 ;  /* 0x0000000000030942 */ /* 0x000fea0003800100 */
[----:B------:R-:W-:Y:S05]  /*17d60*/  @P0 BREAK.RELIABLE B2 ;  /* 0x0000000000020942 */ /* 0x000fea0003800100 */
[----:B--23--:R-:W-:Y:S05]  /*17d70*/  @P0 BRA `(.L_x_132) ;  /* 0x0000009400d00947 */ /* 0x00cfea0003800000 */
[----:B------:R-:W-:Y:S01]  /*17d80*/  IMAD.MOV.U32 R0, RZ, RZ, R6 ;  /* 0x000000ffff007224 */ /* 0x000fe200078e0006 */
[----:B------:R-:W-:-:S07]  /*17d90*/  MOV R35, R7 ;  /* 0x0000000700237202 */ /* 0x000fce0000000f00 */
.L_x_220:
[----:B------:R-:W-:Y:S05]  /*17da0*/  BSYNC.RELIABLE B3 ;  /* 0x0000000000037941 */ /* 0x000fea0003800100 */
.L_x_206:
[----:B------:R-:W-:Y:S01]  /*17db0*/  VIADD R4, R41, 0xffffffff ;  /* 0xffffffff29047836 */ /* 0x000fe20000000000 */
[----:B------:R-:W-:Y:S04]  /*17dc0*/  BSSY.RECONVERGENT B0, `(.L_x_261) ;  /* 0x000002b000007945 */ /* 0x000fe80003800200 */
[----:B------:R-:W-:-:S13]  /*17dd0*/  ISETP.NE.AND P0, PT, R4, RZ, PT ;  /* 0x000000ff0400720c */ /* 0x000fda0003f05270 */
[----:B------:R-:W-:Y:S05]  /*17de0*/  @!P0 BRA `(.L_x_262) ;  /* 0x0000000000a08947 */ /* 0x000fea0003800000 */
[C---:B------:R-:W-:Y:S01]  /*17df0*/  ISETP.GE.U32.AND P0, PT, R4.reuse, 0x4, PT ;  /* 0x000000040400780c */ /* 0x040fe20003f06070 */
[----:B------:R-:W-:Y:S01]  /*17e00*/  BSSY.RECONVERGENT B3, `(.L_x_263) ;  /* 0x0000017000037945 */ /* 0x000fe20003800200 */
[----:B------:R-:W-:Y:S01]  /*17e10*/  LOP3.LUT P1, R50, R4, 0x3, RZ, 0xc0, !PT ;  /* 0x0000000304327812 */ /* 0x000fe2000782c0ff */
[----:B------:R-:W-:-:S10]  /*17e20*/  IMAD.MOV.U32 R7, RZ, RZ, RZ ;  /* 0x000000ffff077224 */ /* 0x000fd400078e00ff */
[----:B------:R-:W-:Y:S05]  /*17e30*/  @!P0 BRA `(.L_x_264) ;  /* 0x00000000004c8947 */ /* 0x000fea0003800000 */
[----:B------:R0:W5:Y:S01]  /*17e40*/  LDL R10, [R1+0x20b0] ;  /* 0x0020b000010a7983 */ /* 0x0001620000100800 */
[----:B------:R-:W-:Y:S01]  /*17e50*/  IMAD.MOV.U32 R8, RZ, RZ, RZ ;  /* 0x000000ffff087224 */ /* 0x000fe200078e00ff */
[----:B------:R-:W-:Y:S01]  /*17e60*/  LOP3.LUT R7, R4, 0x7ffffffc, RZ, 0xc0, !PT ;  /* 0x7ffffffc04077812 */ /* 0x000fe200078ec0ff */
[----:B------:R-:W-:Y:S02]  /*17e70*/  IMAD.MOV.U32 R6, RZ, RZ, RZ ;  /* 0x000000ffff067224 */ /* 0x000fe400078e00ff */
[----:B------:R-:W-:-:S07]  /*17e80*/  IMAD.MOV.U32 R5, RZ, RZ, RZ ;  /* 0x000000ffff057224 */ /* 0x000fce00078e00ff */
.L_x_265:
[----:B-1----:R-:W-:-:S05]  /*17e90*/  IMAD.U32 R11, R6, 0x4, R1 ;  /* 0x00000004060b7824 */ /* 0x002fca00078e0001 */
[----:B------:R-:W2:Y:S04]  /*17ea0*/  LDL R9, [R11+0x20b4] ;  /* 0x0020b4000b097983 */ /* 0x000ea80000100800 */
[----:B------:R-:W3:Y:S01]  /*17eb0*/  LDL.64 R58, [R11+0x20b8] ;  /* 0x0020b8000b3a7983 */ /* 0x000ee20000100a00 */
[----:B--2--5:R-:W-:-:S03]  /*17ec0*/  IMAD.IADD R56, R9, 0x1, -R10 ;  /* 0x0000000109387824 */ /* 0x024fc600078e0a0a */
[----:B------:R-:W2:Y:S01]  /*17ed0*/  LDL R10, [R11+0x20c0] ;  /* 0x0020c0000b0a7983 */ /* 0x000ea20000100800 */
[----:B------:R-:W-:Y:S01]  /*17ee0*/  IADD3 R6, P0, PT, R6, 0x4, RZ ;  /* 0x0000000406067810 */ /* 0x000fe20007f1e0ff */
[----:B---3--:R-:W-:Y:S02]  /*17ef0*/  IMAD.IADD R57, R58, 0x1, -R9 ;  /* 0x000000013a397824 */ /* 0x008fe400078e0a09 */
[----:B------:R-:W-:Y:S02]  /*17f00*/  IMAD.IADD R58, R59, 0x1, -R58 ;  /* 0x000000013b3a7824 */ /* 0x000fe400078e0a3a */
[----:B------:R-:W-:Y:S01]  /*17f10*/  IMAD.X R5, RZ, RZ, R5, P0 ;  /* 0x000000ffff057224 */ /* 0x000fe200000e0605 */
[----:B------:R-:W-:-:S04]  /*17f20*/  ISETP.NE.U32.AND P0, PT, R6, R7, PT ;  /* 0x000000070600720c */ /* 0x000fc80003f05070 */
[----:B------:R-:W-:Y:S01]  /*17f30*/  ISETP.NE.AND.EX P0, PT, R5, R8, PT, P0 ;  /* 0x000000080500720c */ /* 0x000fe20003f05300 */
[----:B--2---:R-:W-:-:S05]  /*17f40*/  IMAD.IADD R59, R10, 0x1, -R59 ;  /* 0x000000010a3b7824 */ /* 0x004fca00078e0a3b */
[----:B------:R1:W-:Y:S07]  /*17f50*/  STL.128 [R11+0x20f0], R56 ;  /* 0x0020f0380b007387 */ /* 0x0003ee0000100c00 */
[----:B------:R-:W-:Y:S05]  /*17f60*/  @P0 BRA `(.L_x_265) ;  /* 0xfffffffc00c80947 */ /* 0x000fea000383ffff */
.L_x_264:
[----:B------:R-:W-:Y:S05]  /*17f70*/  BSYNC.RECONVERGENT B3 ;  /* 0x0000000000037941 */ /* 0x000fea0003800200 */
.L_x_263:
[----:B------:R-:W-:Y:S05]  /*17f80*/  @!P1 BRA `(.L_x_262) ;  /* 0x0000000000389947 */ /* 0x000fea0003800000 */
[----:B------:R-:W-:-:S05]  /*17f90*/  IMAD.U32 R6, R7, 0x4, R1 ;  /* 0x0000000407067824 */ /* 0x000fca00078e0001 */
[----:B------:R-:W2:Y:S01]  /*17fa0*/  LDL.64 R8, [R6+0x20b0] ;  /* 0x0020b00006087983 */ /* 0x000ea20000100a00 */
[----:B------:R-:W-:Y:S01]  /*17fb0*/  ISETP.NE.AND P0, PT, R50, 0x1, PT ;  /* 0x000000013200780c */ /* 0x000fe20003f05270 */
[----:B--2---:R-:W-:-:S05]  /*17fc0*/  IMAD.IADD R5, R9, 0x1, -R8 ;  /* 0x0000000109057824 */ /* 0x004fca00078e0a08 */
[----:B------:R2:W-:Y:S07]  /*17fd0*/  STL [R6+0x20f0], R5 ;  /* 0x0020f00506007387 */ /* 0x0005ee0000100800 */
[----:B------:R-:W-:Y:S05]  /*17fe0*/  @!P0 BRA `(.L_x_262) ;  /* 0x0000000000208947 */ /* 0x000fea0003800000 */
[----:B------:R-:W2:Y:S01]  /*17ff0*/  LDL R8, [R6+0x20b8] ;  /* 0x0020b80006087983 */ /* 0x000ea20000100800 */
[----:B------:R-:W-:Y:S01]  /*18000*/  ISETP.NE.AND P0, PT, R50, 0x2, PT ;  /* 0x000000023200780c */ /* 0x000fe20003f05270 */
[----:B--2---:R-:W-:-:S05]  /*18010*/  IMAD.IADD R5, R8, 0x1, -R9 ;  /* 0x0000000108057824 */ /* 0x004fca00078e0a09 */
[----:B------:R3:W-:Y:S07]  /*18020*/  STL [R6+0x20f4], R5 ;  /* 0x0020f40506007387 */ /* 0x0007ee0000100800 */
[----:B------:R-:W-:Y:S05]  /*18030*/  @!P0 BRA `(.L_x_262) ;  /* 0x00000000000c8947 */ /* 0x000fea0003800000 */
[----:B---3--:R-:W2:Y:S02]  /*18040*/  LDL R5, [R6+0x20bc] ;  /* 0x0020bc0006057983 */ /* 0x008ea40000100800 */
[----:B--2---:R-:W-:-:S05]  /*18050*/  IMAD.IADD R5, R5, 0x1, -R8 ;  /* 0x0000000105057824 */ /* 0x004fca00078e0a08 */
[----:B------:R4:W-:Y:S02]  /*18060*/  STL [R6+0x20f8], R5 ;  /* 0x0020f80506007387 */ /* 0x0009e40000100800 */
.L_x_262:
[----:B------:R-:W-:Y:S05]  /*18070*/  BSYNC.RECONVERGENT B0 ;  /* 0x0000000000007941 */ /* 0x000fea0003800200 */
.L_x_261:
[----:B--234-:R-:W-:Y:S01]  /*18080*/  IMAD.U32 R5, R4, 0x4, R1 ;  /* 0x0000000404057824 */ /* 0x01cfe200078e0001 */
[----:B------:R-:W-:Y:S04]  /*18090*/  BSSY.RECONVERGENT B0, `(.L_x_266) ;  /* 0x0000044000007945 */ /* 0x000fe80003800200 */
[----:B------:R2:W-:Y:S04]  /*180a0*/  STL [R5+0x20f0], RZ ;  /* 0x0020f0ff05007387 */ /* 0x0005e80000100800 */
[----:B------:R2:W-:Y:S01]  /*180b0*/  STL [R5+0x2130], RZ ;  /* 0x002130ff05007387 */ /* 0x0005e20000100800 */
[----:B------:R-:W-:Y:S05]  /*180c0*/  @!P5 BRA `(.L_x_267) ;  /* 0x000000040000d947 */ /* 0x000fea0003800000 */
[C---:B--2---:R-:W-:Y:S01]  /*180d0*/  VIADD R5, R41.reuse, 0xfffffffe ;  /* 0xfffffffe29057836 */ /* 0x044fe20000000000 */
[----:B-1----:R-:W-:Y:S01]  /*180e0*/  IADD3 R56, P1, PT, R41, -0x1, RZ ;  /* 0xffffffff29387810 */ /* 0x002fe20007f3e0ff */
[----:B------:R-:W-:Y:S01]  /*180f0*/  BSSY.RECONVERGENT B3, `(.L_x_268) ;  /* 0x0000026000037945 */ /* 0x000fe20003800200 */
[----:B------:R-:W-:Y:S02]  /*18100*/  IMAD.MOV.U32 R11, RZ, RZ, 0x1 ;  /* 0x00000001ff0b7424 */ /* 0x000fe400078e00ff */
[----:B------:R-:W-:Y:S01]  /*18110*/  ISETP.GE.U32.AND P0, PT, R5, 0x3, PT ;  /* 0x000000030500780c */ /* 0x000fe20003f06070 */
[----:B------:R-:W-:Y:S01]  /*18120*/  IMAD.X R58, RZ, RZ, -0x1, P1 ;  /* 0xffffffffff3a7424 */ /* 0x000fe200008e06ff */
[----:B------:R-:W-:-:S11]  /*18130*/  LOP3.LUT R57, R56, 0x3, RZ, 0xc0, !PT ;  /* 0x0000000338397812 */ /* 0x000fd600078ec0ff */
[----:B------:R-:W-:Y:S05]  /*18140*/  @!P0 BRA `(.L_x_269) ;  /* 0x0000000000808947 */ /* 0x000fea0003800000 */
[----:B------:R-:W-:Y:S01]  /*18150*/  BSSY.RECONVERGENT B4, `(.L_x_269) ;  /* 0x000001f000047945 */ /* 0x000fe20003800200 */
[----:B------:R-:W-:Y:S01]  /*18160*/  LOP3.LUT R56, R56, 0xfffffffc, RZ, 0xc0, !PT ;  /* 0xfffffffc38387812 */ /* 0x000fe200078ec0ff */
[----:B------:R-:W-:Y:S01]  /*18170*/  IMAD.MOV.U32 R50, RZ, RZ, 0x1 ;  /* 0x00000001ff327424 */ /* 0x000fe200078e00ff */
[----:B------:R-:W-:-:S07]  /*18180*/  MOV R51, RZ ;  /* 0x000000ff00337202 */ /* 0x000fce0000000f00 */
.L_x_270:
[----:B--2---:R-:W-:Y:S01]  /*18190*/  LOP3.LUT R6, RZ, R50, RZ, 0x33, !PT ;  /* 0x00000032ff067212 */ /* 0x004fe200078e33ff */
[----:B------:R-:W-:-:S04]  /*181a0*/  IMAD.IADD R8, R41, 0x1, -R50 ;  /* 0x0000000129087824 */ /* 0x000fc800078e0a32 */
[----:B------:R-:W-:Y:S02]  /*181b0*/  IMAD.IADD R6, R41, 0x1, R6 ;  /* 0x0000000129067824 */ /* 0x000fe400078e0206 */
[--C-:B------:R-:W-:Y:S02]  /*181c0*/  IMAD.U32 R10, R8, 0x4, R1.reuse ;  /* 0x00000004080a7824 */ /* 0x100fe400078e0001 */
[----:B------:R-:W-:-:S03]  /*181d0*/  IMAD.U32 R9, R6, 0x4, R1 ;  /* 0x0000000406097824 */ /* 0x000fc600078e0001 */
[----:B------:R-:W2:Y:S04]  /*181e0*/  LDL R5, [R10+0x2130] ;  /* 0x002130000a057983 */ /* 0x000ea80000100800 */
[----:B------:R-:W2:Y:S02]  /*181f0*/  LDL R6, [R9+0x20f0] ;  /* 0x0020f00009067983 */ /* 0x000ea40000100800 */
[----:B--2---:R-:W-:-:S05]  /*18200*/  IMAD.IADD R5, R5, 0x1, R6 ;  /* 0x0000000105057824 */ /* 0x004fca00078e0206 */
[----:B------:R1:W-:Y:S04]  /*18210*/  STL [R10+0x212c], R5 ;  /* 0x00212c050a007387 */ /* 0x0003e80000100800 */
[----:B------:R-:W2:Y:S02]  /*18220*/  LDL R6, [R9+0x20ec] ;  /* 0x0020ec0009067983 */ /* 0x000ea40000100800 */
[----:B--2---:R-:W-:-:S05]  /*18230*/  IMAD.IADD R6, R5, 0x1, R6 ;  /* 0x0000000105067824 */ /* 0x004fca00078e0206 */
[----:B------:R2:W-:Y:S04]  /*18240*/  STL [R10+0x2128], R6 ;  /* 0x002128060a007387 */ /* 0x0005e80000100800 */
[----:B------:R-:W3:Y:S02]  /*18250*/  LDL R7, [R9+0x20e8] ;  /* 0x0020e80009077983 */ /* 0x000ee40000100800 */
[----:B---3--:R-:W-:-:S05]  /*18260*/  IMAD.IADD R7, R6, 0x1, R7 ;  /* 0x0000000106077824 */ /* 0x008fca00078e0207 */
[----:B------:R2:W-:Y:S04]  /*18270*/  STL [R10+0x2124], R7 ;  /* 0x002124070a007387 */ /* 0x0005e80000100800 */
[----:B------:R-:W3:Y:S01]  /*18280*/  LDL R8, [R9+0x20e4] ;  /* 0x0020e40009087983 */ /* 0x000ee20000100800 */
[----:B------:R-:W-:-:S04]  /*18290*/  IADD3 R11, P1, PT, R50, 0x3, RZ ;  /* 0x00000003320b7810 */ /* 0x000fc80007f3e0ff */
[----:B------:R-:W-:Y:S01]  /*182a0*/  ISETP.NE.U32.AND P0, PT, R11, R56, PT ;  /* 0x000000380b00720c */ /* 0x000fe20003f05070 */
[----:B-1----:R-:W-:Y:S01]  /*182b0*/  IMAD.X R5, RZ, RZ, R51, P1 ;  /* 0x000000ffff057224 */ /* 0x002fe200008e0633 */
[----:B------:R-:W-:-:S04]  /*182c0*/  IADD3 R11, P1, PT, R50, 0x4, RZ ;  /* 0x00000004320b7810 */ /* 0x000fc80007f3e0ff */
[----:B------:R-:W-:Y:S01]  /*182d0*/  ISETP.NE.AND.EX P0, PT, R5, R58, PT, P0 ;  /* 0x0000003a0500720c */ /* 0x000fe20003f05300 */
[----:B------:R-:W-:Y:S02]  /*182e0*/  IMAD.X R5, RZ, RZ, R51, P1 ;  /* 0x000000ffff057224 */ /* 0x000fe400008e0633 */
[----:B------:R-:W-:Y:S02]  /*182f0*/  IMAD.MOV.U32 R50, RZ, RZ, R11 ;  /* 0x000000ffff327224 */ /* 0x000fe400078e000b */
[----:B------:R-:W-:Y:S02]  /*18300*/  IMAD.MOV.U32 R51, RZ, RZ, R5 ;  /* 0x000000ffff337224 */ /* 0x000fe400078e0005 */
[----:B---3--:R-:W-:-:S05]  /*18310*/  IMAD.IADD R8, R7, 0x1, R8 ;  /* 0x0000000107087824 */ /* 0x008fca00078e0208 */
[----:B------:R2:W-:Y:S01]  /*18320*/  STL [R10+0x2120], R8 ;  /* 0x002120080a007387 */ /* 0x0005e20000100800 */
[----:B------:R-:W-:Y:S05]  /*18330*/  @P0 BRA `(.L_x_270) ;  /* 0xfffffffc00940947 */ /* 0x000fea000383ffff */
[----:B------:R-:W-:Y:S05]  /*18340*/  BSYNC.RECONVERGENT B4 ;  /* 0x0000000000047941 */ /* 0x000fea0003800200 */
.L_x_269:
[----:B------:R-:W-:Y:S05]  /*18350*/  BSYNC.RECONVERGENT B3 ;  /* 0x0000000000037941 */ /* 0x000fea0003800200 */
.L_x_268:
[----:B------:R-:W-:-:S04]  /*18360*/  ISETP.NE.U32.AND P0, PT, R57, RZ, PT ;  /* 0x000000ff3900720c */ /* 0x000fc80003f05070 */
[----:B------:R-:W-:-:S13]  /*18370*/  ISETP.NE.AND.EX P0, PT, RZ, RZ, PT, P0 ;  /* 0x000000ffff00720c */ /* 0x000fda0003f05300 */
[----:B------:R-:W-:Y:S05]  /*18380*/  @!P0 BRA `(.L_x_267) ;  /* 0x0000000000508947 */ /* 0x000fea0003800000 */
[----:B--2---:R-:W-:Y:S01]  /*18390*/  LOP3.LUT R6, RZ, R11, RZ, 0x33, !PT ;  /* 0x0000000bff067212 */ /* 0x004fe200078e33ff */
[----:B------:R-:W-:-:S04]  /*183a0*/  IMAD.IADD R8, R41, 0x1, -R11 ;  /* 0x0000000129087824 */ /* 0x000fc800078e0a0b */
[----:B------:R-:W-:Y:S02]  /*183b0*/  IMAD.IADD R6, R41, 0x1, R6 ;  /* 0x0000000129067824 */ /* 0x000fe400078e0206 */
[--C-:B------:R-:W-:Y:S02]  /*183c0*/  IMAD.U32 R8, R8, 0x4, R1.reuse ;  /* 0x0000000408087824 */ /* 0x100fe400078e0001 */
[----:B------:R-:W-:-:S03]  /*183d0*/  IMAD.U32 R7, R6, 0x4, R1 ;  /* 0x0000000406077824 */ /* 0x000fc600078e0001 */
[----:B------:R-:W2:Y:S04]  /*183e0*/  LDL R5, [R8+0x2130] ;  /* 0x0021300008057983 */ /* 0x000ea80000100800 */
[----:B------:R-:W2:Y:S01]  /*183f0*/  LDL R6, [R7+0x20f0] ;  /* 0x0020f00007067983 */ /* 0x000ea20000100800 */
[----:B------:R-:W-:-:S04]  /*18400*/  ISETP.NE.U32.AND P0, PT, R57, 0x1, PT ;  /* 0x000000013900780c */ /* 0x000fc80003f05070 */
[----:B------:R-:W-:Y:S01]  /*18410*/  ISETP.NE.AND.EX P0, PT, RZ, RZ, PT, P0 ;  /* 0x000000ffff00720c */ /* 0x000fe20003f05300 */
[----:B--2---:R-:W-:-:S05]  /*18420*/  IMAD.IADD R6, R5, 0x1, R6 ;  /* 0x0000000105067824 */ /* 0x004fca00078e0206 */
[----:B------:R3:W-:Y:S07]  /*18430*/  STL [R8+0x212c], R6 ;  /* 0x00212c0608007387 */ /* 0x0007ee0000100800 */
[----:B------:R-:W-:Y:S05]  /*18440*/  @!P0 BRA `(.L_x_267) ;  /* 0x0000000000208947 */ /* 0x000fea0003800000 */
[----:B------:R-:W3:Y:S01]  /*18450*/  LDL R5, [R7+0x20ec] ;  /* 0x0020ec0007057983 */ /* 0x000ee20000100800 */
[----:B------:R-:W-:-:S04]  /*18460*/  ISETP.NE.U32.AND P0, PT, R57, 0x2, PT ;  /* 0x000000023900780c */ /* 0x000fc80003f05070 */
[----:B------:R-:W-:Y:S01]  /*18470*/  ISETP.NE.AND.EX P0, PT, RZ, RZ, PT, P0 ;  /* 0x000000ffff00720c */ /* 0x000fe20003f05300 */
[----:B---3--:R-:W-:-:S05]  /*18480*/  IMAD.IADD R6, R6, 0x1, R5 ;  /* 0x0000000106067824 */ /* 0x008fca00078e0205 */
[----:B------:R4:W-:Y:S07]  /*18490*/  STL [R8+0x2128], R6 ;  /* 0x0021280608007387 */ /* 0x0009ee0000100800 */
[----:B------:R-:W2:Y:S02]  /*184a0*/  @P0 LDL R5, [R7+0x20e8] ;  /* 0x0020e80007050983 */ /* 0x000ea40000100800 */
[----:B--2---:R-:W-:-:S05]  /*184b0*/  @P0 IMAD.IADD R5, R6, 0x1, R5 ;  /* 0x0000000106050824 */ /* 0x004fca00078e0205 */
[----:B------:R4:W-:Y:S02]  /*184c0*/  @P0 STL [R8+0x2124], R5 ;  /* 0x0021240508000387 */ /* 0x0009e40000100800 */
.L_x_267:
[----:B------:R-:W-:Y:S05]  /*184d0*/  BSYNC.RECONVERGENT B0 ;  /* 0x0000000000007941 */ /* 0x000fea0003800200 */
.L_x_266:
[----:B--2-4-:R-:W2:Y:S01]  /*184e0*/  LDL R5, [R1+0x2130] ;  /* 0x0021300001057983 */ /* 0x014ea20000100800 */
[----:B------:R-:W-:Y:S01]  /*184f0*/  BSSY.RELIABLE B3, `(.L_x_271) ;  /* 0x00008e1000037945 */ /* 0x000fe20003800100 */
[----:B--2---:R-:W-:-:S13]  /*18500*/  ISETP.GE.AND P0, PT, R5, 0x2, PT ;  /* 0x000000020500780c */ /* 0x004fda0003f06270 */
[----:B------:R-:W-:Y:S05]  /*18510*/  @!P0 BRA `(.L_x_272) ;  /* 0x0000008c00788947 */ /* 0x000fea0003800000 */
[----:B------:R-:W-:Y:S02]  /*18520*/  ISETP.GT.U32.AND P0, PT, R4, 0x1, PT ;  /* 0x000000010400780c */ /* 0x000fe40003f04070 */
[----:B------:R-:W-:Y:S02]  /*18530*/  IADD3 R90, P1, PT, R41, -0x1, RZ ;  /* 0xffffffff295a7810 */ /* 0x000fe40007f3e0ff */
[----:B------:R-:W-:Y:S02]  /*18540*/  ISETP.GT.U32.AND.EX P0, PT, RZ, RZ, PT, P0 ;  /* 0x000000ffff00720c */ /* 0x000fe40003f04100 */
[----:B------:R-:W-:Y:S01]  /*18550*/  LOP3.LUT R91, R90, 0x3, RZ, 0xc0, !PT ;  /* 0x000000035a5b7812 */ /* 0x000fe200078ec0ff */
[----:B------:R-:W-:Y:S01]  /*18560*/  IMAD.X R66, RZ, RZ, -0x1, P1 ;  /* 0xffffffffff427424 */ /* 0x000fe200008e06ff */
[----:B------:R-:W-:-:S04]  /*18570*/  SEL R67, R4, 0x1, P0 ;  /* 0x0000000104437807 */ /* 0x000fc80000000000 */
[C---:B------:R-:W-:Y:S02]  /*18580*/  LOP3.LUT R92, R67.reuse, 0x3, RZ, 0xc0, !PT ;  /* 0x00000003435c7812 */ /* 0x040fe400078ec0ff */
[----:B------:R-:W-:-:S07]  /*18590*/  LOP3.LUT R67, R67, 0x7ffffffc, RZ, 0xc0, !PT ;  /* 0x7ffffffc43437812 */ /* 0x000fce00078ec0ff */
.L_x_409:
[----:B------:R-:W-:Y:S01]  /*185a0*/  ISETP.NE.AND P0, PT, R4, RZ, PT ;  /* 0x000000ff0400720c */ /* 0x000fe20003f05270 */
[----:B------:R-:W-:Y:S01]  /*185b0*/  BSSY.RECONVERGENT B0, `(.L_x_273) ;  /* 0x0000010000007945 */ /* 0x000fe20003800200 */
[----:B------:R-:W-:-:S11]  /*185c0*/  HFMA2 R5, -RZ, RZ, 0, 0 ;  /* 0x00000000ff057431 */ /* 0x000fd600000001ff */
[----:B-1----:R-:W-:Y:S05]  /*185d0*/  @!P0 BRA `(.L_x_274) ;  /* 0x0000000000348947 */ /* 0x002fea0003800000 */
[----:B---3--:R-:W-:Y:S02]  /*185e0*/  IMAD.MOV.U32 R6, RZ, RZ, R4 ;  /* 0x000000ffff067224 */ /* 0x008fe400078e0004 */
[----:B------:R-:W-:-:S07]  /*185f0*/  IMAD.MOV.U32 R8, RZ, RZ, RZ ;  /* 0x000000ffff087224 */ /* 0x000fce00078e00ff */
.L_x_276:
[----:B------:R-:W-:-:S06]  /*18600*/  IMAD.U32 R7, R6, 0x4, R1 ;  /* 0x0000000406077824 */ /* 0x000fcc00078e0001 */
[----:B------:R-:W2:Y:S02]  /*18610*/  LDL R7, [R7+0x2130] ;  /* 0x0021300007077983 */ /* 0x000ea40000100800 */
[----:B--2---:R-:W-:-:S13]  /*18620*/  ISETP.GE.AND P0, PT, R7, 0x2, PT ;  /* 0x000000020700780c */ /* 0x004fda0003f06270 */
[----:B------:R-:W-:Y:S05]  /*18630*/  @P0 BRA `(.L_x_275) ;  /* 0x0000000000180947 */ /* 0x000fea0003800000 */
[----:B------:R-:W-:-:S04]  /*18640*/  IADD3 R6, P0, PT, R6, -0x1, RZ ;  /* 0xffffffff06067810 */ /* 0x000fc80007f1e0ff */
[----:B------:R-:W-:Y:S02]  /*18650*/  IADD3.X R8, PT, PT, R8, -0x1, RZ, P0, !PT ;  /* 0xffffffff08087810 */ /* 0x000fe400007fe4ff */
[----:B------:R-:W-:-:S04]  /*18660*/  ISETP.NE.U32.AND P0, PT, R6, RZ, PT ;  /* 0x000000ff0600720c */ /* 0x000fc80003f05070 */
[----:B------:R-:W-:-:S13]  /*18670*/  ISETP.NE.AND.EX P0, PT, R8, RZ, PT, P0 ;  /* 0x000000ff0800720c */ /* 0x000fda0003f05300 */
[----:B------:R-:W-:Y:S05]  /*18680*/  @P0 BRA `(.L_x_276) ;  /* 0xfffffffc00dc0947 */ /* 0x000fea000383ffff */
[----:B------:R-:W-:Y:S05]  /*18690*/  BRA `(.L_x_274) ;  /* 0x0000000000047947 */ /* 0x000fea0003800000 */
.L_x_275:
[----:B------:R-:W-:-:S07]  /*186a0*/  IMAD.MOV.U32 R5, RZ, RZ, R6 ;  /* 0x000000ffff057224 */ /* 0x000fce00078e0006 */
.L_x_274:
[----:B------:R-:W-:Y:S05]  /*186b0*/  BSYNC.RECONVERGENT B0 ;  /* 0x0000000000007941 */ /* 0x000fea0003800200 */
.L_x_273:
[----:B---3--:R-:W-:-:S05]  /*186c0*/  IMAD R6, R5, 0x4, R38 ;  /* 0x0000000405067824 */ /* 0x008fca00078e0226 */
[----:B------:R-:W2:Y:S01]  /*186d0*/  LDL R7, [R6] ;  /* 0x0000000006077983 */ /* 0x000ea20000100800 */
[----:B------:R-:W-:Y:S01]  /*186e0*/  VIADD R8, R5, 0x1 ;  /* 0x0000000105087836 */ /* 0x000fe20000000000 */
[----:B------:R-:W-:Y:S04]  /*186f0*/  BSSY.RECONVERGENT B0, `(.L_x_277) ;  /* 0x0000035000007945 */ /* 0x000fe80003800200 */
[----:B------:R-:W-:Y:S01]  /*18700*/  ISETP.GE.U32.AND P0, PT, R8, R41, PT ;  /* 0x000000290800720c */ /* 0x000fe20003f06070 */
[----:B--2---:R-:W-:-:S05]  /*18710*/  VIADD R64, R7, 0x1 ;  /* 0x0000000107407836 */ /* 0x004fca0000000000 */
[----:B------:R2:W-:Y:S07]  /*18720*/  STL [R6], R64 ;  /* 0x0000004006007387 */ /* 0x0005ee0000100800 */
[----:B------:R-:W-:Y:S05]  /*18730*/  @P0 BRA `(.L_x_278) ;  /* 0x0000000000c00947 */ /* 0x000fea0003800000 */
[----:B------:R-:W-:Y:S01]  /*18740*/  ISETP.GE.U32.AND P1, PT, R8, R41, PT ;  /* 0x000000290800720c */ /* 0x000fe20003f26070 */
[--C-:B--2---:R-:W-:Y:S01]  /*18750*/  IMAD.MOV.U32 R6, RZ, RZ, R8.reuse ;  /* 0x000000ffff067224 */ /* 0x104fe200078e0008 */
[----:B------:R-:W-:Y:S01]  /*18760*/  SHF.R.S32.HI R5, RZ, 0x1f, R8 ;  /* 0x0000001fff057819 */ /* 0x000fe20000011408 */
[----:B------:R-:W-:Y:S03]  /*18770*/  BSSY.RECONVERGENT B4, `(.L_x_279) ;  /* 0x000001c000047945 */ /* 0x000fe60003800200 */
[----:B------:R-:W-:Y:S01]  /*18780*/  ISETP.GE.U32.AND.EX P1, PT, R5, RZ, PT, P1 ;  /* 0x000000ff0500720c */ /* 0x000fe20003f26110 */
[----:B------:R-:W-:-:S12]  /*18790*/  IMAD.MOV.U32 R7, RZ, RZ, R5 ;  /* 0x000000ffff077224 */ /* 0x000fd800078e0005 */
[C---:B------:R-:W-:Y:S01]  /*187a0*/  @P1 IMAD.U32 R5, R6.reuse, 0x4, R1 ;  /* 0x0000000406051824 */ /* 0x040fe200078e0001 */
[----:B------:R-:W-:-:S04]  /*187b0*/  @P1 IADD3 R6, P0, PT, R6, 0x1, RZ ;  /* 0x0000000106061810 */ /* 0x000fc80007f1e0ff */
[CC--:B------:R-:W-:Y:S01]  /*187c0*/  IADD3 R8, P3, PT, R41.reuse, -R6.reuse, RZ ;  /* 0x8000000629087210 */ /* 0x0c0fe20007f7e0ff */
[----:B------:R-:W-:Y:S01]  /*187d0*/  @P1 IMAD.X R7, RZ, RZ, R7, P0 ;  /* 0x000000ffff071224 */ /* 0x000fe200000e0607 */
[----:B------:R-:W-:Y:S01]  /*187e0*/  ISETP.GT.U32.AND P2, PT, R41, R6, PT ;  /* 0x000000062900720c */ /* 0x000fe20003f44070 */
[----:B------:R2:W-:Y:S01]  /*187f0*/  @P1 STL [R5+0x20b0], R64 ;  /* 0x0020b04005001387 */ /* 0x0005e20000100800 */
[----:B------:R-:W-:Y:S01]  /*18800*/  ISETP.LE.U32.AND P0, PT, R8, 0x3, PT ;  /* 0x000000030800780c */ /* 0x000fe20003f03070 */
[----:B------:R-:W-:Y:S01]  /*18810*/  IMAD.X R8, RZ, RZ, ~R7, P3 ;  /* 0x000000ffff087224 */ /* 0x000fe200018e0e07 */
[----:B------:R-:W-:-:S04]  /*18820*/  ISETP.GT.U32.AND.EX P2, PT, RZ, R7, PT, P2 ;  /* 0x00000007ff00720c */ /* 0x000fc80003f44120 */
[----:B------:R-:W-:Y:S02]  /*18830*/  ISETP.LE.U32.OR.EX P2, PT, R8, RZ, !P2, P0 ;  /* 0x000000ff0800720c */ /* 0x000fe40005743500 */
[----:B------:R-:W-:-:S11]  /*18840*/  PLOP3.LUT P0, PT, P1, PT, PT, 0x8, 0x80 ;  /* 0x000000000080781c */ /* 0x000fd60000f0e170 */
[----:B--2---:R-:W-:Y:S05]  /*18850*/  @P2 BRA `(.L_x_280) ;  /* 0x0000000000342947 */ /* 0x004fea0003800000 */
[----:B------:R-:W-:Y:S02]  /*18860*/  IADD3 R9, P1, PT, R41, -0x3, RZ ;  /* 0xfffffffd29097810 */ /* 0x000fe40007f3e0ff */
[----:B------:R-:W-:-:S03]  /*18870*/  PLOP3.LUT P0, PT, PT, PT, PT, 0x8, 0x80 ;  /* 0x000000000080781c */ /* 0x000fc60003f0e170 */
[----:B------:R-:W-:-:S10]  /*18880*/  IMAD.X R8, RZ, RZ, -0x1, P1 ;  /* 0xffffffffff087424 */ /* 0x000fd400008e06ff */
.L_x_281:
[C---:B--2---:R-:W-:Y:S01]  /*18890*/  IMAD.U32 R5, R6.reuse, 0x4, R1 ;  /* 0x0000000406057824 */ /* 0x044fe200078e0001 */
[----:B------:R-:W-:-:S04]  /*188a0*/  IADD3 R6, P1, PT, R6, 0x4, RZ ;  /* 0x0000000406067810 */ /* 0x000fc80007f3e0ff */
[----:B------:R2:W-:Y:S01]  /*188b0*/  STL [R5+0x20b0], R64 ;  /* 0x0020b04005007387 */ /* 0x0005e20000100800 */
[----:B------:R-:W-:Y:S01]  /*188c0*/  IMAD.X R7, RZ, RZ, R7, P1 ;  /* 0x000000ffff077224 */ /* 0x000fe200008e0607 */
[----:B------:R-:W-:Y:S02]  /*188d0*/  ISETP.GE.U32.AND P1, PT, R6, R9, PT ;  /* 0x000000090600720c */ /* 0x000fe40003f26070 */
[----:B------:R2:W-:Y:S02]  /*188e0*/  STL [R5+0x20b4], R64 ;  /* 0x0020b44005007387 */ /* 0x0005e40000100800 */
[----:B------:R-:W-:Y:S02]  /*188f0*/  ISETP.GE.U32.AND.EX P1, PT, R7, R8, PT, P1 ;  /* 0x000000080700720c */ /* 0x000fe40003f26110 */
[----:B------:R2:W-:Y:S04]  /*18900*/  STL [R5+0x20b8], R64 ;  /* 0x0020b84005007387 */ /* 0x0005e80000100800 */
[----:B------:R2:W-:Y:S07]  /*18910*/  STL [R5+0x20bc], R64 ;  /* 0x0020bc4005007387 */ /* 0x0005ee0000100800 */
[----:B------:R-:W-:Y:S05]  /*18920*/  @!P1 BRA `(.L_x_281) ;  /* 0xfffffffc00d89947 */ /* 0x000fea000383ffff */
.L_x_280:
[----:B------:R-:W-:Y:S05]  /*18930*/  BSYNC.RECONVERGENT B4 ;  /* 0x0000000000047941 */ /* 0x000fea0003800200 */
.L_x_279:
[CC--:B--2---:R-:W-:Y:S02]  /*18940*/  IADD3 R5, P3, PT, R41.reuse, -R6.reuse, RZ ;  /* 0x8000000629057210 */ /* 0x0c4fe40007f7e0ff */
[----:B------:R-:W-:Y:S02]  /*18950*/  ISETP.GT.U32.AND P2, PT, R41, R6, PT ;  /* 0x000000062900720c */ /* 0x000fe40003f44070 */
[----:B------:R-:W-:Y:S01]  /*18960*/  ISETP.LE.U32.AND P1, PT, R5, 0x1, PT ;  /* 0x000000010500780c */ /* 0x000fe20003f23070 */
[----:B------:R-:W-:Y:S01]  /*18970*/  IMAD.X R5, RZ, RZ, ~R7, P3 ;  /* 0x000000ffff057224 */ /* 0x000fe200018e0e07 */
[----:B------:R-:W-:-:S04]  /*18980*/  ISETP.GT.U32.AND.EX P2, PT, RZ, R7, PT, P2 ;  /* 0x00000007ff00720c */ /* 0x000fc80003f44120 */
[----:B------:R-:W-:-:S13]  /*18990*/  ISETP.LE.U32.OR.EX P1, PT, R5, RZ, !P2, P1 ;  /* 0x000000ff0500720c */ /* 0x000fda0005723510 */
[C---:B------:R-:W-:Y:S01]  /*189a0*/  @!P1 IMAD.U32 R5, R6.reuse, 0x4, R1 ;  /* 0x0000000406059824 */ /* 0x040fe200078e0001 */
[----:B------:R-:W-:Y:S02]  /*189b0*/  @!P1 IADD3 R6, P2, PT, R6, 0x2, RZ ;  /* 0x0000000206069810 */ /* 0x000fe40007f5e0ff */
[----:B------:R-:W-:Y:S02]  /*189c0*/  @!P1 PLOP3.LUT P0, PT, PT, PT, PT, 0x8, 0x80 ;  /* 0x000000000080981c */ /* 0x000fe40003f0e170 */
[----:B------:R3:W-:Y:S01]  /*189d0*/  @!P1 STL [R5+0x20b0], R64 ;  /* 0x0020b04005009387 */ /* 0x0007e20000100800 */
[----:B------:R-:W-:Y:S01]  /*189e0*/  @!P1 IMAD.X R7, RZ, RZ, R7, P2 ;  /* 0x000000ffff079224 */ /* 0x000fe200010e0607 */
[----:B------:R-:W-:Y:S02]  /*189f0*/  ISETP.LT.U32.AND P2, PT, R6, R41, PT ;  /* 0x000000290600720c */ /* 0x000fe40003f41070 */
[----:B------:R3:W-:Y:S02]  /*18a00*/  @!P1 STL [R5+0x20b4], R64 ;  /* 0x0020b44005009387 */ /* 0x0007e40000100800 */
[----:B------:R-:W-:-:S13]  /*18a10*/  ISETP.LT.U32.OR.EX P0, PT, R7, RZ, P0, P2 ;  /* 0x000000ff0700720c */ /* 0x000fda0000701520 */
[----:B------:R-:W-:-:S05]  /*18a20*/  @P0 IMAD.U32 R6, R6, 0x4, R1 ;  /* 0x0000000406060824 */ /* 0x000fca00078e0001 */
[----:B------:R3:W-:Y:S02]  /*18a30*/  @P0 STL [R6+0x20b0], R64 ;  /* 0x0020b04006000387 */ /* 0x0007e40000100800 */
.L_x_278:
[----:B------:R-:W-:Y:S05]  /*18a40*/  BSYNC.RECONVERGENT B0 ;  /* 0x0000000000007941 */ /* 0x000fea0003800200 */
.L_x_277:
[----:B------:R-:W-:Y:S01]  /*18a50*/  ISETP.GE.U32.AND P0, PT, R90, 0xf, PT ;  /* 0x0000000f5a00780c */ /* 0x000fe20003f06070 */
[----:B------:R-:W-:Y:S01]  /*18a60*/  BSSY.RECONVERGENT B0, `(.L_x_282) ;  /* 0x0000038000007945 */ /* 0x000fe20003800200 */
[----:B--23--:R-:W-:Y:S01]  /*18a70*/  IMAD.MOV.U32 R6, RZ, RZ, RZ ;  /* 0x000000ffff067224 */ /* 0x00cfe200078e00ff */
[----:B------:R-:W-:Y:S01]  /*18a80*/  MOV R88, R40 ;  /* 0x0000002800587202 */ /* 0x000fe20000000f00 */
[----:B------:R-:W-:Y:S01]  /*18a90*/  IMAD.MOV.U32 R89, RZ, RZ, R42 ;  /* 0x000000ffff597224 */ /* 0x000fe200078e002a */
[----:B------:R-:W-:-:S13]  /*18aa0*/  ISETP.GE.U32.AND.EX P0, PT, R66, RZ, PT, P0 ;  /* 0x000000ff4200720c */ /* 0x000fda0003f06100 */
[----:B------:R-:W-:Y:S05]  /*18ab0*/  @!P0 BRA `(.L_x_283) ;  /* 0x0000000000c88947 */ /* 0x000fea0003800000 */
[----:B------:R-:W-:Y:S01]  /*18ac0*/  BSSY.RECONVERGENT B4, `(.L_x_284) ;  /* 0x0000030000047945 */ /* 0x000fe20003800200 */
[----:B------:R-:W-:Y:S02]  /*18ad0*/  IMAD.MOV.U32 R6, RZ, RZ, RZ ;  /* 0x000000ffff067224 */ /* 0x000fe400078e00ff */
[----:B------:R-:W-:Y:S02]  /*18ae0*/  IMAD.MOV.U32 R65, RZ, RZ, RZ ;  /* 0x000000ffff417224 */ /* 0x000fe400078e00ff */
[----:B------:R-:W-:Y:S02]  /*18af0*/  IMAD.MOV.U32 R88, RZ, RZ, R40 ;  /* 0x000000ffff587224 */ /* 0x000fe400078e0028 */
[----:B------:R-:W-:-:S07]  /*18b00*/  IMAD.MOV.U32 R89, RZ, RZ, R42 ;  /* 0x000000ffff597224 */ /* 0x000fce00078e002a */
.L_x_285:
[----:B------:R-:W-:-:S05]  /*18b10*/  IMAD.U32 R7, R6, 0x4, R1 ;  /* 0x0000000406077824 */ /* 0x000fca00078e0001 */
[----:B------:R-:W2:Y:S04]  /*18b20*/  LDL.128 R80, [R7+0x20b0] ;  /* 0x0020b00007507983 */ /* 0x000ea80000100c00 */
[----:B------:R-:W3:Y:S04]  /*18b30*/  LDL.128 R72, [R7+0x20c0] ;  /* 0x0020c00007487983 */ /* 0x000ee80000100c00 */
[----:B-1----:R-:W4:Y:S04]  /*18b40*/  LDL.128 R56, [R7+0x20d0] ;  /* 0x0020d00007387983 */ /* 0x002f280000100c00 */
[----:B------:R4:W5:Y:S01]  /*18b50*/  LDL.128 R8, [R7+0x20e0] ;  /* 0x0020e00007087983 */ /* 0x0009620000100c00 */
[----:B--2---:R-:W-:-:S02]  /*18b60*/  IADD3 R51, P0, P1, R82, R80, R81 ;  /* 0x0000005052337210 */ /* 0x004fc4000791e051 */
[----:B------:R-:W-:Y:S02]  /*18b70*/  SHF.R.S32.HI R5, RZ, 0x1f, R80 ;  /* 0x0000001fff057819 */ /* 0x000fe40000011450 */
        /* <DEDUP_REMOVED lines=20> */
[----:B-----5:R-:W-:Y:S02]  /*18cc0*/  IADD3 R59, P0, P1, R8, R7, R59 ;  /* 0x00000007083b7210 */ /* 0x020fe4000791e03b */
[----:B------:R-:W-:Y:S02]  /*18cd0*/  IADD3 R6, P2, PT, R6, 0x10, RZ ;  /* 0x0000001006067810 */ /* 0x000fe40007f5e0ff */
[----:B------:R-:W-:Y:S02]  /*18ce0*/  SHF.R.S32.HI R8, RZ, 0x1f, R8 ;  /* 0x0000001fff087819 */ /* 0x000fe40000011408 */
[----:B------:R-:W-:Y:S01]  /*18cf0*/  LOP3.LUT R7, R41, 0x7ffffff0, RZ, 0xc0, !PT ;  /* 0x7ffffff029077812 */ /* 0x000fe200078ec0ff */
[----:B------:R-:W-:Y:S01]  /*18d00*/  IMAD.X R65, RZ, RZ, R65, P2 ;  /* 0x000000ffff417224 */ /* 0x000fe200010e0641 */
[----:B------:R-:W-:-:S02]  /*18d10*/  IADD3.X R8, PT, PT, R8, R57, R5, P0, P1 ;  /* 0x0000003908087210 */ /* 0x000fc400007e2405 */
[----:B------:R-:W-:Y:S02]  /*18d20*/  ISETP.NE.U32.AND P0, PT, R6, R7, PT ;  /* 0x000000070600720c */ /* 0x000fe40003f05070 */
[--C-:B------:R-:W-:Y:S02]  /*18d30*/  IADD3 R5, P1, P2, R10, R59, R9.reuse ;  /* 0x0000003b0a057210 */ /* 0x100fe40007a3e009 */
[----:B------:R-:W-:Y:S02]  /*18d40*/  ISETP.NE.AND.EX P0, PT, R65, RZ, PT, P0 ;  /* 0x000000ff4100720c */ /* 0x000fe40003f05300 */
[----:B------:R-:W-:Y:S02]  /*18d50*/  SHF.R.S32.HI R9, RZ, 0x1f, R9 ;  /* 0x0000001fff097819 */ /* 0x000fe40000011409 */
[----:B------:R-:W-:Y:S02]  /*18d60*/  SHF.R.S32.HI R10, RZ, 0x1f, R10 ;  /* 0x0000001fff0a7819 */ /* 0x000fe4000001140a */
[----:B------:R-:W-:-:S02]  /*18d70*/  IADD3 R88, P3, P4, R88, -R5, -R11 ;  /* 0x8000000558587210 */ /* 0x000fc40007c7e80b */
[----:B------:R-:W-:Y:S02]  /*18d80*/  SHF.R.S32.HI R11, RZ, 0x1f, R11 ;  /* 0x0000001fff0b7819 */ /* 0x000fe4000001140b */
[----:B------:R-:W-:-:S04]  /*18d90*/  IADD3.X R10, PT, PT, R10, R8, R9, P1, P2 ;  /* 0x000000080a0a7210 */ /* 0x000fc80000fe4409 */
[----:B------:R-:W-:Y:S01]  /*18da0*/  IADD3.X R89, PT, PT, R89, ~R10, ~R11, P3, P4 ;  /* 0x8000000a59597210 */ /* 0x000fe20001fe8c0b */
[----:B------:R-:W-:Y:S06]  /*18db0*/  @P0 BRA `(.L_x_285) ;  /* 0xfffffffc00540947 */ /* 0x000fec000383ffff */
[----:B------:R-:W-:Y:S05]  /*18dc0*/  BSYNC.RECONVERGENT B4 ;  /* 0x0000000000047941 */ /* 0x000fea0003800200 */
.L_x_284:
[----:B------:R-:W-:-:S07]  /*18dd0*/  IMAD.MOV.U32 R6, RZ, RZ, R7 ;  /* 0x000000ffff067224 */ /* 0x000fce00078e0007 */
.L_x_283:
[----:B------:R-:W-:Y:S05]  /*18de0*/  BSYNC.RECONVERGENT B0 ;  /* 0x0000000000007941 */ /* 0x000fea0003800200 */
.L_x_282:
[----:B------:R-:W-:Y:S01]  /*18df0*/  LOP3.LUT P0, RZ, R41, 0xf, RZ, 0xc0, !PT ;  /* 0x0000000f29ff7812 */ /* 0x000fe2000780c0ff */
[----:B------:R-:W-:-:S12]  /*18e00*/  BSSY.RECONVERGENT B0, `(.L_x_286) ;  /* 0x0000040000007945 */ /* 0x000fd80003800200 */
[----:B------:R-:W-:Y:S05]  /*18e10*/  @!P0 BRA `(.L_x_287) ;  /* 0x0000000000f88947 */ /* 0x000fea0003800000 */
[C---:B------:R-:W-:Y:S01]  /*18e20*/  LOP3.LUT R5, R41.reuse, 0xf, RZ, 0xc0, !PT ;  /* 0x0000000f29057812 */ /* 0x040fe200078ec0ff */
[----:B------:R-:W-:Y:S01]  /*18e30*/  BSSY.RECONVERGENT B4, `(.L_x_288) ;  /* 0x0000019000047945 */ /* 0x000fe20003800200 */
[----:B------:R-:W-:-:S03]  /*18e40*/  LOP3.LUT P0, RZ, R41, 0x7, RZ, 0xc0, !PT ;  /* 0x0000000729ff7812 */ /* 0x000fc6000780c0ff */
[----:B------:R-:W-:-:S05]  /*18e50*/  VIADD R5, R5, 0xffffffff ;  /* 0xffffffff05057836 */ /* 0x000fca0000000000 */
[----:B------:R-:W-:-:S13]  /*18e60*/  ISETP.GE.U32.AND P1, PT, R5, 0x7, PT ;  /* 0x000000070500780c */ /* 0x000fda0003f26070 */
[----:B------:R-:W-:Y:S05]  /*18e70*/  @!P1 BRA `(.L_x_289) ;  /* 0x0000000000509947 */ /* 0x000fea0003800000 */
[----:B------:R-:W-:-:S05]  /*18e80*/  IMAD.U32 R7, R6, 0x4, R1 ;  /* 0x0000000406077824 */ /* 0x000fca00078e0001 */
[----:B-1----:R-:W2:Y:S04]  /*18e90*/  LDL.128 R8, [R7+0x20b0] ;  /* 0x0020b00007087983 */ /* 0x002ea80000100c00 */
[----:B------:R-:W3:Y:S01]  /*18ea0*/  LDL.128 R56, [R7+0x20c0] ;  /* 0x0020c00007387983 */ /* 0x000ee20000100c00 */
[----:B------:R-:W-:Y:S01]  /*18eb0*/  VIADD R6, R6, 0x8 ;  /* 0x0000000806067836 */ /* 0x000fe20000000000 */
[----:B--2---:R-:W-:Y:S02]  /*18ec0*/  SHF.R.S32.HI R5, RZ, 0x1f, R8 ;  /* 0x0000001fff057819 */ /* 0x004fe40000011408 */
[--C-:B------:R-:W-:Y:S02]  /*18ed0*/  IADD3 R50, P1, P2, R10, R8, R9.reuse ;  /* 0x000000080a327210 */ /* 0x100fe40007a3e009 */
        /* <DEDUP_REMOVED lines=14> */
.L_x_289:
[----:B------:R-:W-:Y:S05]  /*18fc0*/  BSYNC.RECONVERGENT B4 ;  /* 0x0000000000047941 */ /* 0x000fea0003800200 */
.L_x_288:
[----:B------:R-:W-:Y:S05]  /*18fd0*/  @!P0 BRA `(.L_x_287) ;  /* 0x0000000000888947 */ /* 0x000fea0003800000 */
[----:B------:R-:W-:Y:S01]  /*18fe0*/  LOP3.LUT R5, R41, 0x7, RZ, 0xc0, !PT ;  /* 0x0000000729057812 */ /* 0x000fe200078ec0ff */
[----:B------:R-:W-:Y:S01]  /*18ff0*/  BSSY.RECONVERGENT B4, `(.L_x_290) ;  /* 0x0000010000047945 */ /* 0x000fe20003800200 */
[----:B------:R-:W-:-:S03]  /*19000*/  ISETP.NE.AND P1, PT, R49, RZ, PT ;  /* 0x000000ff3100720c */ /* 0x000fc60003f25270 */
[----:B------:R-:W-:-:S05]  /*19010*/  VIADD R5, R5, 0xffffffff ;  /* 0xffffffff05057836 */ /* 0x000fca0000000000 */
[----:B------:R-:W-:-:S13]  /*19020*/  ISETP.GE.U32.AND P0, PT, R5, 0x3, PT ;  /* 0x000000030500780c */ /* 0x000fda0003f06070 */
[----:B------:R-:W-:Y:S05]  /*19030*/  @!P0 BRA `(.L_x_291) ;  /* 0x00000000002c8947 */ /* 0x000fea0003800000 */
[----:B------:R-:W-:-:S06]  /*19040*/  IMAD.U32 R8, R6, 0x4, R1 ;  /* 0x0000000406087824 */ /* 0x000fcc00078e0001 */
[----:B-1----:R-:W2:Y:S01]  /*19050*/  LDL.128 R8, [R8+0x20b0] ;  /* 0x0020b00008087983 */ /* 0x002ea20000100c00 */
[----:B------:R-:W-:Y:S01]  /*19060*/  VIADD R6, R6, 0x4 ;  /* 0x0000000406067836 */ /* 0x000fe20000000000 */
[--C-:B--2---:R-:W-:Y:S02]  /*19070*/  IADD3 R7, P3, P4, R10, R8, R9.reuse ;  /* 0x000000080a077210 */ /* 0x104fe40007c7e009 */
[----:B------:R-:W-:Y:S02]  /*19080*/  SHF.R.S32.HI R5, RZ, 0x1f, R8 ;  /* 0x0000001fff057819 */ /* 0x000fe40000011408 */
[----:B------:R-:W-:Y:S02]  /*19090*/  SHF.R.S32.HI R50, RZ, 0x1f, R9 ;  /* 0x0000001fff327819 */ /* 0x000fe40000011409 */
[----:B------:R-:W-:Y:S02]  /*190a0*/  SHF.R.S32.HI R10, RZ, 0x1f, R10 ;  /* 0x0000001fff0a7819 */ /* 0x000fe4000001140a */
[----:B------:R-:W-:-:S02]  /*190b0*/  IADD3 R88, P0, P2, R88, -R7, -R11 ;  /* 0x8000000758587210 */ /* 0x000fc40007a1e80b */
[----:B------:R-:W-:Y:S02]  /*190c0*/  SHF.R.S32.HI R11, RZ, 0x1f, R11 ;  /* 0x0000001fff0b7819 */ /* 0x000fe4000001140b */
[----:B------:R-:W-:-:S04]  /*190d0*/  IADD3.X R10, PT, PT, R10, R5, R50, P3, P4 ;  /* 0x000000050a0a7210 */ /* 0x000fc80001fe8432 */
[----:B------:R-:W-:-:S07]  /*190e0*/  IADD3.X R89, PT, PT, R89, ~R10, ~R11, P0, P2 ;  /* 0x8000000a59597210 */ /* 0x000fce00007e4c0b */
.L_x_291:
[----:B------:R-:W-:Y:S05]  /*190f0*/  BSYNC.RECONVERGENT B4 ;  /* 0x0000000000047941 */ /* 0x000fea0003800200 */
.L_x_290:
[----:B------:R-:W-:Y:S05]  /*19100*/  @!P1 BRA `(.L_x_287) ;  /* 0x00000000003c9947 */ /* 0x000fea0003800000 */
[----:B------:R-:W-:-:S05]  /*19110*/  IMAD.U32 R8, R6, 0x4, R1 ;  /* 0x0000000406087824 */ /* 0x000fca00078e0001 */
[----:B------:R-:W2:Y:S01]  /*19120*/  LDL.64 R6, [R8+0x20b0] ;  /* 0x0020b00008067983 */ /* 0x000ea20000100a00 */
[----:B------:R-:W-:Y:S02]  /*19130*/  ISETP.NE.AND P1, PT, R49, 0x1, PT ;  /* 0x000000013100780c */ /* 0x000fe40003f25270 */
[----:B--2---:R-:W-:Y:S02]  /*19140*/  IADD3 R88, P0, PT, -R6, R88, RZ ;  /* 0x0000005806587210 */ /* 0x004fe40007f1e1ff */
[----:B------:R-:W-:-:S05]  /*19150*/  SHF.R.S32.HI R6, RZ, 0x1f, R6 ;  /* 0x0000001fff067819 */ /* 0x000fca0000011406 */
[----:B------:R-:W-:-:S04]  /*19160*/  IMAD.X R89, R89, 0x1, ~R6, P0 ;  /* 0x0000000159597824 */ /* 0x000fc800000e0e06 */
[----:B------:R-:W-:Y:S05]  /*19170*/  @!P1 BRA `(.L_x_287) ;  /* 0x0000000000209947 */ /* 0x000fea0003800000 */
[----:B------:R-:W2:Y:S01]  /*19180*/  LDL R5, [R8+0x20b8] ;  /* 0x0020b80008057983 */ /* 0x000ea20000100800 */
[----:B------:R-:W-:Y:S02]  /*19190*/  ISETP.NE.AND P2, PT, R49, 0x2, PT ;  /* 0x000000023100780c */ /* 0x000fe40003f45270 */
[----:B------:R-:W-:Y:S02]  /*191a0*/  IADD3 R88, P0, PT, R88, -R7, RZ ;  /* 0x8000000758587210 */ /* 0x000fe40007f1e0ff */
[----:B------:R-:W-:-:S05]  /*191b0*/  SHF.R.S32.HI R7, RZ, 0x1f, R7 ;  /* 0x0000001fff077819 */ /* 0x000fca0000011407 */
[----:B------:R-:W-:-:S04]  /*191c0*/  IMAD.X R89, R89, 0x1, ~R7, P0 ;  /* 0x0000000159597824 */ /* 0x000fc800000e0e07 */
[----:B--2---:R-:W-:Y:S02]  /*191d0*/  @P2 IADD3 R88, P1, PT, R88, -R5, RZ ;  /* 0x8000000558582210 */ /* 0x004fe40007f3e0ff */
[----:B------:R-:W-:-:S05]  /*191e0*/  @P2 SHF.R.S32.HI R5, RZ, 0x1f, R5 ;  /* 0x0000001fff052819 */ /* 0x000fca0000011405 */
[----:B------:R-:W-:-:S07]  /*191f0*/  @P2 IMAD.X R89, R89, 0x1, ~R5, P1 ;  /* 0x0000000159592824 */ /* 0x000fce00008e0e05 */
.L_x_287:
[----:B------:R-:W-:Y:S05]  /*19200*/  BSYNC.RECONVERGENT B0 ;  /* 0x0000000000007941 */ /* 0x000fea0003800200 */
.L_x_286:
[----:B------:R-:W-:Y:S01]  /*19210*/  IMAD.IADD R74, R34, 0x1, -R64 ;  /* 0x00000001224a7824 */ /* 0x000fe200078e0a40 */
[----:B------:R-:W2:Y:S01]  /*19220*/  I2F.F64.U64 R50, R88 ;  /* 0x0000005800327312 */ /* 0x000ea20000301800 */
[----:B------:R-:W-:Y:S01]  /*19230*/  IMAD.MOV.U32 R6, RZ, RZ, 0x1 ;  /* 0x00000001ff067424 */ /* 0x000fe200078e00ff */
[----:B------:R-:W-:Y:S06]  /*19240*/  BSSY.RECONVERGENT B4, `(.L_x_292) ;  /* 0x0000014000047945 */ /* 0x000fec0003800200 */
[----:B-1----:R-:W1:Y:S01]  /*19250*/  I2F.F64 R56, R74 ;  /* 0x0000004a00387312 */ /* 0x002e620000201c00 */
[----:B--2---:R-:W-:-:S07]  /*19260*/  FSETP.GEU.AND P1, PT, |R51|, 6.5827683646048100446e-37, PT ;  /* 0x036000003300780b */ /* 0x004fce0003f2e200 */
[----:B-1----:R-:W1:Y:S02]  /*19270*/  MUFU.RCP64H R7, R57 ;  /* 0x0000003900077308 */ /* 0x002e640000001800 */
[----:B-1----:R-:W-:-:S08]  /*19280*/  DFMA R8, -R56, R6, 1 ;  /* 0x3ff000003808742b */ /* 0x002fd00000000106 */
        /* <DEDUP_REMOVED lines=10> */
[----:B------:R-:W-:Y:S02]  /*19330*/  MOV R7, R57 ;  /* 0x0000003900077202 */ /* 0x000fe40000000f00 */
[----:B------:R-:W-:-:S07]  /*19340*/  MOV R5, 0x19360 ;  /* 0x0001936000057802 */ /* 0x000fce0000000f00 */
[----:B0-----:R-:W-:Y:S05]  /*19350*/  CALL.REL.NOINC `($__internal_1_$__cuda_sm20_div_rn_f64_full) ;  /* 0x000006f800a07944 */ /* 0x001fea0003c00000 */
[----:B------:R-:W-:Y:S02]  /*19360*/  IMAD.MOV.U32 R6, RZ, RZ, R64 ;  /* 0x000000ffff067224 */ /* 0x000fe400078e0040 */
[----:B------:R-:W-:-:S07]  /*19370*/  IMAD.MOV.U32 R7, RZ, RZ, R65 ;  /* 0x000000ffff077224 */ /* 0x000fce00078e0041 */
.L_x_293:
[----:B------:R-:W-:Y:S05]  /*19380*/  BSYNC.RECONVERGENT B4 ;  /* 0x0000000000047941 */ /* 0x000fea0003800200 */
.L_x_292:
[----:B------:R-:W1:Y:S01]  /*19390*/  F2I.U64.F64.FLOOR R8, R6 ;  /* 0x0000000600087311 */ /* 0x000e620000305800 */
[----:B------:R-:W-:Y:S01]  /*193a0*/  BSSY.RECONVERGENT B0, `(.L_x_294) ;  /* 0x0000062000007945 */ /* 0x000fe20003800200 */
[----:B-1----:R-:W-:Y:S01]  /*193b0*/  IADD3 R10, P1, PT, R8, -0x1, RZ ;  /* 0xffffffff080a7810 */ /* 0x002fe20007f3e0ff */
        /* <DEDUP_REMOVED lines=9> */
[----:B------:R-:W-:Y:S01]  /*19450*/  BSSY.RECONVERGENT B4, `(.L_x_296) ;  /* 0x000002d000047945 */ /* 0x000fe20003800200 */
[-C--:B------:R-:W-:Y:S02]  /*19460*/  IADD3 R50, P2, PT, R8, -R41.reuse, RZ ;  /* 0x8000002908327210 */ /* 0x080fe40007f5e0ff */
[----:B------:R-:W-:Y:S01]  /*19470*/  ISETP.GT.U32.AND P0, PT, R6, R41, PT ;  /* 0x000000290600720c */ /* 0x000fe20003f04070 */
[----:B------:R-:W-:Y:S01]  /*19480*/  IMAD.X R7, RZ, RZ, R11, P1 ;  /* 0x000000ffff077224 */ /* 0x000fe200008e060b */
[----:B------:R-:W-:-:S04]  /*19490*/  IADD3.X R51, PT, PT, R9, -0x1, RZ, P2, !PT ;  /* 0xffffffff09337810 */ /* 0x000fc800017fe4ff */
[----:B------:R-:W-:-:S04]  /*194a0*/  ISETP.GT.U32.AND.EX P0, PT, R7, RZ, PT, P0 ;  /* 0x000000ff0700720c */ /* 0x000fc80003f04100 */
[----:B------:R-:W-:Y:S01]  /*194b0*/  SEL R5, R6, R41, P0 ;  /* 0x0000002906057207 */ /* 0x000fe20000000000 */
[----:B------:R-:W-:Y:S01]  /*194c0*/  IMAD.MOV.U32 R6, RZ, RZ, R10 ;  /* 0x000000ffff067224 */ /* 0x000fe200078e000a */
[----:B------:R-:W-:Y:S02]  /*194d0*/  SEL R7, R7, RZ, P0 ;  /* 0x000000ff07077207 */ /* 0x000fe40000000000 */
[----:B------:R-:W-:Y:S02]  /*194e0*/  IADD3 R56, P3, PT, R5, R50, RZ ;  /* 0x0000003205387210 */ /* 0x000fe40007f7e0ff */
[----:B------:R-:W-:Y:S02]  /*194f0*/  IADD3 R5, P4, P5, R41, -R8, -R5 ;  /* 0x8000000829057210 */ /* 0x000fe40007d9e805 */
[----:B------:R-:W-:Y:S01]  /*19500*/  LOP3.LUT R57, R56, 0xf, RZ, 0xc0, !PT ;  /* 0x0000000f38397812 */ /* 0x000fe200078ec0ff */
[----:B------:R-:W-:Y:S01]  /*19510*/  IMAD.X R58, R7, 0x1, R51, P3 ;  /* 0x00000001073a7824 */ /* 0x000fe200018e0633 */
[----:B------:R-:W-:-:S02]  /*19520*/  ISETP.GT.U32.AND P1, PT, R5, -0x10, PT ;  /* 0xfffffff00500780c */ /* 0x000fc40003f24070 */
[----:B------:R-:W-:Y:S02]  /*19530*/  IADD3.X R5, PT, PT, RZ, ~R9, ~R7, P4, P5 ;  /* 0x80000009ff057210 */ /* 0x000fe400027eac07 */
[----:B------:R-:W-:Y:S02]  /*19540*/  ISETP.NE.U32.AND P0, PT, R57, RZ, PT ;  /* 0x000000ff3900720c */ /* 0x000fe40003f05070 */
[----:B------:R-:W-:Y:S02]  /*19550*/  ISETP.GT.U32.AND.EX P1, PT, R5, -0x1, PT, P1 ;  /* 0xffffffff0500780c */ /* 0x000fe40003f24110 */
[----:B------:R-:W-:-:S11]  /*19560*/  ISETP.NE.AND.EX P0, PT, RZ, RZ, PT, P0 ;  /* 0x000000ffff00720c */ /* 0x000fd60003f05300 */
[----:B------:R-:W-:Y:S05]  /*19570*/  @P1 BRA `(.L_x_297) ;  /* 0x0000000000681947 */ /* 0x000fea0003800000 */
[----:B------:R-:W-:Y:S01]  /*19580*/  IMAD.MOV.U32 R10, RZ, RZ, R11 ;  /* 0x000000ffff0a7224 */ /* 0x000fe200078e000b */
[----:B------:R-:W-:-:S07]  /*19590*/  LOP3.LUT R64, R56, 0xfffffff0, RZ, 0xc0, !PT ;  /* 0xfffffff038407812 */ /* 0x000fce00078ec0ff */
.L_x_298:
[C---:B-1----:R-:W-:Y:S01]  /*195a0*/  IMAD.U32 R5, R6.reuse, 0x4, R1 ;  /* 0x0000000406057824 */ /* 0x042fe200078e0001 */
[----:B------:R-:W-:-:S04]  /*195b0*/  IADD3 R6, P1, PT, R6, 0x10, RZ ;  /* 0x0000001006067810 */ /* 0x000fc80007f3e0ff */
[----:B------:R-:W-:Y:S01]  /*195c0*/  IADD3 R7, P2, PT, R6, R50, RZ ;  /* 0x0000003206077210 */ /* 0x000fe20007f5e0ff */
[----:B------:R-:W-:Y:S01]  /*195d0*/  IMAD.X R10, RZ, RZ, R10, P1 ;  /* 0x000000ffff0a7224 */ /* 0x000fe200008e060a */
[----:B------:R1:W-:Y:S02]  /*195e0*/  STL [R5+0x20b0], R34 ;  /* 0x0020b02205007387 */ /* 0x0003e40000100800 */
[----:B------:R-:W-:Y:S01]  /*195f0*/  ISETP.NE.U32.AND P1, PT, R7, R64, PT ;  /* 0x000000400700720c */ /* 0x000fe20003f25070 */
[----:B------:R-:W-:Y:S01]  /*19600*/  IMAD.X R7, R10, 0x1, R51, P2 ;  /* 0x000000010a077824 */ /* 0x000fe200010e0633 */
[----:B------:R1:W-:Y:S04]  /*19610*/  STL [R5+0x20b4], R34 ;  /* 0x0020b42205007387 */ /* 0x0003e80000100800 */
[----:B------:R1:W-:Y:S01]  /*19620*/  STL [R5+0x20b8], R34 ;  /* 0x0020b82205007387 */ /* 0x0003e20000100800 */
[----:B------:R-:W-:-:S03]  /*19630*/  ISETP.NE.AND.EX P1, PT, R7, R58, PT, P1 ;  /* 0x0000003a0700720c */ /* 0x000fc60003f25310 */
        /* <DEDUP_REMOVED lines=14> */
.L_x_297:
[----:B------:R-:W-:Y:S05]  /*19720*/  BSYNC.RECONVERGENT B4 ;  /* 0x0000000000047941 */ /* 0x000fea0003800200 */
.L_x_296:
        /* <DEDUP_REMOVED lines=8> */
[C---:B-1----:R-:W-:Y:S02]  /*197b0*/  IMAD.U32 R5, R6.reuse, 0x4, R1 ;  /* 0x0000000406057824 */ /* 0x042fe400078e0001 */
        /* <DEDUP_REMOVED lines=9> */
.L_x_300:
[----:B------:R-:W-:Y:S05]  /*19850*/  BSYNC.RECONVERGENT B4 ;  /* 0x0000000000047941 */ /* 0x000fea0003800200 */
.L_x_299:
[----:B------:R-:W-:Y:S05]  /*19860*/  @!P1 BRA `(.L_x_295) ;  /* 0x0000000000549947 */ /* 0x000fea0003800000 */
[----:B------:R-:W-:Y:S02]  /*19870*/  ISETP.GE.U32.AND P0, PT, R7, 0x4, PT ;  /* 0x000000040700780c */ /* 0x000fe40003f06070 */
[----:B------:R-:W-:Y:S02]  /*19880*/  LOP3.LUT R56, R56, 0x3, RZ, 0xc0, !PT ;  /* 0x0000000338387812 */ /* 0x000fe400078ec0ff */
[----:B------:R-:W-:Y:S02]  /*19890*/  ISETP.GE.U32.AND.EX P0, PT, RZ, RZ, PT, P0 ;  /* 0x000000ffff00720c */ /* 0x000fe40003f06100 */
[----:B------:R-:W-:-:S04]  /*198a0*/  ISETP.NE.U32.AND P1, PT, R56, RZ, PT ;  /* 0x000000ff3800720c */ /* 0x000fc80003f25070 */
[----:B------:R-:W-:-:S07]  /*198b0*/  ISETP.NE.AND.EX P1, PT, RZ, RZ, PT, P1 ;  /* 0x000000ffff00720c */ /* 0x000fce0003f25310 */
[C---:B-12---:R-:W-:Y:S02]  /*198c0*/  @P0 IMAD.U32 R5, R6.reuse, 0x4, R1 ;  /* 0x0000000406050824 */ /* 0x046fe400078e0001 */
[----:B------:R-:W-:-:S03]  /*198d0*/  @P0 VIADD R6, R6, 0x4 ;  /* 0x0000000406060836 */ /* 0x000fc60000000000 */
[----:B------:R3:W-:Y:S04]  /*198e0*/  @P0 STL [R5+0x20b0], R34 ;  /* 0x0020b02205000387 */ /* 0x0007e80000100800 */
[----:B------:R3:W-:Y:S04]  /*198f0*/  @P0 STL [R5+0x20b4], R34 ;  /* 0x0020b42205000387 */ /* 0x0007e80000100800 */
[----:B------:R3:W-:Y:S04]  /*19900*/  @P0 STL [R5+0x20b8], R34 ;  /* 0x0020b82205000387 */ /* 0x0007e80000100800 */
[----:B------:R3:W-:Y:S01]  /*19910*/  @P0 STL [R5+0x20bc], R34 ;  /* 0x0020bc2205000387 */ /* 0x0007e20000100800 */
[----:B------:R-:W-:Y:S05]  /*19920*/  @!P1 BRA `(.L_x_295) ;  /* 0x0000000000249947 */ /* 0x000fea0003800000 */
[----:B---3--:R-:W-:Y:S01]  /*19930*/  IMAD.U32 R5, R6, 0x4, R1 ;  /* 0x0000000406057824 */ /* 0x008fe200078e0001 */
[----:B------:R-:W-:-:S04]  /*19940*/  ISETP.NE.U32.AND P0, PT, R56, 0x1, PT ;  /* 0x000000013800780c */ /* 0x000fc80003f05070 */
[----:B------:R4:W-:Y:S01]  /*19950*/  STL [R5+0x20b0], R34 ;  /* 0x0020b02205007387 */ /* 0x0009e20000100800 */
[----:B------:R-:W-:-:S13]  /*19960*/  ISETP.NE.AND.EX P0, PT, RZ, RZ, PT, P0 ;  /* 0x000000ffff00720c */ /* 0x000fda0003f05300 */
[----:B----4-:R-:W-:Y:S05]  /*19970*/  @!P0 BRA `(.L_x_295) ;  /* 0x0000000000108947 */ /* 0x010fea0003800000 */
[----:B------:R-:W-:Y:S01]  /*19980*/  ISETP.NE.U32.AND P0, PT, R56, 0x2, PT ;  /* 0x000000023800780c */ /* 0x000fe20003f05070 */
[----:B------:R4:W-:Y:S03]  /*19990*/  STL [R5+0x20b4], R34 ;  /* 0x0020b42205007387 */ /* 0x0009e60000100800 */
[----:B------:R-:W-:-:S13]  /*199a0*/  ISETP.NE.AND.EX P0, PT, RZ, RZ, PT, P0 ;  /* 0x000000ffff00720c */ /* 0x000fda0003f05300 */
[----:B------:R4:W-:Y:S02]  /*199b0*/  @P0 STL [R5+0x20b8], R34 ;  /* 0x0020b82205000387 */ /* 0x0009e40000100800 */
.L_x_295:
[----:B------:R-:W-:Y:S05]  /*199c0*/  BSYNC.RECONVERGENT B0 ;  /* 0x0000000000007941 */ /* 0x000fea0003800200 */
.L_x_294:
[----:B------:R-:W-:Y:S01]  /*199d0*/  ISETP.GE.U32.AND P0, PT, R8, R41, PT ;  /* 0x000000290800720c */ /* 0x000fe20003f06070 */
[----:B------:R-:W-:Y:S03]  /*199e0*/  BSSY.RECONVERGENT B0, `(.L_x_301) ;  /* 0x0000009000007945 */ /* 0x000fe60003800200 */
[----:B------:R-:W-:-:S13]  /*199f0*/  ISETP.GE.U32.AND.EX P0, PT, R9, RZ, PT, P0 ;  /* 0x000000ff0900720c */ /* 0x000fda0003f06100 */
[----:B------:R-:W-:Y:S05]  /*19a00*/  @P0 BRA `(.L_x_302) ;  /* 0x0000000000180947 */ /* 0x000fea0003800000 */
[----:B------:R-:W-:-:S05]  /*19a10*/  LOP3.LUT R6, RZ, R8, RZ, 0x33, !PT ;  /* 0x00000008ff067212 */ /* 0x000fca00078e33ff */
[----:B------:R-:W-:-:S04]  /*19a20*/  IMAD.IADD R6, R41, 0x1, R6 ;  /* 0x0000000129067824 */ /* 0x000fc800078e0206 */
[----:B------:R-:W-:-:S05]  /*19a30*/  IMAD.U32 R6, R6, 0x4, R1 ;  /* 0x0000000406067824 */ /* 0x000fca00078e0001 */
[----:B-1234-:R-:W2:Y:S02]  /*19a40*/  LDL R5, [R6+0x20b0] ;  /* 0x0020b00006057983 */ /* 0x01eea40000100800 */
[----:B--2---:R-:W-:-:S05]  /*19a50*/  IMAD.IADD R5, R5, 0x1, R74 ;  /* 0x0000000105057824 */ /* 0x004fca00078e024a */
[----:B------:R1:W-:Y:S02]  /*19a60*/  STL [R6+0x20b0], R5 ;  /* 0x0020b00506007387 */ /* 0x0003e40000100800 */
.L_x_302:
[----:B------:R-:W-:Y:S05]  /*19a70*/  BSYNC.RECONVERGENT B0 ;  /* 0x0000000000007941 */ /* 0x000fea0003800200 */
.L_x_301:
[----:B------:R-:W1:Y:S01]  /*19a80*/  LDCU UR4, c[0x0][0x3b8] ;  /* 0x00007700ff0477ac */ /* 0x000e620008000800 */
[----:B------:R-:W-:Y:S01]  /*19a90*/  BSSY.RECONVERGENT B0, `(.L_x_303) ;  /* 0x0000041000007945 */ /* 0x000fe20003800200 */
[----:B-1234-:R-:W-:-:S05]  /*19aa0*/  IMAD.U32 R5, RZ, RZ, UR4 ;  /* 0x00000004ff057e24 */ /* 0x01efca000f8e00ff */
[----:B------:R-:W-:-:S13]  /*19ab0*/  ISETP.NE.AND P1, PT, R5, RZ, PT ;  /* 0x000000ff0500720c */ /* 0x000fda0003f25270 */
[----:B------:R-:W-:Y:S05]  /*19ac0*/  @!P1 BRA `(.L_x_304) ;  /* 0x0000000000f49947 */ /* 0x000fea0003800000 */
[----:B------:R-:W-:Y:S01]  /*19ad0*/  IADD3 R6, P2, PT, R5, -0x1, RZ ;  /* 0xffffffff05067810 */ /* 0x000fe20007f5e0ff */
[----:B------:R-:W-:Y:S03]  /*19ae0*/  BSSY.RECONVERGENT B4, `(.L_x_305) ;  /* 0x0000012000047945 */ /* 0x000fe60003800200 */
[----:B------:R-:W-:Y:S02]  /*19af0*/  ISETP.GE.U32.AND P0, PT, R6, 0xf, PT ;  /* 0x0000000f0600780c */ /* 0x000fe40003f06070 */
[----:B------:R-:W-:-:S04]  /*19b00*/  IADD3.X R6, PT, PT, R48, -0x1, RZ, P2, !PT ;  /* 0xffffffff30067810 */ /* 0x000fc800017fe4ff */
[----:B------:R-:W-:Y:S02]  /*19b10*/  ISETP.GE.U32.AND.EX P0, PT, R6, RZ, PT, P0 ;  /* 0x000000ff0600720c */ /* 0x000fe40003f06100 */
[----:B------:R-:W-:-:S11]  /*19b20*/  MOV R6, RZ ;  /* 0x000000ff00067202 */ /* 0x000fd60000000f00 */
[----:B------:R-:W-:Y:S05]  /*19b30*/  @!P0 BRA `(.L_x_306) ;  /* 0x0000000000308947 */ /* 0x000fea0003800000 */
[----:B------:R-:W-:Y:S01]  /*19b40*/  BSSY.RECONVERGENT B5, `(.L_x_307) ;  /* 0x000000a000057945 */ /* 0x000fe20003800200 */
[----:B------:R-:W-:Y:S02]  /*19b50*/  IMAD.MOV.U32 R6, RZ, RZ, RZ ;  /* 0x000000ffff067224 */ /* 0x000fe400078e00ff */
[----:B------:R-:W-:-:S07]  /*19b60*/  IMAD.MOV.U32 R8, RZ, RZ, RZ ;  /* 0x000000ffff087224 */ /* 0x000fce00078e00ff */
.L_x_308:
[----:B------:R-:W-:Y:S01]  /*19b70*/  IMAD.IADD R7, R1, 0x1, R6 ;  /* 0x0000000101077824 */ /* 0x000fe200078e0206 */
[----:B------:R-:W-:-:S04]  /*19b80*/  IADD3 R6, P0, PT, R6, 0x10, RZ ;  /* 0x0000001006067810 */ /* 0x000fc80007f1e0ff */
[----:B------:R1:W-:Y:S01]  /*19b90*/  STL.128 [R7+0x2090], RZ ;  /* 0x002090ff07007387 */ /* 0x0003e20000100c00 */
[----:B------:R-:W-:Y:S01]  /*19ba0*/  IMAD.X R8, RZ, RZ, R8, P0 ;  /* 0x000000ffff087224 */ /* 0x000fe200000e0608 */
[----:B------:R-:W-:-:S04]  /*19bb0*/  ISETP.NE.U32.AND P0, PT, R6, UR50, PT ;  /* 0x0000003206007c0c */ /* 0x000fc8000bf05070 */
[----:B------:R-:W-:-:S13]  /*19bc0*/  ISETP.NE.AND.EX P0, PT, R8, UR51, PT, P0 ;  /* 0x0000003308007c0c */ /* 0x000fda000bf05300 */
[----:B-1----:R-:W-:Y:S05]  /*19bd0*/  @P0 BRA `(.L_x_308) ;  /* 0xfffffffc00e40947 */ /* 0x002fea000383ffff */
[----:B------:R-:W-:Y:S05]  /*19be0*/  BSYNC.RECONVERGENT B5 ;  /* 0x0000000000057941 */ /* 0x000fea0003800200 */
.L_x_307:
[----:B------:R-:W-:-:S07]  /*19bf0*/  IMAD.U32 R6, RZ, RZ, UR50 ;  /* 0x00000032ff067e24 */ /* 0x000fce000f8e00ff */
.L_x_306:
[----:B------:R-:W-:Y:S05]  /*19c00*/  BSYNC.RECONVERGENT B4 ;  /* 0x0000000000047941 */ /* 0x000fea0003800200 */
.L_x_305:
[----:B------:R-:W-:-:S09]  /*19c10*/  UISETP.NE.AND UP0, UPT, UR59, URZ, UPT ;  /* 0x000000ff3b00728c */ /* 0x000fd2000bf05270 */
[----:B------:R-:W-:Y:S05]  /*19c20*/  BRA.U !UP0, `(.L_x_304) ;  /* 0x00000001089c7547 */ /* 0x000fea000b800000 */
[----:B------:R-:W-:Y:S02]  /*19c30*/  UISETP.GE.U32.AND UP0, UPT, UR57, 0x7, UPT ;  /* 0x000000073900788c */ /* 0x000fe4000bf06070 */
[----:B------:R-:W-:Y:S02]  /*19c40*/  ULOP3.LUT UP1, URZ, UR59, 0x7, URZ, 0xc0, !UPT ;  /* 0x000000073bff7892 */ /* 0x000fe4000f82c0ff */
[----:B------:R-:W-:-:S09]  /*19c50*/  UISETP.GE.U32.AND.EX UP0, UPT, UR56, URZ, UPT, UP0 ;  /* 0x000000ff3800728c */ /* 0x000fd2000bf06100 */
[----:B------:R-:W-:Y:S05]  /*19c60*/  BRA.U !UP0, `(.L_x_309) ;  /* 0x0000000108287547 */ /* 0x000fea000b800000 */
[----:B------:R-:W-:Y:S02]  /*19c70*/  IMAD.IADD R7, R1, 0x1, R6 ;  /* 0x0000000101077824 */ /* 0x000fe400078e0206 */
[----:B------:R-:W-:-:S03]  /*19c80*/  VIADD R6, R6, 0x8 ;  /* 0x0000000806067836 */ /* 0x000fc60000000000 */
        /* <DEDUP_REMOVED lines=8> */
.L_x_309:
[----:B------:R-:W-:Y:S05]  /*19d10*/  BRA.U !UP1, `(.L_x_304) ;  /* 0x0000000109607547 */ /* 0x000fea000b800000 */
[----:B-1----:R-:W-:Y:S01]  /*19d20*/  LOP3.LUT R7, R5, 0x7, RZ, 0xc0, !PT ;  /* 0x0000000705077812 */ /* 0x002fe200078ec0ff */
        /* <DEDUP_REMOVED lines=17> */
[----:B---3--:R-:W-:Y:S05]  /*19e40*/  BRA.U !UP0, `(.L_x_304) ;  /* 0x0000000108147547 */ /* 0x008fea000b800000 */
[----:B------:R-:W-:Y:S01]  /*19e50*/  UISETP.NE.U32.AND UP0, UPT, UR58, 0x2, UPT ;  /* 0x000000023a00788c */ /* 0x000fe2000bf05070 */
[----:B------:R3:W-:Y:S03]  /*19e60*/  STL.U8 [R6+0x2091], RZ ;  /* 0x002091ff06007387 */ /* 0x0007e60000100000 */
[----:B------:R-:W-:-:S06]  /*19e70*/  UISETP.NE.AND.EX UP0, UPT, URZ, URZ, UPT, UP0 ;  /* 0x000000ffff00728c */ /* 0x000fcc000bf05300 */
[----:B------:R-:W-:-:S13]  /*19e80*/  PLOP3.LUT P0, PT, PT, PT, UP0, 0x80, 0x8 ;  /* 0x000000000008781c */ /* 0x000fda0003f0f008 */
[----:B------:R3:W-:Y:S02]  /*19e90*/  @P0 STL.U8 [R6+0x2092], RZ ;  /* 0x002092ff06000387 */ /* 0x0007e40000100000 */
.L_x_304:
[----:B------:R-:W-:Y:S05]  /*19ea0*/  BSYNC.RECONVERGENT B0 ;  /* 0x0000000000007941 */ /* 0x000fea0003800200 */
.L_x_303:
[----:B------:R-:W-:Y:S01]  /*19eb0*/  ISETP.GE.U32.AND P0, PT, R90, 0x3, PT ;  /* 0x000000035a00780c */ /* 0x000fe20003f06070 */
[----:B------:R-:W-:Y:S01]  /*19ec0*/  BSSY.RECONVERGENT B0, `(.L_x_310) ;  /* 0x000001a000007945 */ /* 0x000fe20003800200 */
[----:B------:R-:W-:Y:S02]  /*19ed0*/  IMAD.MOV.U32 R8, RZ, RZ, RZ ;  /* 0x000000ffff087224 */ /* 0x000fe400078e00ff */
[----:B------:R-:W-:-:S13]  /*19ee0*/  ISETP.GE.U32.AND.EX P0, PT, R66, RZ, PT, P0 ;  /* 0x000000ff4200720c */ /* 0x000fda0003f06100 */
[----:B------:R-:W-:Y:S05]  /*19ef0*/  @!P0 BRA `(.L_x_311) ;  /* 0x0000000000588947 */ /* 0x000fea0003800000 */
[----:B------:R-:W-:Y:S01]  /*19f00*/  BSSY.RECONVERGENT B4, `(.L_x_312) ;  /* 0x0000014000047945 */ /* 0x000fe20003800200 */
[----:B---3--:R-:W-:Y:S02]  /*19f10*/  IMAD.MOV.U32 R6, RZ, RZ, RZ ;  /* 0x000000ffff067224 */ /* 0x008fe400078e00ff */
[----:B------:R-:W-:-:S07]  /*19f20*/  IMAD.MOV.U32 R50, RZ, RZ, RZ ;  /* 0x000000ffff327224 */ /* 0x000fce00078e00ff */
.L_x_313:
[----:B-12---:R-:W-:-:S05]  /*19f30*/  IMAD.U32 R7, R6, 0x4, R1 ;  /* 0x0000000406077824 */ /* 0x006fca00078e0001 */
[----:B------:R1:W2:Y:S01]  /*19f40*/  LDL.128 R8, [R7+0x20b0] ;  /* 0x0020b00007087983 */ /* 0x0002a20000100c00 */
[----:B------:R-:W-:Y:S01]  /*19f50*/  IMAD.MOV.U32 R51, RZ, RZ, 0x1 ;  /* 0x00000001ff337424 */ /* 0x000fe200078e00ff */
[----:B-1----:R-:W-:Y:S02]  /*19f60*/  LOP3.LUT R7, R41, 0x7ffffffc, RZ, 0xc0, !PT ;  /* 0x7ffffffc29077812 */ /* 0x002fe400078ec0ff */
[C-C-:B--2---:R-:W-:Y:S02]  /*19f70*/  IADD3 R8, PT, PT, R1.reuse, R8, R6.reuse ;  /* 0x0000000801087210 */ /* 0x144fe40007ffe006 */
[C-C-:B------:R-:W-:Y:S02]  /*19f80*/  IADD3 R9, PT, PT, R1.reuse, R9, R6.reuse ;  /* 0x0000000901097210 */ /* 0x140fe40007ffe006 */
[C-C-:B------:R-:W-:Y:S01]  /*19f90*/  IADD3 R10, PT, PT, R1.reuse, R10, R6.reuse ;  /* 0x0000000a010a7210 */ /* 0x140fe20007ffe006 */
[----:B------:R3:W-:Y:S01]  /*19fa0*/  STL.U8 [R8+0x2090], R51 ;  /* 0x0020903308007387 */ /* 0x0007e20000100000 */
[----:B------:R-:W-:-:S02]  /*19fb0*/  IADD3 R11, PT, PT, R1, R11, R6 ;  /* 0x0000000b010b7210 */ /* 0x000fc40007ffe006 */
[----:B------:R-:W-:Y:S01]  /*19fc0*/  IADD3 R6, P0, PT, R6, 0x4, RZ ;  /* 0x0000000406067810 */ /* 0x000fe20007f1e0ff */
[----:B------:R3:W-:Y:S04]  /*19fd0*/  STL.U8 [R9+0x2091], R51 ;  /* 0x0020913309007387 */ /* 0x0007e80000100000 */
[----:B------:R3:W-:Y:S01]  /*19fe0*/  STL.U8 [R10+0x2092], R51 ;  /* 0x002092330a007387 */ /* 0x0007e20000100000 */
[----:B------:R-:W-:Y:S01]  /*19ff0*/  IMAD.X R50, RZ, RZ, R50, P0 ;  /* 0x000000ffff327224 */ /* 0x000fe200000e0632 */
[----:B------:R-:W-:Y:S02]  /*1a000*/  ISETP.NE.U32.AND P0, PT, R6, R7, PT ;  /* 0x000000070600720c */ /* 0x000fe40003f05070 */
[----:B------:R3:W-:Y:S02]  /*1a010*/  STL.U8 [R11+0x2093], R51 ;  /* 0x002093330b007387 */ /* 0x0007e40000100000 */
[----:B------:R-:W-:-:S13]  /*1a020*/  ISETP.NE.AND.EX P0, PT, R50, RZ, PT, P0 ;  /* 0x000000ff3200720c */ /* 0x000fda0003f05300 */
[----:B---3--:R-:W-:Y:S05]  /*1a030*/  @P0 BRA `(.L_x_313) ;  /* 0xfffffffc00bc0947 */ /* 0x008fea000383ffff */
[----:B------:R-:W-:Y:S05]  /*1a040*/  BSYNC.RECONVERGENT B4 ;  /* 0x0000000000047941 */ /* 0x000fea0003800200 */
.L_x_312:
[----:B------:R-:W-:-:S07]  /*1a050*/  IMAD.MOV.U32 R8, RZ, RZ, R7 ;  /* 0x000000ffff087224 */ /* 0x000fce00078e0007 */
.L_x_311:
[----:B------:R-:W-:Y:S05]  /*1a060*/  BSYNC.RECONVERGENT B0 ;  /* 0x0000000000007941 */ /* 0x000fea0003800200 */
.L_x_310:
[----:B------:R-:W-:Y:S01]  /*1a070*/  ISETP.NE.AND P0, PT, R49, RZ, PT ;  /* 0x000000ff3100720c */ /* 0x000fe20003f05270 */
[----:B------:R-:W-:-:S12]  /*1a080*/  BSSY.RECONVERGENT B0, `(.L_x_314) ;  /* 0x0000011000007945 */ /* 0x000fd80003800200 */
[----:B------:R-:W-:Y:S05]  /*1a090*/  @!P0 BRA `(.L_x_315) ;  /* 0x00000000003c8947 */ /* 0x000fea0003800000 */
[----:B-12---:R-:W-:-:S05]  /*1a0a0*/  IMAD.U32 R7, R8, 0x4, R1 ;  /* 0x0000000408077824 */ /* 0x006fca00078e0001 */
[----:B---3--:R-:W2:Y:S01]  /*1a0b0*/  LDL R6, [R7+0x20b0] ;  /* 0x0020b00007067983 */ /* 0x008ea20000100800 */
[----:B------:R-:W-:Y:S01]  /*1a0c0*/  IMAD.MOV.U32 R9, RZ, RZ, 0x1 ;  /* 0x00000001ff097424 */ /* 0x000fe200078e00ff */
[----:B------:R-:W-:Y:S02]  /*1a0d0*/  ISETP.NE.AND P0, PT, R49, 0x1, PT ;  /* 0x000000013100780c */ /* 0x000fe40003f05270 */
[----:B--2---:R-:W-:-:S05]  /*1a0e0*/  IADD3 R6, PT, PT, R1, R6, R8 ;  /* 0x0000000601067210 */ /* 0x004fca0007ffe008 */
[----:B------:R4:W-:Y:S06]  /*1a0f0*/  STL.U8 [R6+0x2090], R9 ;  /* 0x0020900906007387 */ /* 0x0009ec0000100000 */
[----:B------:R-:W-:Y:S05]  /*1a100*/  @!P0 BRA `(.L_x_315) ;  /* 0x0000000000208947 */ /* 0x000fea0003800000 */
[----:B----4-:R-:W2:Y:S01]  /*1a110*/  LDL R6, [R7+0x20b4] ;  /* 0x0020b40007067983 */ /* 0x010ea20000100800 */
[----:B------:R-:W-:Y:S02]  /*1a120*/  ISETP.NE.AND P0, PT, R49, 0x2, PT ;  /* 0x000000023100780c */ /* 0x000fe40003f05270 */
[----:B--2---:R-:W-:-:S05]  /*1a130*/  IADD3 R6, PT, PT, R1, R6, R8 ;  /* 0x0000000601067210 */ /* 0x004fca0007ffe008 */
[----:B------:R1:W-:Y:S06]  /*1a140*/  STL.U8 [R6+0x2091], R9 ;  /* 0x0020910906007387 */ /* 0x0003ec0000100000 */
[----:B------:R-:W-:Y:S05]  /*1a150*/  @!P0 BRA `(.L_x_315) ;  /* 0x00000000000c8947 */ /* 0x000fea0003800000 */
[----:B-1----:R-:W2:Y:S02]  /*1a160*/  LDL R6, [R7+0x20b8] ;  /* 0x0020b80007067983 */ /* 0x002ea40000100800 */
[----:B--2---:R-:W-:-:S05]  /*1a170*/  IADD3 R6, PT, PT, R1, R6, R8 ;  /* 0x0000000601067210 */ /* 0x004fca0007ffe008 */
[----:B------:R1:W-:Y:S02]  /*1a180*/  STL.U8 [R6+0x2092], R9 ;  /* 0x0020920906007387 */ /* 0x0003e40000100000 */
.L_x_315:
[----:B------:R-:W-:Y:S05]  /*1a190*/  BSYNC.RECONVERGENT B0 ;  /* 0x0000000000007941 */ /* 0x000fea0003800200 */
.L_x_314:
[----:B------:R-:W-:Y:S04]  /*1a1a0*/  BSSY.RECONVERGENT B0, `(.L_x_316) ;  /* 0x00000e9000007945 */ /* 0x000fe80003800200 */
[----:B------:R-:W-:Y:S05]  /*1a1b0*/  @!P1 BRA `(.L_x_317) ;  /* 0x0000000c009c9947 */ /* 0x000fea0003800000 */
[----:B-1-34-:R-:W-:Y:S01]  /*1a1c0*/  IADD3 R6, P2, PT, R5, -0x1, RZ ;  /* 0xffffffff05067810 */ /* 0x01afe20007f5e0ff */
[----:B------:R-:W-:Y:S01]  /*1a1d0*/  BSSY.RECONVERGENT B4, `(.L_x_318) ;  /* 0x000006b000047945 */ /* 0x000fe20003800200 */
[----:B------:R-:W-:Y:S02]  /*1a1e0*/  HFMA2 R8, -RZ, RZ, 0, 0 ;  /* 0x00000000ff087431 */ /* 0x000fe400000001ff */
[----:B------:R-:W-:Y:S02]  /*1a1f0*/  ISETP.GE.U32.AND P0, PT, R6, 0xf, PT ;  /* 0x0000000f0600780c */ /* 0x000fe40003f06070 */
[----:B------:R-:W-:-:S04]  /*1a200*/  IADD3.X R6, PT, PT, R48, -0x1, RZ, P2, !PT ;  /* 0xffffffff30067810 */ /* 0x000fc800017fe4ff */
[----:B------:R-:W-:-:S13]  /*1a210*/  ISETP.GE.U32.AND.EX P0, PT, R6, RZ, PT, P0 ;  /* 0x000000ff0600720c */ /* 0x000fda0003f06100 */
[----:B------:R-:W-:Y:S05]  /*1a220*/  @!P0 BRA `(.L_x_319) ;  /* 0x0000000400948947 */ /* 0x000fea0003800000 */
[----:B------:R-:W-:Y:S01]  /*1a230*/  BSSY.RECONVERGENT B5, `(.L_x_320) ;  /* 0x0000063000057945 */ /* 0x000fe20003800200 */
[----:B------:R-:W-:Y:S02]  /*1a240*/  IMAD.MOV.U32 R6, RZ, RZ, RZ ;  /* 0x000000ffff067224 */ /* 0x000fe400078e00ff */
[----:B------:R-:W-:-:S07]  /*1a250*/  IMAD.MOV.U32 R81, RZ, RZ, RZ ;  /* 0x000000ffff517224 */ /* 0x000fce00078e00ff */
.L_x_321:
[----:B------:R-:W-:-:S05]  /*1a260*/  IMAD.U32 R80, R6, 0x8, R1 ;  /* 0x0000000806507824 */ /* 0x000fca00078e0001 */
[----:B---3--:R-:W3:Y:S01]  /*1a270*/  LDL.128 R8, [R80+0x2000] ;  /* 0x0020000050087983 */ /* 0x008ee20000100c00 */
[----:B------:R-:W-:-:S06]  /*1a280*/  IMAD.IADD R56, R1, 0x1, R6 ;  /* 0x0000000101387824 */ /* 0x000fcc00078e0206 */
[----:B------:R-:W4:Y:S01]  /*1a290*/  LDL.128 R56, [R56+0x2090] ;  /* 0x0020900038387983 */ /* 0x000f220000100c00 */
[----:B---3--:R-:W-:-:S05]  /*1a2a0*/  IMAD.IADD R73, R1, 0x1, R8 ;  /* 0x0000000101497824 */ /* 0x008fca00078e0208 */
[----:B--2---:R-:W2:Y:S01]  /*1a2b0*/  LDL.U8 R7, [R73+0x2080] ;  /* 0x0020800049077983 */ /* 0x004ea20000100000 */
[----:B----4-:R-:W-:Y:S01]  /*1a2c0*/  PRMT R8, R56, 0x7770, RZ ;  /* 0x0000777038087816 */ /* 0x010fe200000000ff */
        /* <DEDUP_REMOVED lines=11> */
[----:B------:R-:W-:-:S03]  /*1a380*/  IMAD.IADD R65, R1, 0x1, R10 ;  /* 0x0000000101417824 */ /* 0x000fc600078e020a */
[----:B---3--:R-:W-:-:S05]  /*1a390*/  LOP3.LUT R64, R7, R8, RZ, 0x3c, !PT ;  /* 0x0000000807407212 */ /* 0x008fca00078e3cff */
[----:B------:R-:W-:Y:S04]  /*1a3a0*/  STL.U8 [R75+0x20a0], R64 ;  /* 0x0020a0404b007387 */ /* 0x000fe80000100000 */
[----:B------:R-:W3:Y:S01]  /*1a3b0*/  LDL.U8 R7, [R65+0x2080] ;  /* 0x0020800041077983 */ /* 0x000ee20000100000 */
[----:B------:R-:W-:-:S04]  /*1a3c0*/  PRMT R56, R56, 0x7773, RZ ;  /* 0x0000777338387816 */ /* 0x000fc800000000ff */
[----:B---3--:R-:W-:-:S05]  /*1a3d0*/  LOP3.LUT R56, R56, R7, RZ, 0x3c, !PT ;  /* 0x0000000738387212 */ /* 0x008fca00078e3cff */
[----:B------:R3:W-:Y:S04]  /*1a3e0*/  STL.U8 [R65+0x20a0], R56 ;  /* 0x0020a03841007387 */ /* 0x0007e80000100000 */
[----:B------:R-:W1:Y:S02]  /*1a3f0*/  LDL.128 R8, [R80+0x2020] ;  /* 0x0020200050087983 */ /* 0x000e640000100c00 */
[----:B-1----:R-:W-:-:S05]  /*1a400*/  IMAD.IADD R73, R1, 0x1, R8 ;  /* 0x0000000101497824 */ /* 0x002fca00078e0208 */
[----:B------:R-:W4:Y:S01]  /*1a410*/  LDL.U8 R8, [R73+0x2080] ;  /* 0x0020800049087983 */ /* 0x000f220000100000 */
[----:B------:R-:W-:Y:S01]  /*1a420*/  PRMT R7, R57, 0x7770, RZ ;  /* 0x0000777039077816 */ /* 0x000fe200000000ff */
[----:B------:R-:W-:-:S03]  /*1a430*/  IMAD.IADD R74, R1, 0x1, R10 ;  /* 0x00000001014a7824 */ /* 0x000fc600078e020a */
[----:B----4-:R-:W-:-:S05]  /*1a440*/  LOP3.LUT R50, R7, R8, RZ, 0x3c, !PT ;  /* 0x0000000807327212 */ /* 0x010fca00078e3cff */
        /* <DEDUP_REMOVED lines=11> */
[----:B------:R3:W-:Y:S04]  /*1a500*/  STL.U8 [R65+0x20a0], R56 ;  /* 0x0020a03841007387 */ /* 0x0007e80000100000 */
[----:B------:R-:W4:Y:S01]  /*1a510*/  LDL.U8 R8, [R72+0x2080] ;  /* 0x0020800048087983 */ /* 0x000f220000100000 */
[----:B------:R-:W-:-:S04]  /*1a520*/  PRMT R57, R57, 0x7773, RZ ;  /* 0x0000777339397816 */ /* 0x000fc800000000ff */
[----:B----4-:R-:W-:-:S05]  /*1a530*/  LOP3.LUT R57, R57, R8, RZ, 0x3c, !PT ;  /* 0x0000000839397212 */ /* 0x010fca00078e3cff */
[----:B------:R4:W-:Y:S04]  /*1a540*/  STL.U8 [R72+0x20a0], R57 ;  /* 0x0020a03948007387 */ /* 0x0009e80000100000 */
[----:B------:R-:W5:Y:S02]  /*1a550*/  LDL.128 R8, [R80+0x2040] ;  /* 0x0020400050087983 */ /* 0x000f640000100c00 */
[----:B-----5:R-:W-:-:S05]  /*1a560*/  IMAD.IADD R75, R1, 0x1, R8 ;  /* 0x00000001014b7824 */ /* 0x020fca00078e0208 */
[----:B------:R-:W1:Y:S01]  /*1a570*/  LDL.U8 R8, [R75+0x2080] ;  /* 0x002080004b087983 */ /* 0x000e620000100000 */
[----:B------:R-:W-:Y:S01]  /*1a580*/  PRMT R7, R58, 0x7770, RZ ;  /* 0x000077703a077816 */ /* 0x000fe200000000ff */
[----:B------:R-:W-:-:S03]  /*1a590*/  IMAD.IADD R64, R1, 0x1, R10 ;  /* 0x0000000101407824 */ /* 0x000fc600078e020a */
[----:B-1----:R-:W-:-:S05]  /*1a5a0*/  LOP3.LUT R50, R7, R8, RZ, 0x3c, !PT ;  /* 0x0000000807327212 */ /* 0x002fca00078e3cff */
[----:B------:R-:W-:Y:S04]  /*1a5b0*/  STL.U8 [R75+0x20a0], R50 ;  /* 0x0020a0324b007387 */ /* 0x000fe80000100000 */
        /* <DEDUP_REMOVED lines=8> */
[----:B---3--:R-:W-:-:S03]  /*1a640*/  IMAD.IADD R65, R1, 0x1, R10 ;  /* 0x0000000101417824 */ /* 0x008fc600078e020a */
[----:B--2---:R-:W-:-:S05]  /*1a650*/  LOP3.LUT R56, R7, R8, RZ, 0x3c, !PT ;  /* 0x0000000807387212 */ /* 0x004fca00078e3cff */
[----:B------:R2:W-:Y:S04]  /*1a660*/  STL.U8 [R73+0x20a0], R56 ;  /* 0x0020a03849007387 */ /* 0x0005e80000100000 */
[----:B------:R-:W3:Y:S01]  /*1a670*/  LDL.U8 R7, [R65+0x2080] ;  /* 0x0020800041077983 */ /* 0x000ee20000100000 */
[----:B------:R-:W-:-:S04]  /*1a680*/  PRMT R58, R58, 0x7773, RZ ;  /* 0x000077733a3a7816 */ /* 0x000fc800000000ff */
[----:B---3--:R-:W-:-:S05]  /*1a690*/  LOP3.LUT R58, R58, R7, RZ, 0x3c, !PT ;  /* 0x000000073a3a7212 */ /* 0x008fca00078e3cff */
[----:B------:R3:W-:Y:S04]  /*1a6a0*/  STL.U8 [R65+0x20a0], R58 ;  /* 0x0020a03a41007387 */ /* 0x0007e80000100000 */
[----:B------:R-:W4:Y:S02]  /*1a6b0*/  LDL.128 R8, [R80+0x2060] ;  /* 0x0020600050087983 */ /* 0x000f240000100c00 */
[----:B----4-:R-:W-:-:S05]  /*1a6c0*/  IMAD.IADD R57, R1, 0x1, R8 ;  /* 0x0000000101397824 */ /* 0x010fca00078e0208 */
        /* <DEDUP_REMOVED lines=18> */
[----:B------:R-:W-:-:S04]  /*1a7f0*/  IADD3 R6, P0, PT, R6, 0x10, RZ ;  /* 0x0000001006067810 */ /* 0x000fc80007f1e0ff */
[----:B------:R-:W-:Y:S02]  /*1a800*/  IADD3.X R81, PT, PT, RZ, R81, RZ, P0, !PT ;  /* 0x00000051ff517210 */ /* 0x000fe400007fe4ff */
[----:B------:R-:W-:-:S04]  /*1a810*/  ISETP.NE.U32.AND P0, PT, R6, UR50, PT ;  /* 0x0000003206007c0c */ /* 0x000fc8000bf05070 */
[----:B------:R-:W-:Y:S02]  /*1a820*/  ISETP.NE.AND.EX P0, PT, R81, UR51, PT, P0 ;  /* 0x0000003351007c0c */ /* 0x000fe4000bf05300 */
[----:B--2---:R-:W-:-:S05]  /*1a830*/  LOP3.LUT R8, R59, R8, RZ, 0x3c, !PT ;  /* 0x000000083b087212 */ /* 0x004fca00078e3cff */
[----:B------:R3:W-:Y:S06]  /*1a840*/  STL.U8 [R11+0x20a0], R8 ;  /* 0x0020a0080b007387 */ /* 0x0007ec0000100000 */
[----:B------:R-:W-:Y:S05]  /*1a850*/  @P0 BRA `(.L_x_321) ;  /* 0xfffffff800800947 */ /* 0x000fea000383ffff */
[----:B------:R-:W-:Y:S05]  /*1a860*/  BSYNC.RECONVERGENT B5 ;  /* 0x0000000000057941 */ /* 0x000fea0003800200 */
.L_x_320:
[----:B---3--:R-:W-:-:S07]  /*1a870*/  IMAD.U32 R8, RZ, RZ, UR50 ;  /* 0x00000032ff087e24 */ /* 0x008fce000f8e00ff */
.L_x_319:
[----:B------:R-:W-:Y:S05]  /*1a880*/  BSYNC.RECONVERGENT B4 ;  /* 0x0000000000047941 */ /* 0x000fea0003800200 */
.L_x_318:
[----:B------:R-:W-:-:S09]  /*1a890*/  UISETP.NE.AND UP0, UPT, UR59, URZ, UPT ;  /* 0x000000ff3b00728c */ /* 0x000fd2000bf05270 */
[----:B------:R-:W-:Y:S05]  /*1a8a0*/  BRA.U !UP0, `(.L_x_317) ;  /* 0x0000000508e07547 */ /* 0x000fea000b800000 */
[----:B------:R-:W-:Y:S02]  /*1a8b0*/  UISETP.GE.U32.AND UP0, UPT, UR57, 0x7, UPT ;  /* 0x000000073900788c */ /* 0x000fe4000bf06070 */
[----:B------:R-:W-:Y:S02]  /*1a8c0*/  ULOP3.LUT UP1, URZ, UR59, 0x7, URZ, 0xc0, !UPT ;  /* 0x000000073bff7892 */ /* 0x000fe4000f82c0ff */
[----:B------:R-:W-:-:S09]  /*1a8d0*/  UISETP.GE.U32.AND.EX UP0, UPT, UR56, URZ, UPT, UP0 ;  /* 0x000000ff3800728c */ /* 0x000fd2000bf06100 */
[----:B------:R-:W-:Y:S05]  /*1a8e0*/  BRA.U !UP0, `(.L_x_322) ;  /* 0x0000000108cc7547 */ /* 0x000fea000b800000 */
[----:B------:R-:W-:-:S05]  /*1a8f0*/  IMAD.U32 R58, R8, 0x8, R1 ;  /* 0x00000008083a7824 */ /* 0x000fca00078e0001 */
[----:B------:R-:W3:Y:S01]  /*1a900*/  LDL R6, [R58+0x2000] ;  /* 0x002000003a067983 */ /* 0x000ee20000100800 */
[----:B------:R-:W-:-:S05]  /*1a910*/  IMAD.IADD R57, R1, 0x1, R8 ;  /* 0x0000000101397824 */ /* 0x000fca00078e0208 */
[----:B--2---:R-:W2:Y:S01]  /*1a920*/  LDL.U8 R7, [R57+0x2090] ;  /* 0x0020900039077983 */ /* 0x004ea20000100000 */
[----:B---3--:R-:W-:-:S05]  /*1a930*/  IMAD.IADD R10, R1, 0x1, R6 ;  /* 0x00000001010a7824 */ /* 0x008fca00078e0206 */
[----:B------:R-:W2:Y:S02]  /*1a940*/  LDL.U8 R6, [R10+0x2080] ;  /* 0x002080000a067983 */ /* 0x000ea40000100000 */
[----:B--2---:R-:W-:-:S05]  /*1a950*/  LOP3.LUT R7, R7, R6, RZ, 0x3c, !PT ;  /* 0x0000000607077212 */ /* 0x004fca00078e3cff */
        /* <DEDUP_REMOVED lines=13> */
[----:B------:R-:W4:Y:S04]  /*1aa30*/  LDL R6, [R58+0x2018] ;  /* 0x002018003a067983 */ /* 0x000f280000100800 */
[----:B-1----:R-:W5:Y:S01]  /*1aa40*/  LDL.U8 R7, [R57+0x2093] ;  /* 0x0020930039077983 */ /* 0x002f620000100000 */
[----:B----4-:R-:W-:-:S05]  /*1aa50*/  IMAD.IADD R10, R1, 0x1, R6 ;  /* 0x00000001010a7824 */ /* 0x010fca00078e0206 */
[----:B------:R-:W5:Y:S02]  /*1aa60*/  LDL.U8 R6, [R10+0x2080] ;  /* 0x002080000a067983 */ /* 0x000f640000100000 */
[----:B-----5:R-:W-:-:S05]  /*1aa70*/  LOP3.LUT R7, R7, R6, RZ, 0x3c, !PT ;  /* 0x0000000607077212 */ /* 0x020fca00078e3cff */
[----:B------:R1:W-:Y:S04]  /*1aa80*/  STL.U8 [R10+0x20a0], R7 ;  /* 0x0020a0070a007387 */ /* 0x0003e80000100000 */
[----:B------:R-:W4:Y:S04]  /*1aa90*/  LDL R6, [R58+0x2020] ;  /* 0x002020003a067983 */ /* 0x000f280000100800 */
[----:B--2---:R-:W2:Y:S01]  /*1aaa0*/  LDL.U8 R9, [R57+0x2094] ;  /* 0x0020940039097983 */ /* 0x004ea20000100000 */
[----:B----4-:R-:W-:-:S05]  /*1aab0*/  IMAD.IADD R56, R1, 0x1, R6 ;  /* 0x0000000101387824 */ /* 0x010fca00078e0206 */
[----:B------:R-:W2:Y:S02]  /*1aac0*/  LDL.U8 R6, [R56+0x2080] ;  /* 0x0020800038067983 */ /* 0x000ea40000100000 */
[----:B--2---:R-:W-:-:S05]  /*1aad0*/  LOP3.LUT R9, R9, R6, RZ, 0x3c, !PT ;  /* 0x0000000609097212 */ /* 0x004fca00078e3cff */
[----:B------:R2:W-:Y:S04]  /*1aae0*/  STL.U8 [R56+0x20a0], R9 ;  /* 0x0020a00938007387 */ /* 0x0005e80000100000 */
[----:B------:R-:W4:Y:S04]  /*1aaf0*/  LDL R6, [R58+0x2028] ;  /* 0x002028003a067983 */ /* 0x000f280000100800 */
[----:B---3--:R-:W3:Y:S01]  /*1ab00*/  LDL.U8 R11, [R57+0x2095] ;  /* 0x00209500390b7983 */ /* 0x008ee20000100000 */
[----:B----4-:R-:W-:-:S05]  /*1ab10*/  IMAD.IADD R50, R1, 0x1, R6 ;  /* 0x0000000101327824 */ /* 0x010fca00078e0206 */
[----:B------:R-:W3:Y:S02]  /*1ab20*/  LDL.U8 R6, [R50+0x2080] ;  /* 0x0020800032067983 */ /* 0x000ee40000100000 */
[----:B---3--:R-:W-:-:S05]  /*1ab30*/  LOP3.LUT R11, R11, R6, RZ, 0x3c, !PT ;  /* 0x000000060b0b7212 */ /* 0x008fca00078e3cff */
        /* <DEDUP_REMOVED lines=10> */
[----:B------:R-:W2:Y:S01]  /*1abe0*/  LDL.U8 R6, [R51+0x2080] ;  /* 0x0020800033067983 */ /* 0x000ea20000100000 */
[----:B------:R-:W-:Y:S01]  /*1abf0*/  VIADD R8, R8, 0x8 ;  /* 0x0000000808087836 */ /* 0x000fe20000000000 */
[----:B--2---:R-:W-:-:S05]  /*1ac00*/  LOP3.LUT R6, R9, R6, RZ, 0x3c, !PT ;  /* 0x0000000609067212 */ /* 0x004fca00078e3cff */
[----:B------:R3:W-:Y:S02]  /*1ac10*/  STL.U8 [R51+0x20a0], R6 ;  /* 0x0020a00633007387 */ /* 0x0007e40000100000 */
.L_x_322:
[----:B------:R-:W-:Y:S05]  /*1ac20*/  BRA.U !UP1, `(.L_x_317) ;  /* 0x0000000509007547 */ /* 0x000fea000b800000 */
[----:B---3--:R-:W-:Y:S01]  /*1ac30*/  LOP3.LUT R6, R5, 0x7, RZ, 0xc0, !PT ;  /* 0x0000000705067812 */ /* 0x008fe200078ec0ff */
[----:B------:R-:W-:Y:S03]  /*1ac40*/  BSSY.RECONVERGENT B4, `(.L_x_323) ;  /* 0x0000021000047945 */ /* 0x000fe60003800200 */
[----:B------:R-:W-:-:S04]  /*1ac50*/  IADD3 R6, P2, PT, R6, -0x1, RZ ;  /* 0xffffffff06067810 */ /* 0x000fc80007f5e0ff */
[----:B------:R-:W-:Y:S01]  /*1ac60*/  ISETP.GE.U32.AND P0, PT, R6, 0x3, PT ;  /* 0x000000030600780c */ /* 0x000fe20003f06070 */
[----:B------:R-:W-:-:S05]  /*1ac70*/  IMAD.X R6, RZ, RZ, -0x1, P2 ;  /* 0xffffffffff067424 */ /* 0x000fca00010e06ff */
[----:B------:R-:W-:-:S13]  /*1ac80*/  ISETP.GE.U32.AND.EX P0, PT, R6, RZ, PT, P0 ;  /* 0x000000ff0600720c */ /* 0x000fda0003f06100 */
[----:B------:R-:W-:Y:S05]  /*1ac90*/  @!P0 BRA `(.L_x_324) ;  /* 0x00000000006c8947 */ /* 0x000fea0003800000 */
        /* <DEDUP_REMOVED lines=15> */
[----:B------:R-:W4:Y:S01]  /*1ad90*/  LDL.U8 R11, [R58+0x2092] ;  /* 0x002092003a0b7983 */ /* 0x000f220000100000 */
        /* <DEDUP_REMOVED lines=11> */
.L_x_324:
[----:B------:R-:W-:Y:S05]  /*1ae50*/  BSYNC.RECONVERGENT B4 ;  /* 0x0000000000047941 */ /* 0x000fea0003800200 */
.L_x_323:
[----:B------:R-:W-:-:S04]  /*1ae60*/  UISETP.NE.U32.AND UP0, UPT, UR58, URZ, UPT ;  /* 0x000000ff3a00728c */ /* 0x000fc8000bf05070 */
[----:B------:R-:W-:-:S09]  /*1ae70*/  UISETP.NE.AND.EX UP0, UPT, URZ, URZ, UPT, UP0 ;  /* 0x000000ffff00728c */ /* 0x000fd2000bf05300 */
[----:B------:R-:W-:Y:S05]  /*1ae80*/  BRA.U !UP0, `(.L_x_317) ;  /* 0x0000000108687547 */ /* 0x000fea000b800000 */
[----:B---3--:R-:W-:-:S05]  /*1ae90*/  LEA R10, R8, R1, 0x3 ;  /* 0x00000001080a7211 */ /* 0x008fca00078e18ff */
[----:B------:R-:W3:Y:S01]  /*1aea0*/  LDL R6, [R10+0x2000] ;  /* 0x002000000a067983 */ /* 0x000ee20000100800 */
[----:B------:R-:W-:-:S05]  /*1aeb0*/  IMAD.IADD R8, R1, 0x1, R8 ;  /* 0x0000000101087824 */ /* 0x000fca00078e0208 */
[----:B--2---:R-:W2:Y:S01]  /*1aec0*/  LDL.U8 R7, [R8+0x2090] ;  /* 0x0020900008077983 */ /* 0x004ea20000100000 */
[----:B---3--:R-:W-:-:S05]  /*1aed0*/  IMAD.IADD R9, R1, 0x1, R6 ;  /* 0x0000000101097824 */ /* 0x008fca00078e0206 */
[----:B------:R-:W2:Y:S01]  /*1aee0*/  LDL.U8 R6, [R9+0x2080] ;  /* 0x0020800009067983 */ /* 0x000ea20000100000 */
[----:B------:R-:W-:-:S04]  /*1aef0*/  UISETP.NE.U32.AND UP0, UPT, UR58, 0x1, UPT ;  /* 0x000000013a00788c */ /* 0x000fc8000bf05070 */
[----:B------:R-:W-:Y:S01]  /*1af00*/  UISETP.NE.AND.EX UP0, UPT, URZ, URZ, UPT, UP0 ;  /* 0x000000ffff00728c */ /* 0x000fe2000bf05300 */
[----:B--2---:R-:W-:-:S05]  /*1af10*/  LOP3.LUT R6, R7, R6, RZ, 0x3c, !PT ;  /* 0x0000000607067212 */ /* 0x004fca00078e3cff */
[----:B------:R1:W-:Y:S03]  /*1af20*/  STL.U8 [R9+0x20a0], R6 ;  /* 0x0020a00609007387 */ /* 0x0003e60000100000 */
[----:B------:R-:W-:Y:S05]  /*1af30*/  BRA.U !UP0, `(.L_x_317) ;  /* 0x00000001083c7547 */ /* 0x000fea000b800000 */
[----:B-1----:R-:W2:Y:S04]  /*1af40*/  LDL R6, [R10+0x2008] ;  /* 0x002008000a067983 */ /* 0x002ea80000100800 */
        /* <DEDUP_REMOVED lines=8> */
[----:B-1----:R-:W2:Y:S04]  /*1afd0*/  LDL R6, [R10+0x2010] ;  /* 0x002010000a067983 */ /* 0x002ea80000100800 */
[----:B------:R-:W3:Y:S01]  /*1afe0*/  LDL.U8 R7, [R8+0x2092] ;  /* 0x0020920008077983 */ /* 0x000ee20000100000 */
[----:B--2---:R-:W-:-:S05]  /*1aff0*/  IMAD.IADD R9, R1, 0x1, R6 ;  /* 0x0000000101097824 */ /* 0x004fca00078e0206 */
[----:B------:R-:W3:Y:S02]  /*1b000*/  LDL.U8 R6, [R9+0x2080] ;  /* 0x0020800009067983 */ /* 0x000ee40000100000 */
[----:B---3--:R-:W-:-:S05]  /*1b010*/  LOP3.LUT R6, R7, R6, RZ, 0x3c, !PT ;  /* 0x0000000607067212 */ /* 0x008fca00078e3cff */
[----:B------:R1:W-:Y:S02]  /*1b020*/  STL.U8 [R9+0x20a0], R6 ;  /* 0x0020a00609007387 */ /* 0x0003e40000100000 */
.L_x_317:
[----:B------:R-:W-:Y:S05]  /*1b030*/  BSYNC.RECONVERGENT B0 ;  /* 0x0000000000007941 */ /* 0x000fea0003800200 */
.L_x_316:
[----:B------:R-:W-:Y:S01]  /*1b040*/  BSSY.RECONVERGENT B0, `(.L_x_325) ;  /* 0x0000144000007945 */ /* 0x000fe20003800200 */
[----:B------:R-:W-:Y:S01]  /*1b050*/  DADD R2, R2, 1 ;  /* 0x3ff0000002027429 */ /* 0x000fe20000000000 */
[----:B------:R-:W-:Y:S02]  /*1b060*/  IMAD.MOV.U32 R8, RZ, RZ, R16 ;  /* 0x000000ffff087224 */ /* 0x000fe400078e0010 */
[----:B-1-34-:R-:W-:Y:S01]  /*1b070*/  IMAD.MOV.U32 R9, RZ, RZ, R17 ;  /* 0x000000ffff097224 */ /* 0x01afe200078e0011 */
[----:B------:R-:W-:Y:S07]  /*1b080*/  @!P1 BRA `(.L_x_326) ;  /* 0x0000001000fc9947 */ /* 0x000fee0003800000 */
[----:B--2---:R-:W-:Y:S01]  /*1b090*/  CS2R R6, SRZ ;  /* 0x0000000000067805 */ /* 0x004fe2000001ff00 */
[----:B------:R-:W-:Y:S02]  /*1b0a0*/  IMAD.MOV.U32 R8, RZ, RZ, R16 ;  /* 0x000000ffff087224 */ /* 0x000fe400078e0010 */
[----:B------:R-:W-:-:S07]  /*1b0b0*/  IMAD.MOV.U32 R9, RZ, RZ, R17 ;  /* 0x000000ffff097224 */ /* 0x000fce00078e0011 */
.L_x_339:
        /* <DEDUP_REMOVED lines=65> */
[----:B------:R-:W-:Y:S02]  /*1b4d0*/  @!P2 LEA.HI R5, R58, R58, RZ, 0x1 ;  /* 0x0000003a3a05a211 */ /* 0x000fe400078f08ff */
[----:B------:R-:W-:Y:S02]  /*1b4e0*/  FSEL R51, R51, RZ, P0 ;  /* 0x000000ff33337208 */ /* 0x000fe40000000000 */
[----:B------:R-:W-:-:S04]  /*1b4f0*/  @!P2 SHF.R.S32.HI R5, RZ, 0x1, R5 ;  /* 0x00000001ff05a819 */ /* 0x000fc80000011405 */
[----:B------:R-:W-:Y:S01]  /*1b500*/  @!P2 IADD3 R58, PT, PT, R58, -R5, RZ ;  /* 0x800000053a3aa210 */ /* 0x000fe20007ffe0ff */
[----:B------:R-:W-:-:S03]  /*1b510*/  @!P2 IMAD R57, R5, 0x100000, R57 ;  /* 0x001000000539a824 */ /* 0x000fc600078e0239 */
[----:B------:R-:W-:Y:S01]  /*1b520*/  @!P2 LEA R59, R58, 0x3ff00000, 0x14 ;  /* 0x3ff000003a3ba811 */ /* 0x000fe200078ea0ff */
[----:B------:R-:W-:-:S06]  /*1b530*/  @!P2 IMAD.MOV.U32 R58, RZ, RZ, RZ ;  /* 0x000000ffff3aa224 */ /* 0x000fcc00078e00ff */
[----:B------:R-:W-:-:S11]  /*1b540*/  @!P2 DMUL R50, R56, R58 ;  /* 0x0000003a3832a228 */ /* 0x000fd60000000000 */
.L_x_332:
[----:B------:R-:W-:Y:S05]  /*1b550*/  BSYNC.RECONVERGENT B6 ;  /* 0x0000000000067941 */ /* 0x000fea0003800200 */
.L_x_331:
        /* <DEDUP_REMOVED lines=33> */
[----:B------:R-:W1:Y:S01]  /*1b770*/  MUFU.RCP64H R59, R57 ;  /* 0x00000039003b7308 */ /* 0x000e620000001800 */
[----:B------:R-:W-:Y:S01]  /*1b780*/  UMOV UR7, 0x3fe62e42 ;  /* 0x3fe62e4200077882 */ /* 0x000fe20000000000 */
[----:B-1----:R-:W-:-:S08]  /*1b790*/  DFMA R64, -R56, R58, 1 ;  /* 0x3ff000003840742b */ /* 0x002fd0000000013a */
        /* <DEDUP_REMOVED lines=39> */
.L_x_333:
[----:B------:R-:W-:Y:S01]  /*1ba10*/  IMAD.MOV.U32 R50, RZ, RZ, 0x0 ;  /* 0x00000000ff327424 */ /* 0x000fe200078e00ff */
[----:B------:R-:W-:Y:S01]  /*1ba20*/  LOP3.LUT P0, RZ, R57, 0x7fffffff, RZ, 0xc0, !PT ;  /* 0x7fffffff39ff7812 */ /* 0x000fe2000780c0ff */
[----:B------:R-:W-:-:S06]  /*1ba30*/  IMAD.MOV.U32 R51, RZ, RZ, 0x7ff00000 ;  /* 0x7ff00000ff337424 */ /* 0x000fcc00078e00ff */
[----:B------:R-:W-:-:S10]  /*1ba40*/  DFMA R50, R56, R50, +INF ;  /* 0x7ff000003832742b */ /* 0x000fd40000000032 */
[----:B------:R-:W-:Y:S02]  /*1ba50*/  FSEL R50, R50, RZ, P0 ;  /* 0x000000ff32327208 */ /* 0x000fe40000000000 */
[----:B------:R-:W-:-:S07]  /*1ba60*/  FSEL R51, R51, -QNAN , P0 ;  /* 0xfff0000033337808 */ /* 0x000fce0000000000 */
.L_x_330:
[----:B------:R-:W-:Y:S05]  /*1ba70*/  BSYNC.RECONVERGENT B5 ;  /* 0x0000000000057941 */ /* 0x000fea0003800200 */
.L_x_329:
        /* <DEDUP_REMOVED lines=9> */
[----:B------:R-:W-:Y:S01]  /*1bb10*/  IMAD.MOV.U32 R82, RZ, RZ, -0x105c611 ;  /* 0xfefa39efff527424 */ /* 0x000fe200078e00ff */
[----:B------:R-:W-:Y:S01]  /*1bb20*/  UMOV UR4, 0x3b39803f ;  /* 0x3b39803f00047882 */ /* 0x000fe20000000000 */
[----:B------:R-:W-:Y:S01]  /*1bb30*/  IMAD.MOV.U32 R83, RZ, RZ, 0x3fe62e42 ;  /* 0x3fe62e42ff537424 */ /* 0x000fe200078e00ff */
[----:B------:R-:W-:Y:S01]  /*1bb40*/  UMOV UR5, 0x3c7abc9e ;  /* 0x3c7abc9e00057882 */ /* 0x000fe20000000000 */
[----:B------:R-:W-:Y:S01]  /*1bb50*/  FSETP.GEU.AND P0, PT, |R73|, 4.1917929649353027344, PT ;  /* 0x4086232b4900780b */ /* 0x000fe20003f0e200 */
[----:B------:R-:W-:Y:S01]  /*1bb60*/  DFMA R64, -R10, R64, 6.75539944105574400000e+15 ;  /* 0x433800000a40742b */ /* 0x000fe20000000140 */
[----:B------:R-:W-:Y:S07]  /*1bb70*/  BSSY.RECONVERGENT B6, `(.L_x_336) ;  /* 0x0000033000067945 */ /* 0x000fee0003800200 */
        /* <DEDUP_REMOVED lines=50> */
.L_x_337:
[----:B------:R-:W-:Y:S05]  /*1bea0*/  BSYNC.RECONVERGENT B6 ;  /* 0x0000000000067941 */ /* 0x000fea0003800200 */
.L_x_336:
        /* <DEDUP_REMOVED lines=22> */
[----:B------:R-:W-:Y:S01]  /*1c010*/  IMAD.MOV.U32 R81, RZ, RZ, 0x43300000 ;  /* 0x43300000ff517424 */ /* 0x000fe200078e00ff */
[----:B------:R-:W-:Y:S01]  /*1c020*/  LEA.HI R80, R5, R80, RZ, 0xc ;  /* 0x0000005005507211 */ /* 0x000fe200078f60ff */
[----:B------:R-:W-:Y:S01]  /*1c030*/  UMOV UR6, 0x80000000 ;  /* 0x8000000000067882 */ /* 0x000fe20000000000 */
[----:B------:R-:W-:-:S09]  /*1c040*/  UMOV UR7, 0x43300000 ;  /* 0x4330000000077882 */ /* 0x000fd20000000000 */
[----:B------:R-:W-:Y:S02]  /*1c050*/  @P0 VIADD R57, R11, 0xfff00000 ;  /* 0xfff000000b390836 */ /* 0x000fe40000000000 */
[----:B------:R-:W-:-:S03]  /*1c060*/  @P0 VIADD R80, R80, 0x1 ;  /* 0x0000000150500836 */ /* 0x000fc60000000000 */
[----:B------:R-:W-:Y:S02]  /*1c070*/  @P0 MOV R11, R57 ;  /* 0x00000039000b0202 */ /* 0x000fe40000000f00 */
[----:B------:R-:W-:-:S04]  /*1c080*/  LOP3.LUT R80, R80, 0x80000000, RZ, 0x3c, !PT ;  /* 0x8000000050507812 */ /* 0x000fc800078e3cff */
        /* <DEDUP_REMOVED lines=46> */
.L_x_338:
[----:B------:R-:W-:Y:S01]  /*1c370*/  IMAD.MOV.U32 R56, RZ, RZ, 0x0 ;  /* 0x00000000ff387424 */ /* 0x000fe200078e00ff */
[----:B------:R-:W-:Y:S01]  /*1c380*/  LOP3.LUT P0, RZ, R11, 0x7fffffff, RZ, 0xc0, !PT ;  /* 0x7fffffff0bff7812 */ /* 0x000fe2000780c0ff */
[----:B------:R-:W-:-:S06]  /*1c390*/  IMAD.MOV.U32 R57, RZ, RZ, 0x7ff00000 ;  /* 0x7ff00000ff397424 */ /* 0x000fcc00078e00ff */
[----:B------:R-:W-:-:S10]  /*1c3a0*/  DFMA R56, R10, R56, +INF ;  /* 0x7ff000000a38742b */ /* 0x000fd40000000038 */
[----:B------:R-:W-:Y:S02]  /*1c3b0*/  FSEL R56, R56, RZ, P0 ;  /* 0x000000ff38387208 */ /* 0x000fe40000000000 */
[----:B------:R-:W-:-:S07]  /*1c3c0*/  FSEL R57, R57, -QNAN , P0 ;  /* 0xfff0000039397808 */ /* 0x000fce0000000000 */
.L_x_335:
[----:B------:R-:W-:Y:S05]  /*1c3d0*/  BSYNC.RECONVERGENT B5 ;  /* 0x0000000000057941 */ /* 0x000fea0003800200 */
.L_x_334:
[----:B------:R-:W-:-:S08]  /*1c3e0*/  DADD R50, -R56, R50 ;  /* 0x0000000038327229 */ /* 0x000fd00000000132 */
[----:B------:R-:W-:-:S11]  /*1c3f0*/  DADD R8, R8, R50 ;  /* 0x0000000008087229 */ /* 0x000fd60000000032 */
.L_x_328:
[----:B------:R-:W-:Y:S05]  /*1c400*/  BSYNC.RECONVERGENT B4 ;  /* 0x0000000000047941 */ /* 0x000fea0003800200 */
.L_x_327:
[----:B------:R-:W1:Y:S01]  /*1c410*/  LDCU UR4, c[0x0][0x3b8] ;  /* 0x00007700ff0477ac */ /* 0x000e620008000800 */
[----:B------:R-:W-:-:S05]  /*1c420*/  IADD3 R6, P0, PT, R6, 0x1, RZ ;  /* 0x0000000106067810 */ /* 0x000fca0007f1e0ff */
[----:B------:R-:W-:Y:S02]  /*1c430*/  IMAD.X R7, RZ, RZ, R7, P0 ;  /* 0x000000ffff077224 */ /* 0x000fe400000e0607 */
[----:B-1----:R-:W-:-:S05]  /*1c440*/  IMAD.U32 R5, RZ, RZ, UR4 ;  /* 0x00000004ff057e24 */ /* 0x002fca000f8e00ff */
[----:B------:R-:W-:-:S04]  /*1c450*/  ISETP.NE.U32.AND P0, PT, R6, R5, PT ;  /* 0x000000050600720c */ /* 0x000fc80003f05070 */
[----:B------:R-:W-:-:S13]  /*1c460*/  ISETP.NE.AND.EX P0, PT, R7, UR51, PT, P0 ;  /* 0x0000003307007c0c */ /* 0x000fda000bf05300 */
[----:B------:R-:W-:Y:S05]  /*1c470*/  @P0 BRA `(.L_x_339) ;  /* 0xffffffec00100947 */ /* 0x000fea000383ffff */
.L_x_326:
[----:B------:R-:W-:Y:S05]  /*1c480*/  BSYNC.RECONVERGENT B0 ;  /* 0x0000000000007941 */ /* 0x000fea0003800200 */
.L_x_325:
        /* <DEDUP_REMOVED lines=8> */
[----:B--2---:R-:W-:-:S08]  /*1c510*/  DADD R6, R50, -6.75539944105574400000e+15 ;  /* 0xc338000032067429 */ /* 0x004fd00000000000 */
        /* <DEDUP_REMOVED lines=51> */
.L_x_341:
[----:B------:R-:W-:Y:S05]  /*1c850*/  BSYNC.RECONVERGENT B0 ;  /* 0x0000000000007941 */ /* 0x000fea0003800200 */
.L_x_340:
[----:B------:R-:W1:Y:S01]  /*1c860*/  LDCU UR4, c[0x0][0x3bc] ;  /* 0x00007780ff0477ac */ /* 0x000e620008000800 */
[----:B------:R-:W-:Y:S01]  /*1c870*/  BSSY.RELIABLE B4, `(.L_x_342) ;  /* 0x0000430000047945 */ /* 0x000fe20003800100 */
[----:B------:R-:W-:Y:S01]  /*1c880*/  DADD R22, -R6, R22 ;  /* 0x0000000006167229 */ /* 0x000fe20000000116 */
[----:B-1----:R-:W-:-:S05]  /*1c890*/  VIADD R8, R5, -UR4 ;  /* 0x8000000405087c36 */ /* 0x002fca0008000000 */
[----:B------:R-:W-:-:S13]  /*1c8a0*/  ISETP.NE.AND P0, PT, R8, RZ, PT ;  /* 0x000000ff0800720c */ /* 0x000fda0003f05270 */
[----:B------:R-:W-:Y:S05]  /*1c8b0*/  @!P0 BRA `(.L_x_343) ;  /* 0x0000001400608947 */ /* 0x000fea0003800000 */
[----:B------:R-:W-:Y:S01]  /*1c8c0*/  MOV R50, RZ ;  /* 0x000000ff00327202 */ /* 0x000fe20000000f00 */
[----:B------:R-:W-:-:S07]  /*1c8d0*/  IMAD.MOV.U32 R56, RZ, RZ, RZ ;  /* 0x000000ffff387224 */ /* 0x000fce00078e00ff */
.L_x_357:
[----:B------:R-:W1:Y:S01]  /*1c8e0*/  LDCU UR4, c[0x0][0x3b8] ;  /* 0x00007700ff0477ac */ /* 0x000e620008000800 */
[----:B------:R-:W-:Y:S01]  /*1c8f0*/  BSSY.RECONVERGENT B0, `(.L_x_344) ;  /* 0x000009e000007945 */ /* 0x000fe20003800200 */
[----:B------:R-:W-:Y:S01]  /*1c900*/  IMAD.MOV.U32 R8, RZ, RZ, RZ ;  /* 0x000000ffff087224 */ /* 0x000fe200078e00ff */
[----:B------:R-:W-:Y:S01]  /*1c910*/  PRMT R7, RZ, 0x7610, R7 ;  /* 0x00007610ff077816 */ /* 0x000fe20000000007 */
[----:B------:R-:W-:Y:S02]  /*1c920*/  IMAD.MOV.U32 R10, RZ, RZ, RZ ;  /* 0x000000ffff0a7224 */ /* 0x000fe400078e00ff */
[----:B-1----:R-:W-:-:S05]  /*1c930*/  IMAD.U32 R5, RZ, RZ, UR4 ;  /* 0x00000004ff057e24 */ /* 0x002fca000f8e00ff */
        /* <DEDUP_REMOVED lines=14> */
[----:B------:R-:W-:Y:S01]  /*1ca20*/  CS2R R98, SRZ ;  /* 0x0000000000627805 */ /* 0x000fe2000001ff00 */
[----:B------:R-:W-:-:S07]  /*1ca30*/  IMAD.MOV.U32 R95, RZ, RZ, RZ ;  /* 0x000000ffff5f7224 */ /* 0x000fce00078e00ff */
.L_x_348:
[----:B------:R-:W-:-:S06]  /*1ca40*/  IMAD.IADD R8, R1, 0x1, R6 ;  /* 0x0000000101087824 */ /* 0x000fcc00078e0206 */
[----:B------:R-:W2:Y:S01]  /*1ca50*/  LDL.128 R8, [R8+0x20a0] ;  /* 0x0020a00008087983 */ /* 0x000ea20000100c00 */
[----:B------:R-:W-:Y:S01]  /*1ca60*/  IMAD.IADD R93, R6, 0x1, R97 ;  /* 0x00000001065d7824 */ /* 0x000fe200078e0261 */
[----:B------:R-:W-:Y:S02]  /*1ca70*/  IADD3 R98, P0, PT, R98, 0x4, RZ ;  /* 0x0000000462627810 */ /* 0x000fe40007f1e0ff */
[----:B------:R-:W-:Y:S01]  /*1ca80*/  IADD3 R6, P2, PT, R6, 0x10, RZ ;  /* 0x0000001006067810 */ /* 0x000fe20007f5e0ff */
[----:B------:R-:W1:Y:S02]  /*1ca90*/  LDC.U8 R57, c[0x3][R93+0x1] ;  /* 0x00c000405d397b82 */ /* 0x000e640000000000 */
[----:B------:R-:W-:Y:S01]  /*1caa0*/  IMAD.X R99, RZ, RZ, R99, P0 ;  /* 0x000000ffff637224 */ /* 0x000fe200000e0663 */
[----:B------:R-:W-:Y:S01]  /*1cab0*/  ISETP.NE.U32.AND P0, PT, R98, UR48, PT ;  /* 0x0000003062007c0c */ /* 0x000fe2000bf05070 */
[----:B------:R-:W-:-:S03]  /*1cac0*/  IMAD.X R95, RZ, RZ, R95, P2 ;  /* 0x000000ffff5f7224 */ /* 0x000fc600010e065f */
[----:B------:R-:W-:Y:S01]  /*1cad0*/  ISETP.NE.AND.EX P0, PT, R99, UR47, PT, P0 ;  /* 0x0000002f63007c0c */ /* 0x000fe2000bf05300 */
[----:B------:R-:W3:Y:S08]  /*1cae0*/  LDC.U8 R51, c[0x3][R93] ;  /* 0x00c000005d337b82 */ /* 0x000ef00000000000 */
[----:B------:R-:W4:Y:S08]  /*1caf0*/  LDC.U8 R58, c[0x3][R93+0x2] ;  /* 0x00c000805d3a7b82 */ /* 0x000f300000000000 */
[----:B------:R-:W5:Y:S08]  /*1cb00*/  LDC.U8 R59, c[0x3][R93+0x3] ;  /* 0x00c000c05d3b7b82 */ /* 0x000f700000000000 */
[----:B------:R-:W0:Y:S08]  /*1cb10*/  LDC.U8 R65, c[0x3][R93+0x5] ;  /* 0x00c001405d417b82 */ /* 0x000e300000000000 */
        /* <DEDUP_REMOVED lines=8> */
[----:B------:R-:W0:Y:S01]  /*1cba0*/  LDC.U8 R88, c[0x3][R93+0xe] ;  /* 0x00c003805d587b82 */ /* 0x000e220000000000 */
[----:B--2---:R-:W-:-:S02]  /*1cbb0*/  PRMT R82, R8, 0x7771, RZ ;  /* 0x0000777108527816 */ /* 0x004fc400000000ff */
[C---:B------:R-:W-:Y:S02]  /*1cbc0*/  LOP3.LUT R94, R8.reuse, 0xff, RZ, 0xc0, !PT ;  /* 0x000000ff085e7812 */ /* 0x040fe400078ec0ff */
[C---:B------:R-:W-:Y:S01]  /*1cbd0*/  PRMT R89, R8.reuse, 0x7772, RZ ;  /* 0x0000777208597816 */ /* 0x040fe200000000ff */
[----:B-1----:R-:W-:Y:S01]  /*1cbe0*/  IMAD R57, R57, R82, RZ ;  /* 0x0000005239397224 */ /* 0x002fe200078e02ff */
[----:B------:R-:W-:Y:S01]  /*1cbf0*/  PRMT R96, R8, 0x7773, RZ ;  /* 0x0000777308607816 */ /* 0x000fe200000000ff */
[----:B------:R-:W1:Y:S01]  /*1cc00*/  LDC.U8 R82, c[0x3][R93+0xc] ;  /* 0x00c003005d527b82 */ /* 0x000e620000000000 */
[----:B---3--:R-:W-:Y:S02]  /*1cc10*/  IMAD R8, R51, R94, RZ ;  /* 0x0000005e33087224 */ /* 0x008fe400078e02ff */
[----:B----4-:R-:W-:Y:S01]  /*1cc20*/  IMAD R58, R58, R89, RZ ;  /* 0x000000593a3a7224 */ /* 0x010fe200078e02ff */
[----:B------:R-:W-:Y:S01]  /*1cc30*/  PRMT R89, R9, 0x7771, RZ ;  /* 0x0000777109597816 */ /* 0x000fe200000000ff */
[----:B------:R-:W-:Y:S01]  /*1cc40*/  IMAD.MOV.U32 R94, RZ, RZ, R96 ;  /* 0x000000ffff5e7224 */ /* 0x000fe200078e0060 */
[----:B------:R-:W-:-:S02]  /*1cc50*/  LOP3.LUT R8, R57, R8, R7, 0x96, !PT ;  /* 0x0000000839087212 */ /* 0x000fc400078e9607 */
[----:B------:R-:W2:Y:S01]  /*1cc60*/  LDC.U8 R51, c[0x3][R93+0xf] ;  /* 0x00c003c05d337b82 */ /* 0x000ea20000000000 */
[----:B-----5:R-:W-:Y:S01]  /*1cc70*/  IMAD R59, R59, R94, RZ ;  /* 0x0000005e3b3b7224 */ /* 0x020fe200078e02ff */
[C---:B------:R-:W-:Y:S01]  /*1cc80*/  LOP3.LUT R7, R9.reuse, 0xff, RZ, 0xc0, !PT ;  /* 0x000000ff09077812 */ /* 0x040fe200078ec0ff */
[----:B------:R-:W-:Y:S01]  /*1cc90*/  IMAD.MOV.U32 R94, RZ, RZ, R89 ;  /* 0x000000ffff5e7224 */ /* 0x000fe200078e0059 */
[----:B------:R-:W-:Y:S02]  /*1cca0*/  PRMT R57, R9, 0x7772, RZ ;  /* 0x0000777209397816 */ /* 0x000fe400000000ff */
[----:B------:R-:W-:Y:S01]  /*1ccb0*/  LOP3.LUT R8, R59, R8, R58, 0x96, !PT ;  /* 0x000000083b087212 */ /* 0x000fe200078e963a */
[----:B0-----:R-:W-:Y:S01]  /*1ccc0*/  IMAD R65, R65, R94, RZ ;  /* 0x0000005e41417224 */ /* 0x001fe200078e02ff */
[----:B------:R-:W-:Y:S01]  /*1ccd0*/  PRMT R58, R9, 0x7773, RZ ;  /* 0x00007773093a7816 */ /* 0x000fe200000000ff */
[----:B------:R-:W-:Y:S01]  /*1cce0*/  IMAD R7, R64, R7, RZ ;  /* 0x0000000740077224 */ /* 0x000fe200078e02ff */
[----:B------:R-:W-:Y:S01]  /*1ccf0*/  PRMT R59, R10, 0x7773, RZ ;  /* 0x000077730a3b7816 */ /* 0x000fe200000000ff */
[----:B------:R-:W-:Y:S01]  /*1cd00*/  IMAD.MOV.U32 R9, RZ, RZ, R57 ;  /* 0x000000ffff097224 */ /* 0x000fe200078e0039 */
[----:B------:R-:W-:Y:S01]  /*1cd10*/  PRMT R64, R11, 0x7772, RZ ;  /* 0x000077720b407816 */ /* 0x000fe200000000ff */
[----:B------:R-:W-:Y:S01]  /*1cd20*/  IMAD R73, R73, R58, RZ ;  /* 0x0000003a49497224 */ /* 0x000fe200078e02ff */
[----:B------:R-:W-:Y:S01]  /*1cd30*/  LOP3.LUT R7, R65, R7, R8, 0x96, !PT ;  /* 0x0000000741077212 */ /* 0x000fe200078e9608 */
[----:B------:R-:W-:Y:S01]  /*1cd40*/  IMAD R72, R72, R9, RZ ;  /* 0x0000000948487224 */ /* 0x000fe200078e02ff */
[----:B------:R-:W-:-:S02]  /*1cd50*/  PRMT R8, R10, 0x7771, RZ ;  /* 0x000077710a087816 */ /* 0x000fc400000000ff */
[C---:B------:R-:W-:Y:S02]  /*1cd60*/  LOP3.LUT R9, R10.reuse, 0xff, RZ, 0xc0, !PT ;  /* 0x000000ff0a097812 */ /* 0x040fe400078ec0ff */
[----:B------:R-:W-:Y:S01]  /*1cd70*/  PRMT R58, R10, 0x7772, RZ ;  /* 0x000077720a3a7816 */ /* 0x000fe200000000ff */
[----:B------:R-:W-:Y:S01]  /*1cd80*/  IMAD R75, R75, R8, RZ ;  /* 0x000000084b4b7224 */ /* 0x000fe200078e02ff */
[----:B------:R-:W-:Y:S01]  /*1cd90*/  LOP3.LUT R7, R73, R7, R72, 0x96, !PT ;  /* 0x0000000749077212 */ /* 0x000fe200078e9648 */
[----:B------:R-:W-:Y:S01]  /*1cda0*/  IMAD R74, R74, R9, RZ ;  /* 0x000000094a4a7224 */ /* 0x000fe200078e02ff */
[C---:B------:R-:W-:Y:S01]  /*1cdb0*/  PRMT R10, R11.reuse, 0x7771, RZ ;  /* 0x000077710b0a7816 */ /* 0x040fe200000000ff */
[----:B------:R-:W-:Y:S01]  /*1cdc0*/  IMAD.MOV.U32 R9, RZ, RZ, R58 ;  /* 0x000000ffff097224 */ /* 0x000fe200078e003a */
[C---:B------:R-:W-:Y:S01]  /*1cdd0*/  LOP3.LUT R57, R11.reuse, 0xff, RZ, 0xc0, !PT ;  /* 0x000000ff0b397812 */ /* 0x040fe200078ec0ff */
[----:B------:R-:W-:Y:S01]  /*1cde0*/  IMAD.MOV.U32 R8, RZ, RZ, R59 ;  /* 0x000000ffff087224 */ /* 0x000fe200078e003b */
[----:B------:R-:W-:Y:S01]  /*1cdf0*/  PRMT R65, R11, 0x7773, RZ ;  /* 0x000077730b417816 */ /* 0x000fe200000000ff */
[----:B------:R-:W-:Y:S01]  /*1ce00*/  IMAD R80, R80, R9, RZ ;  /* 0x0000000950507224 */ /* 0x000fe200078e02ff */
[----:B------:R-:W-:Y:S01]  /*1ce10*/  LOP3.LUT R7, R75, R74, R7, 0x96, !PT ;  /* 0x0000004a4b077212 */ /* 0x000fe200078e9607 */
[----:B------:R-:W-:-:S02]  /*1ce20*/  IMAD R81, R81, R8, RZ ;  /* 0x0000000851517224 */ /* 0x000fc400078e02ff */
[----:B------:R-:W-:Y:S02]  /*1ce30*/  IMAD.MOV.U32 R11, RZ, RZ, R64 ;  /* 0x000000ffff0b7224 */ /* 0x000fe400078e0040 */
[----:B------:R-:W-:Y:S01]  /*1ce40*/  IMAD R83, R83, R10, RZ ;  /* 0x0000000a53537224 */ /* 0x000fe200078e02ff */
[----:B------:R-:W-:Y:S01]  /*1ce50*/  LOP3.LUT R7, R81, R7, R80, 0x96, !PT ;  /* 0x0000000751077212 */ /* 0x000fe200078e9650 */
[----:B------:R-:W-:Y:S02]  /*1ce60*/  IMAD.MOV.U32 R8, RZ, RZ, R65 ;  /* 0x000000ffff087224 */ /* 0x000fe400078e0041 */
[----:B------:R-:W-:Y:S02]  /*1ce70*/  IMAD R88, R88, R11, RZ ;  /* 0x0000000b58587224 */ /* 0x000fe400078e02ff */
[----:B-1----:R-:W-:-:S05]  /*1ce80*/  IMAD R82, R82, R57, RZ ;  /* 0x0000003952527224 */ /* 0x002fca00078e02ff */
[----:B------:R-:W-:Y:S01]  /*1ce90*/  LOP3.LUT R7, R83, R82, R7, 0x96, !PT ;  /* 0x0000005253077212 */ /* 0x000fe200078e9607 */
[----:B--2---:R-:W-:-:S05]  /*1cea0*/  IMAD R51, R51, R8, RZ ;  /* 0x0000000833337224 */ /* 0x004fca00078e02ff */
[----:B------:R-:W-:Y:S01]  /*1ceb0*/  LOP3.LUT R7, R51, R7, R88, 0x96, !PT ;  /* 0x0000000733077212 */ /* 0x000fe200078e9658 */
[----:B------:R-:W-:Y:S06]  /*1cec0*/  @P0 BRA `(.L_x_348) ;  /* 0xfffffff800dc0947 */ /* 0x000fec000383ffff */
.L_x_347:
[----:B------:R-:W-:Y:S05]  /*1ced0*/  BSYNC.RECONVERGENT B5 ;  /* 0x0000000000057941 */ /* 0x000fea0003800200 */
.L_x_346:
[----:B------:R-:W-:Y:S01]  /*1cee0*/  UISETP.NE.U32.AND UP0, UPT, UR55, URZ, UPT ;  /* 0x000000ff3700728c */ /* 0x000fe2000bf05070 */
[----:B------:R-:W-:Y:S01]  /*1cef0*/  IMAD.MOV.U32 R8, RZ, RZ, R6 ;  /* 0x000000ffff087224 */ /* 0x000fe200078e0006 */
[----:B------:R-:W-:Y:S02]  /*1cf00*/  MOV R10, R95 ;  /* 0x0000005f000a7202 */ /* 0x000fe40000000f00 */
        /* <DEDUP_REMOVED lines=39> */
[----:B------:R-:W1:Y:S08]  /*1d180*/  @P3 LDC.U8 R74, c[0x3][R97+0x8] ;  /* 0x00c00200614a3b82 */ /* 0x000e700000000000 */
[----:B------:R-:W0:Y:S08]  /*1d190*/  @P3 LDC.U8 R80, c[0x3][R97+0x9] ;  /* 0x00c0024061503b82 */ /* 0x000e300000000000 */
[----:B------:R-:W0:Y:S08]  /*1d1a0*/  @P3 LDC.U8 R75, c[0x3][R97+0xa] ;  /* 0x00c00280614b3b82 */ /* 0x000e300000000000 */
[----:B------:R-:W0:Y:S01]  /*1d1b0*/  @P3 LDC.U8 R82, c[0x3][R97+0xb] ;  /* 0x00c002c061523b82 */ /* 0x000e220000000000 */
[----:B--2---:R-:W-:-:S02]  /*1d1c0*/  IMAD R8, R8, R51, RZ ;  /* 0x0000003308087224 */ /* 0x004fc400078e02ff */
[----:B---3--:R-:W-:Y:S02]  /*1d1d0*/  IMAD R9, R9, R58, RZ ;  /* 0x0000003a09097224 */ /* 0x008fe400078e02ff */
[----:B----4-:R-:W-:Y:S02]  /*1d1e0*/  IMAD R10, R10, R57, RZ ;  /* 0x000000390a0a7224 */ /* 0x010fe400078e02ff */
[----:B-----5:R-:W-:-:S03]  /*1d1f0*/  IMAD R64, R11, R64, RZ ;  /* 0x000000400b407224 */ /* 0x020fc600078e02ff */
[----:B------:R-:W-:-:S04]  /*1d200*/  LOP3.LUT R8, R10, R8, R9, 0x96, !PT ;  /* 0x000000080a087212 */ /* 0x000fc800078e9609 */
[----:B------:R-:W-:Y:S01]  /*1d210*/  LOP3.LUT R7, R7, R8, R64, 0x96, !PT ;  /* 0x0000000807077212 */ /* 0x000fe200078e9640 */
[----:B-1----:R-:W-:Y:S02]  /*1d220*/  @P3 IMAD R59, R59, R74, RZ ;  /* 0x0000004a3b3b3224 */ /* 0x002fe400078e02ff */
[----:B0-----:R-:W-:Y:S02]  /*1d230*/  @P3 IMAD R80, R65, R80, RZ ;  /* 0x0000005041503224 */ /* 0x001fe400078e02ff */
[----:B------:R-:W-:Y:S01]  /*1d240*/  @P3 IMAD R72, R72, R75, RZ ;  /* 0x0000004b48483224 */ /* 0x000fe200078e02ff */
[----:B------:R-:W-:Y:S01]  /*1d250*/  IADD3 R8, P0, PT, R6, 0x8, RZ ;  /* 0x0000000806087810 */ /* 0x000fe20007f1e0ff */
[----:B------:R-:W-:-:S03]  /*1d260*/  @P3 IMAD R82, R73, R82, RZ ;  /* 0x0000005249523224 */ /* 0x000fc600078e02ff */
[----:B------:R-:W-:Y:S02]  /*1d270*/  @P3 LOP3.LUT R59, R72, R59, R80, 0x96, !PT ;  /* 0x0000003b483b3212 */ /* 0x000fe400078e9650 */
[----:B------:R-:W-:Y:S02]  /*1d280*/  @P3 IADD3 R8, P2, PT, R6, 0xc, RZ ;  /* 0x0000000c06083810 */ /* 0x000fe40007f5e0ff */
[----:B------:R-:W-:Y:S01]  /*1d290*/  @P3 LOP3.LUT R59, R7, R59, R82, 0x96, !PT ;  /* 0x0000003b073b3212 */ /* 0x000fe200078e9652 */
[--C-:B------:R-:W-:Y:S02]  /*1d2a0*/  IMAD.X R10, RZ, RZ, R95.reuse, P0 ;  /* 0x000000ffff0a7224 */ /* 0x100fe400000e065f */
[----:B------:R-:W-:Y:S01]  /*1d2b0*/  @P3 IMAD.X R10, RZ, RZ, R95, P2 ;  /* 0x000000ffff0a3224 */ /* 0x000fe200010e065f */
[----:B------:R-:W-:-:S07]  /*1d2c0*/  @P3 PRMT R7, R59, 0x7610, R7 ;  /* 0x000076103b073816 */ /* 0x000fce0000000007 */
.L_x_345:
[----:B------:R-:W-:Y:S05]  /*1d2d0*/  BSYNC.RECONVERGENT B0 ;  /* 0x0000000000007941 */ /* 0x000fea0003800200 */
.L_x_344:
        /* <DEDUP_REMOVED lines=19> */
.L_x_353:
        /* <DEDUP_REMOVED lines=17> */
[C---:B------:R-:W-:Y:S01]  /*1d520*/  IMAD.IADD R103, R8.reuse, 0x1, R109 ;  /* 0x0000000108677824 */ /* 0x040fe200078e026d */
        /* <DEDUP_REMOVED lines=14> */
[----:B-1----:R-:W1:Y:S08]  /*1d610*/  LDC.U8 R94, c[0x3][R103+0x9] ;  /* 0x00c00240675e7b82 */ /* 0x002e700000000000 */
[----:B------:R-:W1:Y:S08]  /*1d620*/  LDC.U8 R96, c[0x3][R103+0xa] ;  /* 0x00c0028067607b82 */ /* 0x000e700000000000 */
[----:B------:R-:W1:Y:S08]  /*1d630*/  LDC.U8 R98, c[0x3][R103+0xb] ;  /* 0x00c002c067627b82 */ /* 0x000e700000000000 */
[----:B------:R-:W1:Y:S08]  /*1d640*/  LDC.U8 R100, c[0x3][R103+0xc] ;  /* 0x00c0030067647b82 */ /* 0x000e700000000000 */
[----:B------:R-:W1:Y:S08]  /*1d650*/  LDC.U8 R102, c[0x3][R103+0xd] ;  /* 0x00c0034067667b82 */ /* 0x000e700000000000 */
[----:B------:R-:W1:Y:S08]  /*1d660*/  LDC.U8 R104, c[0x3][R103+0xe] ;  /* 0x00c0038067687b82 */ /* 0x000e700000000000 */
[----:B------:R-:W1:Y:S01]  /*1d670*/  LDC.U8 R106, c[0x3][R103+0xf] ;  /* 0x00c003c0676a7b82 */ /* 0x000e620000000000 */
[----:B--2---:R-:W-:-:S02]  /*1d680*/  IMAD R6, R6, R9, RZ ;  /* 0x0000000906067224 */ /* 0x004fc400078e02ff */
[----:B---3--:R-:W-:Y:S02]  /*1d690*/  IMAD R10, R10, R11, RZ ;  /* 0x0000000b0a0a7224 */ /* 0x008fe400078e02ff */
[----:B----4-:R-:W-:-:S03]  /*1d6a0*/  IMAD R51, R51, R58, RZ ;  /* 0x0000003a33337224 */ /* 0x010fc600078e02ff */
[----:B------:R-:W-:Y:S01]  /*1d6b0*/  LOP3.LUT R6, R10, R6, R7, 0x96, !PT ;  /* 0x000000060a067212 */ /* 0x000fe200078e9607 */
[----:B-----5:R-:W-:Y:S02]  /*1d6c0*/  IMAD R57, R57, R64, RZ ;  /* 0x0000004039397224 */ /* 0x020fe400078e02ff */
[----:B0-----:R-:W-:-:S03]  /*1d6d0*/  IMAD R59, R59, R72, RZ ;  /* 0x000000483b3b7224 */ /* 0x001fc600078e02ff */
[----:B------:R-:W-:Y:S01]  /*1d6e0*/  LOP3.LUT R6, R57, R51, R6, 0x96, !PT ;  /* 0x0000003339067212 */ /* 0x000fe200078e9606 */
[----:B------:R-:W-:Y:S02]  /*1d6f0*/  IMAD R65, R65, R74, RZ ;  /* 0x0000004a41417224 */ /* 0x000fe400078e02ff */
[----:B------:R-:W-:-:S03]  /*1d700*/  IMAD R73, R73, R80, RZ ;  /* 0x0000005049497224 */ /* 0x000fc600078e02ff */
[----:B------:R-:W-:Y:S01]  /*1d710*/  LOP3.LUT R6, R65, R59, R6, 0x96, !PT ;  /* 0x0000003b41067212 */ /* 0x000fe200078e9606 */
[----:B------:R-:W-:Y:S02]  /*1d720*/  IMAD R75, R75, R82, RZ ;  /* 0x000000524b4b7224 */ /* 0x000fe400078e02ff */
[----:B------:R-:W-:-:S03]  /*1d730*/  IMAD R81, R81, R88, RZ ;  /* 0x0000005851517224 */ /* 0x000fc600078e02ff */
[----:B------:R-:W-:Y:S01]  /*1d740*/  LOP3.LUT R6, R75, R73, R6, 0x96, !PT ;  /* 0x000000494b067212 */ /* 0x000fe200078e9606 */
[----:B-1----:R-:W-:Y:S02]  /*1d750*/  IMAD R83, R83, R94, RZ ;  /* 0x0000005e53537224 */ /* 0x002fe400078e02ff */
        /* <DEDUP_REMOVED lines=12> */
.L_x_352:
[----:B------:R-:W-:Y:S05]  /*1d820*/  BSYNC.RECONVERGENT B5 ;  /* 0x0000000000057941 */ /* 0x000fea0003800200 */
.L_x_351:
        /* <DEDUP_REMOVED lines=23> */
[----:B------:R-:W1:Y:S08]  /*1d9a0*/  LDC.U8 R72, c[0x3][R83+0x4] ;  /* 0x00c0010053487b82 */ /* 0x000e700000000000 */
[----:B------:R-:W0:Y:S08]  /*1d9b0*/  LDC.U8 R74, c[0x3][R83+0x5] ;  /* 0x00c00140534a7b82 */ /* 0x000e300000000000 */
[----:B------:R-:W0:Y:S08]  /*1d9c0*/  LDC.U8 R80, c[0x3][R83+0x6] ;  /* 0x00c0018053507b82 */ /* 0x000e300000000000 */
[----:B------:R-:W0:Y:S01]  /*1d9d0*/  LDC.U8 R82, c[0x3][R83+0x7] ;  /* 0x00c001c053527b82 */ /* 0x000e220000000000 */
[----:B--2---:R-:W-:-:S02]  /*1d9e0*/  IMAD R6, R6, R9, RZ ;  /* 0x0000000906067224 */ /* 0x004fc400078e02ff */
[----:B---3--:R-:W-:Y:S02]  /*1d9f0*/  IMAD R11, R10, R11, RZ ;  /* 0x0000000b0a0b7224 */ /* 0x008fe400078e02ff */
[----:B----4-:R-:W-:Y:S02]  /*1da00*/  IMAD R51, R51, R58, RZ ;  /* 0x0000003a33337224 */ /* 0x010fe400078e02ff */
[----:B-----5:R-:W-:-:S03]  /*1da10*/  IMAD R57, R57, R64, RZ ;  /* 0x0000004039397224 */ /* 0x020fc600078e02ff */
[----:B------:R-:W-:Y:S01]  /*1da20*/  LOP3.LUT R6, R51, R6, R11, 0x96, !PT ;  /* 0x0000000633067212 */ /* 0x000fe200078e960b */
[----:B-1----:R-:W-:Y:S02]  /*1da30*/  IMAD R59, R59, R72, RZ ;  /* 0x000000483b3b7224 */ /* 0x002fe400078e02ff */
[----:B0-----:R-:W-:-:S03]  /*1da40*/  IMAD R65, R65, R74, RZ ;  /* 0x0000004a41417224 */ /* 0x001fc600078e02ff */
[----:B------:R-:W-:Y:S01]  /*1da50*/  LOP3.LUT R6, R59, R6, R57, 0x96, !PT ;  /* 0x000000063b067212 */ /* 0x000fe200078e9639 */
[----:B------:R-:W-:Y:S02]  /*1da60*/  IMAD R73, R73, R80, RZ ;  /* 0x0000005049497224 */ /* 0x000fe400078e02ff */
[----:B------:R-:W-:-:S03]  /*1da70*/  IMAD R75, R75, R82, RZ ;  /* 0x000000524b4b7224 */ /* 0x000fc600078e02ff */
[----:B------:R-:W-:-:S04]  /*1da80*/  LOP3.LUT R6, R73, R6, R65, 0x96, !PT ;  /* 0x0000000649067212 */ /* 0x000fc800078e9641 */
[----:B------:R-:W-:-:S04]  /*1da90*/  LOP3.LUT R6, R7, R6, R75, 0x96, !PT ;  /* 0x0000000607067212 */ /* 0x000fc800078e964b */
[----:B------:R-:W-:-:S07]  /*1daa0*/  PRMT R7, R6, 0x7610, R7 ;  /* 0x0000761006077816 */ /* 0x000fce0000000007 */
.L_x_355:
[----:B------:R-:W-:Y:S05]  /*1dab0*/  BSYNC.RECONVERGENT B5 ;  /* 0x0000000000057941 */ /* 0x000fea0003800200 */
.L_x_354:
        /* <DEDUP_REMOVED lines=47> */
.L_x_350:
[----:B------:R-:W-:Y:S05]  /*1ddb0*/  BSYNC.RECONVERGENT B0 ;  /* 0x0000000000007941 */ /* 0x000fea0003800200 */
.L_x_349:
        /* <DEDUP_REMOVED lines=8> */
.L_x_343:
[----:B------:R-:W1:Y:S01]  /*1de40*/  I2F.F64.U32 R6, R43 ;  /* 0x0000002b00067312 */ /* 0x000e620000201800 */
[----:B------:R-:W-:Y:S01]  /*1de50*/  LEA R93, R0, R1, 0x5 ;  /* 0x00000001005d7211 */ /* 0x000fe200078e28ff */
[----:B------:R-:W-:Y:S01]  /*1de60*/  BSSY.RECONVERGENT B0, `(.L_x_358) ;  /* 0x0000144000007945 */ /* 0x000fe20003800200 */
[----:B------:R-:W-:Y:S02]  /*1de70*/  IMAD.MOV.U32 R8, RZ, RZ, R16 ;  /* 0x000000ffff087224 */ /* 0x000fe400078e0010 */
[----:B------:R-:W-:Y:S01]  /*1de80*/  IMAD.MOV.U32 R9, RZ, RZ, R17 ;  /* 0x000000ffff097224 */ /* 0x000fe200078e0011 */
[----:B-1----:R1:W-:Y:S01]  /*1de90*/  STL.64 [R93+0x2170], R6 ;  /* 0x002170065d007387 */ /* 0x0023e20000100a00 */
[----:B------:R-:W-:Y:S05]  /*1dea0*/  @!P1 BRA `(.L_x_359) ;  /* 0x0000001000fc9947 */ /* 0x000fea0003800000 */
[----:B-1----:R-:W-:Y:S01]  /*1deb0*/  CS2R R6, SRZ ;  /* 0x0000000000067805 */ /* 0x002fe2000001ff00 */
[----:B------:R-:W-:Y:S02]  /*1dec0*/  IMAD.MOV.U32 R8, RZ, RZ, R16 ;  /* 0x000000ffff087224 */ /* 0x000fe400078e0010 */
[----:B------:R-:W-:-:S07]  /*1ded0*/  IMAD.MOV.U32 R9, RZ, RZ, R17 ;  /* 0x000000ffff097224 */ /* 0x000fce00078e0011 */
.L_x_372:
        /* <DEDUP_REMOVED lines=67> */
[----:B------:R-:W-:-:S05]  /*1e310*/  @!P1 SHF.R.S32.HI R5, RZ, 0x1, R5 ;  /* 0x00000001ff059819 */ /* 0x000fca0000011405 */
[----:B------:R-:W-:Y:S02]  /*1e320*/  @!P1 IMAD.IADD R50, R50, 0x1, -R5 ;  /* 0x0000000132329824 */ /* 0x000fe400078e0a05 */
[----:B------:R-:W-:-:S03]  /*1e330*/  @!P1 IMAD R29, R5, 0x100000, R29 ;  /* 0x00100000051d9824 */ /* 0x000fc600078e021d */
[----:B------:R-:W-:Y:S01]  /*1e340*/  @!P1 LEA R51, R50, 0x3ff00000, 0x14 ;  /* 0x3ff0000032339811 */ /* 0x000fe200078ea0ff */
[----:B------:R-:W-:-:S06]  /*1e350*/  @!P1 IMAD.MOV.U32 R50, RZ, RZ, RZ ;  /* 0x000000ffff329224 */ /* 0x000fcc00078e00ff */
[----:B------:R-:W-:-:S11]  /*1e360*/  @!P1 DMUL R12, R28, R50 ;  /* 0x000000321c0c9228 */ /* 0x000fd60000000000 */
.L_x_365:
[----:B------:R-:W-:Y:S05]  /*1e370*/  BSYNC.RECONVERGENT B7 ;  /* 0x0000000000077941 */ /* 0x000fea0003800200 */
.L_x_364:
[----:B------:R-:W-:Y:S01]  /*1e380*/  DADD R12, R12, 1 ;  /* 0x3ff000000c0c7429 */ /* 0x000fe20000000000 */
[----:B------:R-:W-:-:S09]  /*1e390*/  IMAD.MOV.U32 R72, RZ, RZ, -0x3ff ;  /* 0xfffffc01ff487424 */ /* 0x000fd200078e00ff */
[----:B------:R-:W-:Y:S01]  /*1e3a0*/  ISETP.GT.AND P0, PT, R13, 0xfffff, PT ;  /* 0x000fffff0d00780c */ /* 0x000fe20003f04270 */
[----:B------:R-:W-:Y:S01]  /*1e3b0*/  IMAD.MOV.U32 R28, RZ, RZ, R12 ;  /* 0x000000ffff1c7224 */ /* 0x000fe200078e000c */
        /* <DEDUP_REMOVED lines=71> */
.L_x_366:
[----:B------:R-:W-:Y:S01]  /*1e830*/  IMAD.MOV.U32 R12, RZ, RZ, 0x0 ;  /* 0x00000000ff0c7424 */ /* 0x000fe200078e00ff */
[----:B------:R-:W-:Y:S01]  /*1e840*/  LOP3.LUT P0, RZ, R29, 0x7fffffff, RZ, 0xc0, !PT ;  /* 0x7fffffff1dff7812 */ /* 0x000fe2000780c0ff */
[----:B------:R-:W-:-:S06]  /*1e850*/  IMAD.MOV.U32 R13, RZ, RZ, 0x7ff00000 ;  /* 0x7ff00000ff0d7424 */ /* 0x000fcc00078e00ff */
[----:B------:R-:W-:-:S10]  /*1e860*/  DFMA R12, R28, R12, +INF ;  /* 0x7ff000001c0c742b */ /* 0x000fd4000000000c */
[----:B------:R-:W-:Y:S02]  /*1e870*/  FSEL R12, R12, RZ, P0 ;  /* 0x000000ff0c0c7208 */ /* 0x000fe40000000000 */
[----:B------:R-:W-:-:S07]  /*1e880*/  FSEL R13, R13, -QNAN , P0 ;  /* 0xfff000000d0d7808 */ /* 0x000fce0000000000 */
.L_x_363:
[----:B------:R-:W-:Y:S05]  /*1e890*/  BSYNC.RECONVERGENT B6 ;  /* 0x0000000000067941 */ /* 0x000fea0003800200 */
.L_x_362:
        /* <DEDUP_REMOVED lines=21> */
[----:B------:R-:W-:Y:S01]  /*1e9f0*/  MOV R29, 0x3e928af3 ;  /* 0x3e928af3001d7802 */ /* 0x000fe20000000f00 */
        /* <DEDUP_REMOVED lines=44> */
.L_x_370:
[----:B------:R-:W-:Y:S05]  /*1ecc0*/  BSYNC.RECONVERGENT B7 ;  /* 0x0000000000077941 */ /* 0x000fea0003800200 */
.L_x_369:
        /* <DEDUP_REMOVED lines=26> */
[----:B------:R-:W-:Y:S01]  /*1ee70*/  @P0 VIADD R29, R11, 0xfff00000 ;  /* 0xfff000000b1d0836 */ /* 0x000fe20000000000 */
[----:B------:R-:W-:-:S03]  /*1ee80*/  @P0 IADD3 R72, PT, PT, R72, 0x1, RZ ;  /* 0x0000000148480810 */ /* 0x000fc60007ffe0ff */
[----:B------:R-:W-:Y:S01]  /*1ee90*/  @P0 IMAD.MOV.U32 R11, RZ, RZ, R29 ;  /* 0x000000ffff0b0224 */ /* 0x000fe200078e001d */
[----:B------:R-:W-:-:S05]  /*1eea0*/  LOP3.LUT R72, R72, 0x80000000, RZ, 0x3c, !PT ;  /* 0x8000000048487812 */ /* 0x000fca00078e3cff */
        /* <DEDUP_REMOVED lines=46> */
.L_x_371:
[----:B------:R-:W-:Y:S01]  /*1f190*/  IMAD.MOV.U32 R28, RZ, RZ, 0x0 ;  /* 0x00000000ff1c7424 */ /* 0x000fe200078e00ff */
[----:B------:R-:W-:Y:S01]  /*1f1a0*/  LOP3.LUT P0, RZ, R11, 0x7fffffff, RZ, 0xc0, !PT ;  /* 0x7fffffff0bff7812 */ /* 0x000fe2000780c0ff */
[----:B------:R-:W-:-:S06]  /*1f1b0*/  IMAD.MOV.U32 R29, RZ, RZ, 0x7ff00000 ;  /* 0x7ff00000ff1d7424 */ /* 0x000fcc00078e00ff */
[----:B------:R-:W-:-:S10]  /*1f1c0*/  DFMA R28, R10, R28, +INF ;  /* 0x7ff000000a1c742b */ /* 0x000fd4000000001c */
[----:B------:R-:W-:Y:S02]  /*1f1d0*/  FSEL R28, R28, RZ, P0 ;  /* 0x000000ff1c1c7208 */ /* 0x000fe40000000000 */
[----:B------:R-:W-:-:S07]  /*1f1e0*/  FSEL R29, R29, -QNAN , P0 ;  /* 0xfff000001d1d7808 */ /* 0x000fce0000000000 */
.L_x_368:
[----:B------:R-:W-:Y:S05]  /*1f1f0*/  BSYNC.RECONVERGENT B6 ;  /* 0x0000000000067941 */ /* 0x000fea0003800200 */
.L_x_367:
[----:B------:R-:W-:-:S08]  /*1f200*/  DADD R12, -R28, R12 ;  /* 0x000000001c0c7229 */ /* 0x000fd0000000010c */
[----:B------:R-:W-:-:S11]  /*1f210*/  DADD R8, R8, R12 ;  /* 0x0000000008087229 */ /* 0x000fd6000000000c */
.L_x_361:
[----:B------:R-:W-:Y:S05]  /*1f220*/  BSYNC.RECONVERGENT B5 ;  /* 0x0000000000057941 */ /* 0x000fea0003800200 */
.L_x_360:
[----:B------:R-:W1:Y:S01]  /*1f230*/  LDCU UR4, c[0x0][0x3b8] ;  /* 0x00007700ff0477ac */ /* 0x000e620008000800 */
[----:B------:R-:W-:-:S05]  /*1f240*/  IADD3 R6, P0, PT, R6, 0x1, RZ ;  /* 0x0000000106067810 */ /* 0x000fca0007f1e0ff */
[----:B------:R-:W-:Y:S02]  /*1f250*/  IMAD.X R7, RZ, RZ, R7, P0 ;  /* 0x000000ffff077224 */ /* 0x000fe400000e0607 */
[----:B-1----:R-:W-:-:S05]  /*1f260*/  IMAD.U32 R5, RZ, RZ, UR4 ;  /* 0x00000004ff057e24 */ /* 0x002fca000f8e00ff */
[----:B------:R-:W-:-:S04]  /*1f270*/  ISETP.NE.U32.AND P0, PT, R6, R5, PT ;  /* 0x000000050600720c */ /* 0x000fc80003f05070 */
[----:B------:R-:W-:-:S13]  /*1f280*/  ISETP.NE.AND.EX P0, PT, R7, UR51, PT, P0 ;  /* 0x0000003307007c0c */ /* 0x000fda000bf05300 */
[----:B------:R-:W-:Y:S05]  /*1f290*/  @P0 BRA `(.L_x_372) ;  /* 0xffffffec00100947 */ /* 0x000fea000383ffff */
.L_x_359:
[----:B------:R-:W-:Y:S05]  /*1f2a0*/  BSYNC.RECONVERGENT B0 ;  /* 0x0000000000007941 */ /* 0x000fea0003800200 */
.L_x_358:
[----:B------:R2:W-:Y:S01]  /*1f2b0*/  STL.64 [R93+0x2178], R8 ;  /* 0x002178085d007387 */ /* 0x0005e20000100a00 */
[----:B------:R-:W-:Y:S01]  /*1f2c0*/  ISETP.NE.AND P0, PT, R5, RZ, PT ;  /* 0x000000ff0500720c */ /* 0x000fe20003f05270 */
[----:B------:R-:W-:-:S12]  /*1f2d0*/  BSSY.RECONVERGENT B0, `(.L_x_373) ;  /* 0x0000089000007945 */ /* 0x000fd80003800200 */
[----:B--2---:R-:W-:Y:S05]  /*1f2e0*/  @!P0 BRA `(.L_x_374) ;  /* 0x00000008001c8947 */ /* 0x004fea0003800000 */
[----:B-1----:R-:W-:Y:S01]  /*1f2f0*/  IADD3 R6, P1, PT, R5, -0x1, RZ ;  /* 0xffffffff05067810 */ /* 0x002fe20007f3e0ff */
        /* <DEDUP_REMOVED lines=8> */
[----:B------:R-:W-:Y:S02]  /*1f380*/  IMAD.MOV.U32 R8, RZ, RZ, RZ ;  /* 0x000000ffff087224 */ /* 0x000fe400078e00ff */
[----:B------:R-:W-:-:S07]  /*1f390*/  IMAD.MOV.U32 R104, RZ, RZ, RZ ;  /* 0x000000ffff687224 */ /* 0x000fce00078e00ff */
.L_x_378:
[----:B------:R-:W-:-:S06]  /*1f3a0*/  IMAD.IADD R56, R1, 0x1, R8 ;  /* 0x0000000101387824 */ /* 0x000fcc00078e0208 */
[----:B------:R-:W2:Y:S01]  /*1f3b0*/  LDL.128 R56, [R56+0x20a0] ;  /* 0x0020a00038387983 */ /* 0x000ea20000100c00 */
[C---:B-1----:R-:W-:Y:S01]  /*1f3c0*/  IMAD.IADD R6, R8.reuse, 0x1, R105 ;  /* 0x0000000108067824 */ /* 0x042fe200078e0269 */
[----:B------:R-:W-:-:S03]  /*1f3d0*/  IADD3 R8, P0, PT, R8, 0x10, RZ ;  /* 0x0000001008087810 */ /* 0x000fc60007f1e0ff */
[----:B------:R-:W-:Y:S02]  /*1f3e0*/  IMAD.U32 R9, R6, 0x8, R1 ;  /* 0x0000000806097824 */ /* 0x000fe400078e0001 */
[----:B------:R-:W-:Y:S01]  /*1f3f0*/  IMAD.X R104, RZ, RZ, R104, P0 ;  /* 0x000000ffff687224 */ /* 0x000fe200000e0668 */
[----:B------:R-:W-:-:S04]  /*1f400*/  ISETP.NE.U32.AND P0, PT, R8, UR50, PT ;  /* 0x0000003208007c0c */ /* 0x000fc8000bf05070 */
[----:B------:R-:W-:Y:S01]  /*1f410*/  ISETP.NE.AND.EX P0, PT, R104, UR51, PT, P0 ;  /* 0x0000003368007c0c */ /* 0x000fe2000bf05300 */
[----:B--2---:R-:W1:Y:S08]  /*1f420*/  I2F.F64.U8 R10, R56 ;  /* 0x00000038000a7312 */ /* 0x004e700000001800 */
[----:B------:R-:W2:Y:S01]  /*1f430*/  I2F.F64.U8 R12, R56.B1 ;  /* 0x10000038000c7312 */ /* 0x000ea20000001800 */
[----:B-1----:R1:W-:Y:S07]  /*1f440*/  STL.64 [R9], R10 ;  /* 0x0000000a09007387 */ /* 0x0023ee0000100a00 */
[----:B------:R-:W3:Y:S01]  /*1f450*/  I2F.F64.U8 R28, R56.B2 ;  /* 0x20000038001c7312 */ /* 0x000ee20000001800 */
[----:B--2---:R1:W-:Y:S07]  /*1f460*/  STL.64 [R9+0x8], R12 ;  /* 0x0000080c09007387 */ /* 0x0043ee0000100a00 */
[----:B------:R-:W2:Y:S01]  /*1f470*/  I2F.F64.U8 R50, R56.B3 ;  /* 0x3000003800327312 */ /* 0x000ea20000001800 */
[----:B---3--:R1:W-:Y:S07]  /*1f480*/  STL.64 [R9+0x10], R28 ;  /* 0x0000101c09007387 */ /* 0x0083ee0000100a00 */
[----:B------:R-:W3:Y:S01]  /*1f490*/  I2F.F64.U8 R64, R57 ;  /* 0x0000003900407312 */ /* 0x000ee20000001800 */
[----:B--2---:R1:W-:Y:S07]  /*1f4a0*/  STL.64 [R9+0x18], R50 ;  /* 0x0000183209007387 */ /* 0x0043ee0000100a00 */
[----:B------:R-:W2:Y:S01]  /*1f4b0*/  I2F.F64.U8 R72, R57.B1 ;  /* 0x1000003900487312 */ /* 0x000ea20000001800 */
[----:B---3--:R1:W-:Y:S07]  /*1f4c0*/  STL.64 [R9+0x20], R64 ;  /* 0x0000204009007387 */ /* 0x0083ee0000100a00 */
        /* <DEDUP_REMOVED lines=19> */
[----:B---3--:R1:W-:Y:S04]  /*1f600*/  STL.64 [R9+0x70], R102 ;  /* 0x0000706609007387 */ /* 0x0083e80000100a00 */
[----:B--2---:R1:W-:Y:S01]  /*1f610*/  STL.64 [R9+0x78], R6 ;  /* 0x0000780609007387 */ /* 0x0043e20000100a00 */
[----:B------:R-:W-:Y:S05]  /*1f620*/  @P0 BRA `(.L_x_378) ;  /* 0xfffffffc005c0947 */ /* 0x000fea000383ffff */
[----:B------:R-:W-:Y:S05]  /*1f630*/  BSYNC.RECONVERGENT B6 ;  /* 0x0000000000067941 */ /* 0x000fea0003800200 */
.L_x_377:
[----:B------:R-:W-:-:S07]  /*1f640*/  IMAD.U32 R8, RZ, RZ, UR50 ;  /* 0x00000032ff087e24 */ /* 0x000fce000f8e00ff */
.L_x_376:
[----:B------:R-:W-:Y:S05]  /*1f650*/  BSYNC.RECONVERGENT B5 ;  /* 0x0000000000057941 */ /* 0x000fea0003800200 */
.L_x_375:
[----:B------:R-:W-:-:S09]  /*1f660*/  UISETP.NE.AND UP0, UPT, UR59, URZ, UPT ;  /* 0x000000ff3b00728c */ /* 0x000fd2000bf05270 */
[----:B------:R-:W-:Y:S05]  /*1f670*/  BRA.U !UP0, `(.L_x_374) ;  /* 0x0000000508387547 */ /* 0x000fea000b800000 */
[----:B------:R-:W-:Y:S02]  /*1f680*/  UISETP.GE.U32.AND UP0, UPT, UR57, 0x7, UPT ;  /* 0x000000073900788c */ /* 0x000fe4000bf06070 */
[----:B------:R-:W-:Y:S02]  /*1f690*/  ULOP3.LUT UP1, URZ, UR59, 0x7, URZ, 0xc0, !UPT ;  /* 0x000000073bff7892 */ /* 0x000fe4000f82c0ff */
[----:B------:R-:W-:-:S09]  /*1f6a0*/  UISETP.GE.U32.AND.EX UP0, UPT, UR56, URZ, UPT, UP0 ;  /* 0x000000ff3800728c */ /* 0x000fd2000bf06100 */
[----:B------:R-:W-:Y:S05]  /*1f6b0*/  BRA.U !UP0, `(.L_x_379) ;  /* 0x0000000108707547 */ /* 0x000fea000b800000 */
[----:B------:R-:W-:-:S05]  /*1f6c0*/  IMAD.IADD R57, R1, 0x1, R8 ;  /* 0x0000000101397824 */ /* 0x000fca00078e0208 */
[----:B-1----:R-:W2:Y:S01]  /*1f6d0*/  LDL.U8 R10, [R57+0x20a0] ;  /* 0x0020a000390a7983 */ /* 0x002ea20000100000 */
[----:B------:R-:W-:-:S04]  /*1f6e0*/  IMAD.IADD R6, R8, 0x1, R105 ;  /* 0x0000000108067824 */ /* 0x000fc800078e0269 */
[----:B------:R-:W-:Y:S01]  /*1f6f0*/  IMAD.U32 R59, R6, 0x8, R1 ;  /* 0x00000008063b7824 */ /* 0x000fe200078e0001 */
[----:B--2---:R-:W1:Y:S04]  /*1f700*/  I2F.F64.U16 R10, R10 ;  /* 0x0000000a000a7312 */ /* 0x004e680000101800 */
[----:B-1----:R1:W-:Y:S04]  /*1f710*/  STL.64 [R59], R10 ;  /* 0x0000000a3b007387 */ /* 0x0023e80000100a00 */
[----:B------:R-:W2:Y:S02]  /*1f720*/  LDL.U8 R6, [R57+0x20a1] ;  /* 0x0020a10039067983 */ /* 0x000ea40000100000 */
[----:B--2---:R-:W2:Y:S02]  /*1f730*/  I2F.F64.U16 R6, R6 ;  /* 0x0000000600067312 */ /* 0x004ea40000101800 */
[----:B--2---:R2:W-:Y:S04]  /*1f740*/  STL.64 [R59+0x8], R6 ;  /* 0x000008063b007387 */ /* 0x0045e80000100a00 */
[----:B------:R-:W3:Y:S02]  /*1f750*/  LDL.U8 R12, [R57+0x20a2] ;  /* 0x0020a200390c7983 */ /* 0x000ee40000100000 */
[----:B---3--:R-:W3:Y:S02]  /*1f760*/  I2F.F64.U16 R12, R12 ;  /* 0x0000000c000c7312 */ /* 0x008ee40000101800 */
[----:B---3--:R3:W-:Y:S04]  /*1f770*/  STL.64 [R59+0x10], R12 ;  /* 0x0000100c3b007387 */ /* 0x0087e80000100a00 */
[----:B------:R-:W4:Y:S02]  /*1f780*/  LDL.U8 R28, [R57+0x20a3] ;  /* 0x0020a300391c7983 */ /* 0x000f240000100000 */
[----:B----4-:R-:W4:Y:S02]  /*1f790*/  I2F.F64.U16 R28, R28 ;  /* 0x0000001c001c7312 */ /* 0x010f240000101800 */
[----:B----4-:R4:W-:Y:S04]  /*1f7a0*/  STL.64 [R59+0x18], R28 ;  /* 0x0000181c3b007387 */ /* 0x0109e80000100a00 */
[----:B------:R-:W1:Y:S02]  /*1f7b0*/  LDL.U8 R9, [R57+0x20a4] ;  /* 0x0020a40039097983 */ /* 0x000e640000100000 */
[----:B-1----:R-:W1:Y:S02]  /*1f7c0*/  I2F.F64.U16 R10, R9 ;  /* 0x00000009000a7312 */ /* 0x002e640000101800 */
[----:B-1----:R1:W-:Y:S04]  /*1f7d0*/  STL.64 [R59+0x20], R10 ;  /* 0x0000200a3b007387 */ /* 0x0023e80000100a00 */
[----:B------:R-:W2:Y:S02]  /*1f7e0*/  LDL.U8 R50, [R57+0x20a5] ;  /* 0x0020a50039327983 */ /* 0x000ea40000100000 */
[----:B--2---:R-:W2:Y:S02]  /*1f7f0*/  I2F.F64.U16 R6, R50 ;  /* 0x0000003200067312 */ /* 0x004ea40000101800 */
[----:B--2---:R1:W-:Y:S04]  /*1f800*/  STL.64 [R59+0x28], R6 ;  /* 0x000028063b007387 */ /* 0x0043e80000100a00 */
[----:B------:R-:W3:Y:S02]  /*1f810*/  LDL.U8 R51, [R57+0x20a6] ;  /* 0x0020a60039337983 */ /* 0x000ee40000100000 */
[----:B---3--:R-:W2:Y:S02]  /*1f820*/  I2F.F64.U16 R12, R51 ;  /* 0x00000033000c7312 */ /* 0x008ea40000101800 */
[----:B--2---:R1:W-:Y:S04]  /*1f830*/  STL.64 [R59+0x30], R12 ;  /* 0x0000300c3b007387 */ /* 0x0043e80000100a00 */
[----:B------:R-:W4:Y:S01]  /*1f840*/  LDL.U8 R56, [R57+0x20a7] ;  /* 0x0020a70039387983 */ /* 0x000f220000100000 */
[----:B------:R-:W-:Y:S01]  /*1f850*/  VIADD R8, R8, 0x8 ;  /* 0x0000000808087836 */ /* 0x000fe20000000000 */
[----:B----4-:R-:W2:Y:S02]  /*1f860*/  I2F.F64.U16 R28, R56 ;  /* 0x00000038001c7312 */ /* 0x010ea40000101800 */
[----:B--2---:R1:W-:Y:S04]  /*1f870*/  STL.64 [R59+0x38], R28 ;  /* 0x0000381c3b007387 */ /* 0x0043e80000100a00 */
.L_x_379:
        /* <DEDUP_REMOVED lines=9> */
[----:B-1----:R-:W2:Y:S01]  /*1f910*/  LDL.U8 R10, [R5+0x20a0] ;  /* 0x0020a000050a7983 */ /* 0x002ea20000100000 */
[----:B------:R-:W-:-:S05]  /*1f920*/  IMAD.IADD R6, R8, 0x1, R105 ;  /* 0x0000000108067824 */ /* 0x000fca00078e0269 */
[----:B------:R-:W-:Y:S01]  /*1f930*/  LEA R9, R6, R1, 0x3 ;  /* 0x0000000106097211 */ /* 0x000fe200078e18ff */
[----:B--2---:R-:W1:Y:S04]  /*1f940*/  I2F.F64.U16 R10, R10 ;  /* 0x0000000a000a7312 */ /* 0x004e680000101800 */
[----:B-1----:R2:W-:Y:S04]  /*1f950*/  STL.64 [R9], R10 ;  /* 0x0000000a09007387 */ /* 0x0025e80000100a00 */
[----:B------:R-:W3:Y:S02]  /*1f960*/  LDL.U8 R6, [R5+0x20a1] ;  /* 0x0020a10005067983 */ /* 0x000ee40000100000 */
[----:B---3--:R-:W1:Y:S02]  /*1f970*/  I2F.F64.U16 R6, R6 ;  /* 0x0000000600067312 */ /* 0x008e640000101800 */
[----:B-1----:R2:W-:Y:S04]  /*1f980*/  STL.64 [R9+0x8], R6 ;  /* 0x0000080609007387 */ /* 0x0025e80000100a00 */
[----:B------:R-:W3:Y:S02]  /*1f990*/  LDL.U8 R12, [R5+0x20a2] ;  /* 0x0020a200050c7983 */ /* 0x000ee40000100000 */
[----:B---3--:R-:W1:Y:S02]  /*1f9a0*/  I2F.F64.U16 R12, R12 ;  /* 0x0000000c000c7312 */ /* 0x008e640000101800 */
[----:B-1----:R2:W-:Y:S04]  /*1f9b0*/  STL.64 [R9+0x10], R12 ;  /* 0x0000100c09007387 */ /* 0x0025e80000100a00 */
[----:B------:R-:W3:Y:S01]  /*1f9c0*/  LDL.U8 R28, [R5+0x20a3] ;  /* 0x0020a300051c7983 */ /* 0x000ee20000100000 */
[----:B------:R-:W-:Y:S01]  /*1f9d0*/  VIADD R8, R8, 0x4 ;  /* 0x0000000408087836 */ /* 0x000fe20000000000 */
[----:B---3--:R-:W1:Y:S02]  /*1f9e0*/  I2F.F64.U16 R28, R28 ;  /* 0x0000001c001c7312 */ /* 0x008e640000101800 */
[----:B-1----:R2:W-:Y:S04]  /*1f9f0*/  STL.64 [R9+0x18], R28 ;  /* 0x0000181c09007387 */ /* 0x0025e80000100a00 */
.L_x_381:
[----:B------:R-:W-:Y:S05]  /*1fa00*/  BSYNC.RECONVERGENT B5 ;  /* 0x0000000000057941 */ /* 0x000fea0003800200 */
.L_x_380:
[----:B------:R-:W-:-:S04]  /*1fa10*/  UISETP.NE.U32.AND UP0, UPT, UR58, URZ, UPT ;  /* 0x000000ff3a00728c */ /* 0x000fc8000bf05070 */
[----:B------:R-:W-:-:S09]  /*1fa20*/  UISETP.NE.AND.EX UP0, UPT, URZ, URZ, UPT, UP0 ;  /* 0x000000ffff00728c */ /* 0x000fd2000bf05300 */
[----:B------:R-:W-:Y:S05]  /*1fa30*/  BRA.U !UP0, `(.L_x_374) ;  /* 0x0000000108487547 */ /* 0x000fea000b800000 */
[----:B------:R-:W-:-:S05]  /*1fa40*/  IMAD.IADD R5, R1, 0x1, R8 ;  /* 0x0000000101057824 */ /* 0x000fca00078e0208 */
[----:B-12---:R-:W2:Y:S01]  /*1fa50*/  LDL.U8 R10, [R5+0x20a0] ;  /* 0x0020a000050a7983 */ /* 0x006ea20000100000 */
[----:B------:R-:W-:Y:S01]  /*1fa60*/  IMAD.IADD R6, R8, 0x1, R105 ;  /* 0x0000000108067824 */ /* 0x000fe200078e0269 */
[----:B------:R-:W-:-:S03]  /*1fa70*/  UISETP.NE.U32.AND UP0, UPT, UR58, 0x1, UPT ;  /* 0x000000013a00788c */ /* 0x000fc6000bf05070 */
[----:B------:R-:W-:Y:S01]  /*1fa80*/  IMAD.U32 R9, R6, 0x8, R1 ;  /* 0x0000000806097824 */ /* 0x000fe200078e0001 */
[----:B------:R-:W-:Y:S01]  /*1fa90*/  UISETP.NE.AND.EX UP0, UPT, URZ, URZ, UPT, UP0 ;  /* 0x000000ffff00728c */ /* 0x000fe2000bf05300 */
[----:B--2---:R-:W1:Y:S03]  /*1faa0*/  I2F.F64.U16 R10, R10 ;  /* 0x0000000a000a7312 */ /* 0x004e660000101800 */
[----:B-1----:R3:W-:Y:S05]  /*1fab0*/  STL.64 [R9], R10 ;  /* 0x0000000a09007387 */ /* 0x0027ea0000100a00 */
[----:B------:R-:W-:Y:S05]  /*1fac0*/  BRA.U !UP0, `(.L_x_374) ;  /* 0x0000000108247547 */ /* 0x000fea000b800000 */
[----:B------:R-:W2:Y:S01]  /*1fad0*/  LDL.U8 R6, [R5+0x20a1] ;  /* 0x0020a10005067983 */ /* 0x000ea20000100000 */
[----:B------:R-:W-:-:S04]  /*1fae0*/  UISETP.NE.U32.AND UP0, UPT, UR58, 0x2, UPT ;  /* 0x000000023a00788c */ /* 0x000fc8000bf05070 */
[----:B------:R-:W-:Y:S01]  /*1faf0*/  UISETP.NE.AND.EX UP0, UPT, URZ, URZ, UPT, UP0 ;  /* 0x000000ffff00728c */ /* 0x000fe2000bf05300 */
[----:B--2---:R-:W1:Y:S02]  /*1fb00*/  I2F.F64.U16 R6, R6 ;  /* 0x0000000600067312 */ /* 0x004e640000101800 */
[----:B-1----:R4:W-:Y:S06]  /*1fb10*/  STL.64 [R9+0x8], R6 ;  /* 0x0000080609007387 */ /* 0x0029ec0000100a00 */
[----:B------:R-:W-:Y:S05]  /*1fb20*/  BRA.U !UP0, `(.L_x_374) ;  /* 0x00000001080c7547 */ /* 0x000fea000b800000 */
[----:B----4-:R-:W2:Y:S02]  /*1fb30*/  LDL.U8 R6, [R5+0x20a2] ;  /* 0x0020a20005067983 */ /* 0x010ea40000100000 */
[----:B--2---:R-:W1:Y:S02]  /*1fb40*/  I2F.F64.U16 R6, R6 ;  /* 0x0000000600067312 */ /* 0x004e640000101800 */
[----:B-1----:R1:W-:Y:S02]  /*1fb50*/  STL.64 [R9+0x10], R6 ;  /* 0x0000100609007387 */ /* 0x0023e40000100a00 */
.L_x_374:
[----:B------:R-:W-:Y:S05]  /*1fb60*/  BSYNC.RECONVERGENT B0 ;  /* 0x0000000000007941 */ /* 0x000fea0003800200 */
.L_x_373:
[----:B------:R0:W-:Y:S01]  /*1fb70*/  STL.64 [R93+0x2180], R2 ;  /* 0x002180025d007387 */ /* 0x0001e20000100a00 */
[----:B------:R-:W-:Y:S01]  /*1fb80*/  ISETP.NE.U32.AND P0, PT, R0, RZ, PT ;  /* 0x000000ff0000720c */ /* 0x000fe20003f05070 */
[----:B------:R-:W-:Y:S01]  /*1fb90*/  BSSY.RECONVERGENT B0, `(.L_x_382) ;  /* 0x0000077000007945 */ /* 0x000fe20003800200 */
[----:B-12-4-:R-:W-:Y:S01]  /*1fba0*/  IMAD.MOV.U32 R6, RZ, RZ, 0x1 ;  /* 0x00000001ff067424 */ /* 0x016fe200078e00ff */
[----:B------:R-:W-:Y:S02]  /*1fbb0*/  CS2R R28, SRZ ;  /* 0x00000000001c7805 */ /* 0x000fe4000001ff00 */
[----:B------:R-:W-:-:S13]  /*1fbc0*/  ISETP.NE.AND.EX P0, PT, R35, RZ, PT, P0 ;  /* 0x000000ff2300720c */ /* 0x000fda0003f05300 */
[----:B0-----:R-:W-:Y:S05]  /*1fbd0*/  @!P0 BRA `(.L_x_383) ;  /* 0x0000000400c88947 */ /* 0x001fea0003800000 */
[----:B------:R-:W-:Y:S01]  /*1fbe0*/  IADD3 R5, P0, PT, R0, 0x1, RZ ;  /* 0x0000000100057810 */ /* 0x000fe20007f1e0ff */
[----:B------:R-:W-:Y:S01]  /*1fbf0*/  BSSY.RECONVERGENT B5, `(.L_x_384) ;  /* 0x000006e000057945 */ /* 0x000fe20003800200 */
[----:B------:R-:W-:Y:S02]  /*1fc00*/  CS2R R6, SRZ ;  /* 0x0000000000067805 */ /* 0x000fe4000001ff00 */
[----:B------:R-:W-:Y:S02]  /*1fc10*/  CS2R R28, SRZ ;  /* 0x00000000001c7805 */ /* 0x000fe4000001ff00 */
[----:B------:R-:W-:Y:S01]  /*1fc20*/  LOP3.LUT R95, R5, 0xfffffffe, RZ, 0xc0, !PT ;  /* 0xfffffffe055f7812 */ /* 0x000fe200078ec0ff */
[----:B------:R-:W-:-:S07]  /*1fc30*/  IMAD.X R94, RZ, RZ, R35, P0 ;  /* 0x000000ffff5e7224 */ /* 0x000fce00000e0623 */
.L_x_389:
[----:B------:R-:W-:-:S05]  /*1fc40*/  IMAD.U32 R5, R6, 0x20, R1 ;  /* 0x0000002006057824 */ /* 0x000fca00078e0001 */
[----:B------:R-:W2:Y:S04]  /*1fc50*/  LDL.64 R56, [R5+0x2178] ;  /* 0x0021780005387983 */ /* 0x000ea80000100a00 */
[----:B------:R-:W4:Y:S01]  /*1fc60*/  LDL.64 R64, [R5+0x2198] ;  /* 0x0021980005407983 */ /* 0x000f220000100a00 */
        /* <DEDUP_REMOVED lines=18> */
[----:B----4-:R-:W-:-:S06]  /*1fd90*/  DFMA R72, R64, -R72, 6.75539944105574400000e+15 ;  /* 0x433800004048742b */ /* 0x010fcc0000000848 */
[----:B---3--:R-:W-:Y:S02]  /*1fda0*/  DADD R8, R58, -6.75539944105574400000e+15 ;  /* 0xc33800003a087429 */ /* 0x008fe40000000000 */
[----:B------:R-:W-:-:S06]  /*1fdb0*/  DADD R12, R72, -6.75539944105574400000e+15 ;  /* 0xc3380000480c7429 */ /* 0x000fcc0000000000 */
[-C--:B------:R-:W-:Y:S02]  /*1fdc0*/  DFMA R10, R8, -R50.reuse, -R56 ;  /* 0x80000032080a722b */ /* 0x080fe40000000838 */
[----:B------:R-:W-:-:S06]  /*1fdd0*/  DFMA R50, R12, -R50, -R64 ;  /* 0x800000320c32722b */ /* 0x000fcc0000000840 */
[-C--:B------:R-:W-:Y:S02]  /*1fde0*/  DFMA R10, R8, -R74.reuse, R10 ;  /* 0x8000004a080a722b */ /* 0x080fe4000000000a */
[----:B------:R-:W-:Y:S01]  /*1fdf0*/  DFMA R50, R12, -R74, R50 ;  /* 0x8000004a0c32722b */ /* 0x000fe20000000032 */
[----:B------:R-:W-:Y:S01]  /*1fe00*/  IMAD.MOV.U32 R74, RZ, RZ, 0x7c89eb71 ;  /* 0x7c89eb71ff4a7424 */ /* 0x000fe200078e00ff */
[----:B------:R-:W-:-:S04]  /*1fe10*/  MOV R75, 0x3efa0199 ;  /* 0x3efa0199004b7802 */ /* 0x000fc80000000f00 */
[-CC-:B------:R-:W-:Y:S02]  /*1fe20*/  DFMA R8, R10, R80.reuse, R82.reuse ;  /* 0x000000500a08722b */ /* 0x180fe40000000052 */
        /* <DEDUP_REMOVED lines=52> */
.L_x_386:
[----:B------:R-:W-:Y:S05]  /*20170*/  BSYNC.RECONVERGENT B6 ;  /* 0x0000000000067941 */ /* 0x000fea0003800200 */
.L_x_385:
        /* <DEDUP_REMOVED lines=12> */
[----:B------:R-:W-:-:S04]  /*20240*/  @!P2 SHF.R.S32.HI R5, RZ, 0x1, R5 ;  /* 0x00000001ff05a819 */ /* 0x000fc80000011405 */
[----:B------:R-:W-:Y:S01]  /*20250*/  @!P2 IADD3 R10, PT, PT, R72, -R5, RZ ;  /* 0x80000005480aa210 */ /* 0x000fe20007ffe0ff */
[----:B------:R-:W-:-:S03]  /*20260*/  @!P2 IMAD R9, R5, 0x100000, R51 ;  /* 0x001000000509a824 */ /* 0x000fc600078e0233 */
[----:B------:R-:W-:Y:S01]  /*20270*/  @!P2 LEA R11, R10, 0x3ff00000, 0x14 ;  /* 0x3ff000000a0ba811 */ /* 0x000fe200078ea0ff */
[----:B------:R-:W-:-:S06]  /*20280*/  @!P2 IMAD.MOV.U32 R10, RZ, RZ, RZ ;  /* 0x000000ffff0aa224 */ /* 0x000fcc00078e00ff */
[----:B------:R-:W-:-:S11]  /*20290*/  @!P2 DMUL R28, R8, R10 ;  /* 0x0000000a081ca228 */ /* 0x000fd60000000000 */
.L_x_388:
[----:B------:R-:W-:Y:S05]  /*202a0*/  BSYNC.RECONVERGENT B6 ;  /* 0x0000000000067941 */ /* 0x000fea0003800200 */
.L_x_387:
[----:B------:R-:W-:Y:S01]  /*202b0*/  DADD R28, R12, R28 ;  /* 0x000000000c1c7229 */ /* 0x000fe2000000001c */
[----:B------:R-:W-:Y:S10]  /*202c0*/  @P0 BRA `(.L_x_389) ;  /* 0xfffffff8005c0947 */ /* 0x000ff4000383ffff */
[----:B------:R-:W-:Y:S05]  /*202d0*/  BSYNC.RECONVERGENT B5 ;  /* 0x0000000000057941 */ /* 0x000fea0003800200 */
.L_x_384:
[----:B------:R-:W-:-:S05]  /*202e0*/  IMAD.SHL.U32 R6, R95, 0x4, RZ ;  /* 0x000000045f067824 */ /* 0x000fca00078e00ff */
[----:B------:R-:W-:-:S07]  /*202f0*/  LOP3.LUT R6, R6, 0x1, RZ, 0xfc, !PT ;  /* 0x0000000106067812 */ /* 0x000fce00078efcff */
.L_x_383:
[----:B------:R-:W-:Y:S05]  /*20300*/  BSYNC.RECONVERGENT B0 ;  /* 0x0000000000007941 */ /* 0x000fea0003800200 */
.L_x_382:
[----:B------:R-:W-:Y:S01]  /*20310*/  LOP3.LUT R5, R0, 0x1, RZ, 0xc0, !PT ;  /* 0x0000000100057812 */ /* 0x000fe200078ec0ff */
[----:B------:R-:W-:Y:S03]  /*20320*/  BSSY.RECONVERGENT B0, `(.L_x_390) ;  /* 0x0000043000007945 */ /* 0x000fe60003800200 */
[----:B------:R-:W-:-:S04]  /*20330*/  ISETP.NE.U32.AND P0, PT, R5, 0x1, PT ;  /* 0x000000010500780c */ /* 0x000fc80003f05070 */
[----:B------:R-:W-:-:S13]  /*20340*/  ISETP.NE.U32.AND.EX P0, PT, RZ, RZ, PT, P0 ;  /* 0x000000ffff00720c */ /* 0x000fda0003f05100 */
[----:B------:R-:W-:Y:S05]  /*20350*/  @!P0 BRA `(.L_x_391) ;  /* 0x0000000000fc8947 */ /* 0x000fea0003800000 */
[----:B---3--:R-:W-:-:S06]  /*20360*/  IMAD.U32 R10, R6, 0x8, R1 ;  /* 0x00000008060a7824 */ /* 0x008fcc00078e0001 */
        /* <DEDUP_REMOVED lines=60> */
.L_x_393:
[----:B------:R-:W-:Y:S05]  /*20730*/  BSYNC.RECONVERGENT B5 ;  /* 0x0000000000057941 */ /* 0x000fea0003800200 */
.L_x_392:
[----:B------:R-:W-:-:S11]  /*20740*/  DADD R28, R28, R6 ;  /* 0x000000001c1c7229 */ /* 0x000fd60000000006 */
.L_x_391:
[----:B------:R-:W-:Y:S05]  /*20750*/  BSYNC.RECONVERGENT B0 ;  /* 0x0000000000007941 */ /* 0x000fea0003800200 */
.L_x_390:
        /* <DEDUP_REMOVED lines=15> */
[----:B---3--:R-:W-:Y:S05]  /*20850*/  CALL.REL.NOINC `($_Z33unified_sogrand_iterations_kernelPKdPdS1_S1_PiS2_S1_iiimdiii$__internal_accurate_pow) ;  /* 0x0000068c00947944 */ /* 0x008fea0003c00000 */
[----:B------:R-:W-:Y:S05]  /*20860*/  BSYNC.RECONVERGENT B0 ;  /* 0x0000000000007941 */ /* 0x000fea0003800200 */
.L_x_394:
[----:B------:R-:W-:Y:S01]  /*20870*/  FSEL R12, R5, RZ, P2 ;  /* 0x000000ff050c7208 */ /* 0x000fe20001000000 */
[----:B------:R-:W-:Y:S01]  /*20880*/  UMOV UR4, 0x2777579c ;  /* 0x2777579c00047882 */ /* 0x000fe20000000000 */
[----:B------:R-:W-:Y:S01]  /*20890*/  FSEL R13, R6, 1.875, P2 ;  /* 0x3ff00000060d7808 */ /* 0x000fe20001000000 */
[----:B------:R-:W-:Y:S01]  /*208a0*/  IMAD.MOV.U32 R6, RZ, RZ, 0x1 ;  /* 0x00000001ff067424 */ /* 0x000fe200078e00ff */
        /* <DEDUP_REMOVED lines=21> */
[----:B------:R-:W-:-:S07]  /*20a00*/  IMAD.MOV.U32 R7, RZ, RZ, R57 ;  /* 0x000000ffff077224 */ /* 0x000fce00078e0039 */
[----:B------:R-:W-:Y:S05]  /*20a10*/  CALL.REL.NOINC `($__internal_1_$__cuda_sm20_div_rn_f64_full) ;  /* 0x0000068000f07944 */ /* 0x000fea0003c00000 */
[----:B------:R-:W-:Y:S01]  /*20a20*/  MOV R6, R64 ;  /* 0x0000004000067202 */ /* 0x000fe20000000f00 */
[----:B------:R-:W-:-:S07]  /*20a30*/  IMAD.MOV.U32 R7, RZ, RZ, R65 ;  /* 0x000000ffff077224 */ /* 0x000fce00078e0041 */
.L_x_396:
[----:B------:R-:W-:Y:S05]  /*20a40*/  BSYNC.RECONVERGENT B5 ;  /* 0x0000000000057941 */ /* 0x000fea0003800200 */
.L_x_395:
        /* <DEDUP_REMOVED lines=14> */
[----:B------:R-:W-:Y:S05]  /*20b30*/  @P0 BREAK.RELIABLE B2 ;  /* 0x0000000000020942 */ /* 0x000fea0003800100 */
[----:B--23--:R-:W-:Y:S05]  /*20b40*/  @P0 BRA `(.L_x_132) ;  /* 0x00000008005c0947 */ /* 0x00cfea0003800000 */
[----:B------:R-:W-:Y:S02]  /*20b50*/  IMAD.MOV.U32 R0, RZ, RZ, R8 ;  /* 0x000000ffff007224 */ /* 0x000fe400078e0008 */
[----:B------:R-:W-:-:S07]  /*20b60*/  IMAD.MOV.U32 R35, RZ, RZ, R9 ;  /* 0x000000ffff237224 */ /* 0x000fce00078e0009 */
.L_x_356:
[----:B------:R-:W-:Y:S05]  /*20b70*/  BSYNC.RELIABLE B4 ;  /* 0x0000000000047941 */ /* 0x000fea0003800100 */
.L_x_342:
[----:B------:R-:W-:Y:S01]  /*20b80*/  ISETP.NE.AND P0, PT, R4, RZ, PT ;  /* 0x000000ff0400720c */ /* 0x000fe20003f05270 */
[----:B------:R-:W-:-:S12]  /*20b90*/  BSSY.RECONVERGENT B0, `(.L_x_397) ;  /* 0x000002e000007945 */ /* 0x000fd80003800200 */
[----:B------:R-:W-:Y:S05]  /*20ba0*/  @!P0 BRA `(.L_x_398) ;  /* 0x0000000000b08947 */ /* 0x000fea0003800000 */
[----:B------:R-:W-:Y:S01]  /*20bb0*/  ISETP.GE.U32.AND P0, PT, R4, 0x4, PT ;  /* 0x000000040400780c */ /* 0x000fe20003f06070 */
[----:B------:R-:W-:Y:S01]  /*20bc0*/  BSSY.RECONVERGENT B4, `(.L_x_399) ;  /* 0x0000017000047945 */ /* 0x000fe20003800200 */
[----:B------:R-:W-:-:S11]  /*20bd0*/  IMAD.MOV.U32 R6, RZ, RZ, RZ ;  /* 0x000000ffff067224 */ /* 0x000fd600078e00ff */
[----:B------:R-:W-:Y:S05]  /*20be0*/  @!P0 BRA `(.L_x_400) ;  /* 0x0000000000508947 */ /* 0x000fea0003800000 */
[----:B------:R1:W5:Y:S01]  /*20bf0*/  LDL R50, [R1+0x20b0] ;  /* 0x0020b00001327983 */ /* 0x0003620000100800 */
[----:B------:R-:W-:Y:S01]  /*20c00*/  BSSY.RECONVERGENT B5, `(.L_x_401) ;  /* 0x0000011000057945 */ /* 0x000fe20003800200 */
[----:B------:R-:W-:Y:S02]  /*20c10*/  IMAD.MOV.U32 R6, RZ, RZ, RZ ;  /* 0x000000ffff067224 */ /* 0x000fe400078e00ff */
[----:B------:R-:W-:-:S07]  /*20c20*/  IMAD.MOV.U32 R5, RZ, RZ, RZ ;  /* 0x000000ffff057224 */ /* 0x000fce00078e00ff */
.L_x_402:
[----:B--2---:R-:W-:-:S05]  /*20c30*/  IMAD.U32 R7, R6, 0x4, R1 ;  /* 0x0000000406077824 */ /* 0x004fca00078e0001 */
        /* <DEDUP_REMOVED lines=9> */
[----:B------:R-:W-:Y:S01]  /*20cd0*/  ISETP.NE.AND.EX P0, PT, R5, RZ, PT, P0 ;  /* 0x000000ff0500720c */ /* 0x000fe20003f05300 */
[----:B--2---:R-:W-:-:S05]  /*20ce0*/  IMAD.IADD R11, R50, 0x1, -R11 ;  /* 0x00000001320b7824 */ /* 0x004fca00078e0a0b */
[----:B------:R2:W-:Y:S07]  /*20cf0*/  STL.128 [R7+0x20f0], R8 ;  /* 0x0020f00807007387 */ /* 0x0005ee0000100c00 */
[----:B------:R-:W-:Y:S05]  /*20d00*/  @P0 BRA `(.L_x_402) ;  /* 0xfffffffc00c80947 */ /* 0x000fea000383ffff */
[----:B------:R-:W-:Y:S05]  /*20d10*/  BSYNC.RECONVERGENT B5 ;  /* 0x0000000000057941 */ /* 0x000fea0003800200 */
.L_x_401:
[----:B------:R-:W-:-:S07]  /*20d20*/  IMAD.MOV.U32 R6, RZ, RZ, R67 ;  /* 0x000000ffff067224 */ /* 0x000fce00078e0043 */
.L_x_400:
[----:B------:R-:W-:Y:S05]  /*20d30*/  BSYNC.RECONVERGENT B4 ;  /* 0x0000000000047941 */ /* 0x000fea0003800200 */
.L_x_399:
[----:B------:R-:W-:-:S04]  /*20d40*/  ISETP.NE.U32.AND P0, PT, R92, RZ, PT ;  /* 0x000000ff5c00720c */ /* 0x000fc80003f05070 */
[----:B------:R-:W-:-:S13]  /*20d50*/  ISETP.NE.AND.EX P0, PT, RZ, RZ, PT, P0 ;  /* 0x000000ffff00720c */ /* 0x000fda0003f05300 */
[----:B------:R-:W-:Y:S05]  /*20d60*/  @!P0 BRA `(.L_x_398) ;  /* 0x0000000000408947 */ /* 0x000fea0003800000 */
[----:B------:R-:W-:-:S05]  /*20d70*/  IMAD.U32 R6, R6, 0x4, R1 ;  /* 0x0000000406067824 */ /* 0x000fca00078e0001 */
[----:B--2---:R-:W2:Y:S01]  /*20d80*/  LDL.64 R8, [R6+0x20b0] ;  /* 0x0020b00006087983 */ /* 0x004ea20000100a00 */
[----:B------:R-:W-:-:S04]  /*20d90*/  ISETP.NE.U32.AND P0, PT, R92, 0x1, PT ;  /* 0x000000015c00780c */ /* 0x000fc80003f05070 */
[----:B------:R-:W-:Y:S01]  /*20da0*/  ISETP.NE.AND.EX P0, PT, RZ, RZ, PT, P0 ;  /* 0x000000ffff00720c */ /* 0x000fe20003f05300 */
[----:B--2---:R-:W-:-:S05]  /*20db0*/  IMAD.IADD R5, R9, 0x1, -R8 ;  /* 0x0000000109057824 */ /* 0x004fca00078e0a08 */
[----:B------:R3:W-:Y:S07]  /*20dc0*/  STL [R6+0x20f0], R5 ;  /* 0x0020f00506007387 */ /* 0x0007ee0000100800 */
[----:B------:R-:W-:Y:S05]  /*20dd0*/  @!P0 BRA `(.L_x_398) ;  /* 0x0000000000248947 */ /* 0x000fea0003800000 */
[----:B------:R-:W3:Y:S01]  /*20de0*/  LDL R8, [R6+0x20b8] ;  /* 0x0020b80006087983 */ /* 0x000ee20000100800 */
[----:B------:R-:W-:-:S04]  /*20df0*/  ISETP.NE.U32.AND P0, PT, R92, 0x2, PT ;  /* 0x000000025c00780c */ /* 0x000fc80003f05070 */
[----:B------:R-:W-:Y:S01]  /*20e00*/  ISETP.NE.AND.EX P0, PT, RZ, RZ, PT, P0 ;  /* 0x000000ffff00720c */ /* 0x000fe20003f05300 */
[----:B---3--:R-:W-:-:S05]  /*20e10*/  IMAD.IADD R5, R8, 0x1, -R9 ;  /* 0x0000000108057824 */ /* 0x008fca00078e0a09 */
[----:B------:R4:W-:Y:S07]  /*20e20*/  STL [R6+0x20f4], R5 ;  /* 0x0020f40506007387 */ /* 0x0009ee0000100800 */
[----:B------:R-:W-:Y:S05]  /*20e30*/  @!P0 BRA `(.L_x_398) ;  /* 0x00000000000c8947 */ /* 0x000fea0003800000 */
[----:B----4-:R-:W2:Y:S02]  /*20e40*/  LDL R5, [R6+0x20bc] ;  /* 0x0020bc0006057983 */ /* 0x010ea40000100800 */
[----:B--2---:R-:W-:-:S05]  /*20e50*/  IMAD.IADD R5, R5, 0x1, -R8 ;  /* 0x0000000105057824 */ /* 0x004fca00078e0a08 */
[----:B------:R2:W-:Y:S02]  /*20e60*/  STL [R6+0x20f8], R5 ;  /* 0x0020f80506007387 */ /* 0x0005e40000100800 */
.L_x_398:
[----:B------:R-:W-:Y:S05]  /*20e70*/  BSYNC.RECONVERGENT B0 ;  /* 0x0000000000007941 */ /* 0x000fea0003800200 */
.L_x_397:
[----:B--234-:R-:W-:Y:S01]  /*20e80*/  IMAD.U32 R5, R4, 0x4, R1 ;  /* 0x0000000404057824 */ /* 0x01cfe200078e0001 */
[----:B------:R-:W-:Y:S01]  /*20e90*/  ISETP.GE.U32.AND P0, PT, R41, 0x2, PT ;  /* 0x000000022900780c */ /* 0x000fe20003f06070 */
[----:B------:R-:W-:Y:S03]  /*20ea0*/  BSSY.RECONVERGENT B0, `(.L_x_403) ;  /* 0x0000042000007945 */ /* 0x000fe60003800200 */
[----:B------:R2:W-:Y:S04]  /*20eb0*/  STL [R5+0x20f0], RZ ;  /* 0x0020f0ff05007387 */ /* 0x0005e80000100800 */
[----:B------:R2:W-:Y:S05]  /*20ec0*/  STL [R5+0x2130], RZ ;  /* 0x002130ff05007387 */ /* 0x0005ea0000100800 */
[----:B------:R-:W-:Y:S05]  /*20ed0*/  @!P0 BRA `(.L_x_404) ;  /* 0x0000000000f88947 */ /* 0x000fea0003800000 */
[----:B--2---:R-:W-:Y:S01]  /*20ee0*/  VIADD R5, R41, 0xfffffffe ;  /* 0xfffffffe29057836 */ /* 0x004fe20000000000 */
[----:B------:R-:W-:Y:S01]  /*20ef0*/  BSSY.RECONVERGENT B4, `(.L_x_405) ;  /* 0x0000025000047945 */ /* 0x000fe20003800200 */
[----:B------:R-:W-:-:S03]  /*20f00*/  MOV R8, 0x1 ;  /* 0x0000000100087802 */ /* 0x000fc60000000f00 */
[----:B------:R-:W-:-:S13]  /*20f10*/  ISETP.GE.U32.AND P0, PT, R5, 0x3, PT ;  /* 0x000000030500780c */ /* 0x000fda0003f06070 */
[----:B------:R-:W-:Y:S05]  /*20f20*/  @!P0 BRA `(.L_x_406) ;  /* 0x0000000000848947 */ /* 0x000fea0003800000 */
[----:B------:R-:W-:Y:S01]  /*20f30*/  BSSY.RECONVERGENT B5, `(.L_x_407) ;  /* 0x000001f000057945 */ /* 0x000fe20003800200 */
[----:B------:R-:W-:Y:S02]  /*20f40*/  IMAD.MOV.U32 R56, RZ, RZ, 0x1 ;  /* 0x00000001ff387424 */ /* 0x000fe400078e00ff */
[----:B------:R-:W-:-:S07]  /*20f50*/  IMAD.MOV.U32 R11, RZ, RZ, RZ ;  /* 0x000000ffff0b7224 */ /* 0x000fce00078e00ff */
.L_x_408:
[----:B------:R-:W-:Y:S01]  /*20f60*/  LOP3.LUT R6, RZ, R56, RZ, 0x33, !PT ;  /* 0x00000038ff067212 */ /* 0x000fe200078e33ff */
[----:B----4-:R-:W-:-:S04]  /*20f70*/  IMAD.IADD R8, R41, 0x1, -R56 ;  /* 0x0000000129087824 */ /* 0x010fc800078e0a38 */
[----:B------:R-:W-:Y:S02]  /*20f80*/  IMAD.IADD R6, R41, 0x1, R6 ;  /* 0x0000000129067824 */ /* 0x000fe400078e0206 */
[--C-:B------:R-:W-:Y:S02]  /*20f90*/  IMAD.U32 R10, R8, 0x4, R1.reuse ;  /* 0x00000004080a7824 */ /* 0x100fe400078e0001 */
[----:B------:R-:W-:-:S03]  /*20fa0*/  IMAD.U32 R9, R6, 0x4, R1 ;  /* 0x0000000406097824 */ /* 0x000fc600078e0001 */
[----:B------:R-:W2:Y:S04]  /*20fb0*/  LDL R5, [R10+0x2130] ;  /* 0x002130000a057983 */ /* 0x000ea80000100800 */
[----:B------:R-:W2:Y:S02]  /*20fc0*/  LDL R6, [R9+0x20f0] ;  /* 0x0020f00009067983 */ /* 0x000ea40000100800 */
[----:B--2---:R-:W-:-:S05]  /*20fd0*/  IMAD.IADD R5, R5, 0x1, R6 ;  /* 0x0000000105057824 */ /* 0x004fca00078e0206 */
[----:B------:R2:W-:Y:S04]  /*20fe0*/  STL [R10+0x212c], R5 ;  /* 0x00212c050a007387 */ /* 0x0005e80000100800 */
[----:B------:R-:W3:Y:S02]  /*20ff0*/  LDL R6, [R9+0x20ec] ;  /* 0x0020ec0009067983 */ /* 0x000ee40000100800 */
[----:B---3--:R-:W-:-:S05]  /*21000*/  IMAD.IADD R6, R5, 0x1, R6 ;  /* 0x0000000105067824 */ /* 0x008fca00078e0206 */
[----:B------:R3:W-:Y:S04]  /*21010*/  STL [R10+0x2128], R6 ;  /* 0x002128060a007387 */ /* 0x0007e80000100800 */
[----:B------:R-:W4:Y:S02]  /*21020*/  LDL R7, [R9+0x20e8] ;  /* 0x0020e80009077983 */ /* 0x000f240000100800 */
[----:B----4-:R-:W-:-:S05]  /*21030*/  IMAD.IADD R7, R6, 0x1, R7 ;  /* 0x0000000106077824 */ /* 0x010fca00078e0207 */
[----:B------:R4:W-:Y:S04]  /*21040*/  STL [R10+0x2124], R7 ;  /* 0x002124070a007387 */ /* 0x0009e80000100800 */
[----:B------:R-:W5:Y:S01]  /*21050*/  LDL R8, [R9+0x20e4] ;  /* 0x0020e40009087983 */ /* 0x000f620000100800 */
[----:B------:R-:W-:Y:S02]  /*21060*/  IADD3 R50, P1, PT, R56, 0x3, RZ ;  /* 0x0000000338327810 */ /* 0x000fe40007f3e0ff */
[----:B--2---:R-:W-:-:S04]  /*21070*/  LOP3.LUT R5, R90, 0xfffffffc, RZ, 0xc0, !PT ;  /* 0xfffffffc5a057812 */ /* 0x004fc800078ec0ff */
[----:B------:R-:W-:Y:S01]  /*21080*/  ISETP.NE.U32.AND P0, PT, R50, R5, PT ;  /* 0x000000053200720c */ /* 0x000fe20003f05070 */
[----:B------:R-:W-:Y:S01]  /*21090*/  IMAD.X R5, RZ, RZ, R11, P1 ;  /* 0x000000ffff057224 */ /* 0x000fe200008e060b */
[----:B---3--:R-:W-:-:S04]  /*210a0*/  IADD3 R6, P1, PT, R56, 0x4, RZ ;  /* 0x0000000438067810 */ /* 0x008fc80007f3e0ff */
[----:B------:R-:W-:Y:S01]  /*210b0*/  ISETP.NE.AND.EX P0, PT, R5, R66, PT, P0 ;  /* 0x000000420500720c */ /* 0x000fe20003f05300 */
[----:B------:R-:W-:Y:S02]  /*210c0*/  IMAD.X R5, RZ, RZ, R11, P1 ;  /* 0x000000ffff057224 */ /* 0x000fe400008e060b */
[----:B------:R-:W-:Y:S02]  /*210d0*/  IMAD.MOV.U32 R56, RZ, RZ, R6 ;  /* 0x000000ffff387224 */ /* 0x000fe400078e0006 */
[----:B------:R-:W-:Y:S02]  /*210e0*/  IMAD.MOV.U32 R11, RZ, RZ, R5 ;  /* 0x000000ffff0b7224 */ /* 0x000fe400078e0005 */
[----:B-----5:R-:W-:-:S05]  /*210f0*/  IMAD.IADD R8, R7, 0x1, R8 ;  /* 0x0000000107087824 */ /* 0x020fca00078e0208 */
[----:B------:R4:W-:Y:S01]  /*21100*/  STL [R10+0x2120], R8 ;  /* 0x002120080a007387 */ /* 0x0009e20000100800 */
[----:B------:R-:W-:Y:S05]  /*21110*/  @P0 BRA `(.L_x_408) ;  /* 0xfffffffc00900947 */ /* 0x000fea000383ffff */
[----:B------:R-:W-:Y:S05]  /*21120*/  BSYNC.RECONVERGENT B5 ;  /* 0x0000000000057941 */ /* 0x000fea0003800200 */
.L_x_407:
[----:B----4-:R-:W-:-:S07]  /*21130*/  IMAD.MOV.U32 R8, RZ, RZ, R6 ;  /* 0x000000ffff087224 */ /* 0x010fce00078e0006 */
.L_x_406:
[----:B------:R-:W-:Y:S05]  /*21140*/  BSYNC.RECONVERGENT B4 ;  /* 0x0000000000047941 */ /* 0x000fea0003800200 */
.L_x_405:
[----:B------:R-:W-:-:S04]  /*21150*/  ISETP.NE.U32.AND P0, PT, R91, RZ, PT ;  /* 0x000000ff5b00720c */ /* 0x000fc80003f05070 */
[----:B------:R-:W-:-:S13]  /*21160*/  ISETP.NE.AND.EX P0, PT, RZ, RZ, PT, P0 ;  /* 0x000000ffff00720c */ /* 0x000fda0003f05300 */
[----:B------:R-:W-:Y:S05]  /*21170*/  @!P0 BRA `(.L_x_404) ;  /* 0x0000000000508947 */ /* 0x000fea0003800000 */
[----:B------:R-:W-:Y:S01]  /*21180*/  LOP3.LUT R6, RZ, R8, RZ, 0x33, !PT ;  /* 0x00000008ff067212 */ /* 0x000fe200078e33ff */
        /* <DEDUP_REMOVED lines=13> */
[----:B------:R-:W-:Y:S02]  /*21260*/  ISETP.NE.AND.EX P0, PT, RZ, RZ, PT, P0 ;  /* 0x000000ffff00720c */ /* 0x000fe40003f05300 */
[----:B---3--:R-:W-:-:S05]  /*21270*/  IADD3 R6, PT, PT, R6, R5, RZ ;  /* 0x0000000506067210 */ /* 0x008fca0007ffe0ff */
[----:B------:R4:W-:Y:S06]  /*21280*/  STL [R8+0x2128], R6 ;  /* 0x0021280608007387 */ /* 0x0009ec0000100800 */
[----:B------:R-:W2:Y:S02]  /*21290*/  @P0 LDL R5, [R7+0x20e8] ;  /* 0x0020e80007050983 */ /* 0x000ea40000100800 */
[----:B--2---:R-:W-:-:S05]  /*212a0*/  @P0 IMAD.IADD R5, R6, 0x1, R5 ;  /* 0x0000000106050824 */ /* 0x004fca00078e0205 */
[----:B------:R4:W-:Y:S02]  /*212b0*/  @P0 STL [R8+0x2124], R5 ;  /* 0x0021240508000387 */ /* 0x0009e40000100800 */
.L_x_404:
[----:B------:R-:W-:Y:S05]  /*212c0*/  BSYNC.RECONVERGENT B0 ;  /* 0x0000000000007941 */ /* 0x000fea0003800200 */
.L_x_403:
[----:B--2-4-:R-:W2:Y:S02]  /*212d0*/  LDL R5, [R1+0x2130] ;  /* 0x0021300001057983 */ /* 0x014ea40000100800 */
[----:B--2---:R-:W-:-:S13]  /*212e0*/  ISETP.GE.AND P0, PT, R5, 0x2, PT ;  /* 0x000000020500780c */ /* 0x004fda0003f06270 */
[----:B------:R-:W-:Y:S05]  /*212f0*/  @P0 BRA `(.L_x_409) ;  /* 0xffffff7000a80947 */ /* 0x000fea000383ffff */
.L_x_272:
[----:B------:R-:W-:Y:S05]  /*21300*/  BSYNC.RELIABLE B3 ;  /* 0x0000000000037941 */ /* 0x000fea0003800100 */
.L_x_271:
[----:B------:R-:W2:Y:S01]  /*21310*/  LDC R5, c[0x0][0x3d8] ;  /* 0x0000f600ff057b82 */ /* 0x000ea20000000800 */
[----:B------:R-:W4:Y:S01]  /*21320*/  LDCU UR4, c[0x0][0x3b8] ;  /* 0x00007700ff0477ac */ /* 0x000f220008000800 */
[----:B------:R-:W-:-:S05]  /*21330*/  VIADD R4, R41, 0x1 ;  /* 0x0000000129047836 */ /* 0x000fca0000000000 */
[----:B---3--:R-:W-:-:S04]  /*21340*/  LOP3.LUT R6, R4, 0x1, RZ, 0xc0, !PT ;  /* 0x0000000104067812 */ /* 0x008fc800078ec0ff */
[----:B------:R-:W-:Y:S02]  /*21350*/  ISETP.NE.AND P0, PT, R6, R33, PT ;  /* 0x000000210600720c */ /* 0x000fe40003f05270 */
[----:B--2---:R-:W-:Y:S01]  /*21360*/  ISETP.NE.AND P1, PT, R5, 0x1, PT ;  /* 0x000000010500780c */ /* 0x004fe20003f25270 */
[----:B------:R-:W-:-:S12]  /*21370*/  VIADD R5, R41, 0x2 ;  /* 0x0000000229057836 */ /* 0x000fd80000000000 */
[----:B------:R-:W-:-:S04]  /*21380*/  @!P1 SEL R4, R5, R4, P0 ;  /* 0x0000000405049207 */ /* 0x000fc80000000000 */
[----:B----4-:R-:W-:Y:S01]  /*21390*/  ISETP.GT.AND P0, PT, R4, UR4, PT ;  /* 0x0000000404007c0c */ /* 0x010fe2000bf04270 */
[----:B------:R-:W-:-:S12]  /*213a0*/  IMAD.MOV.U32 R41, RZ, RZ, R4 ;  /* 0x000000ffff297224 */ /* 0x000fd800078e0004 */
[----:B------:R-:W-:Y:S05]  /*213b0*/  @!P0 BRA `(.L_x_410) ;  /* 0xfffffedc00d48947 */ /* 0x000fea000383ffff */
.L_x_137:
[----:B------:R-:W-:Y:S05]  /*213c0*/  BSYNC.RELIABLE B2 ;  /* 0x0000000000027941 */ /* 0x000fea0003800100 */
.L_x_136:
[----:B------:R-:W2:Y:S01]  /*213d0*/  LDCU.64 UR4, c[0x0][0x3c8] ;  /* 0x00007900ff0477ac */ /* 0x000ea20008000a00 */
[----:B------:R-:W3:Y:S01]  /*213e0*/  LDC R7, c[0x0][0x3b8] ;  /* 0x0000ee00ff077b82 */ /* 0x000ee20000000800 */
[----:B------:R-:W4:Y:S01]  /*213f0*/  LDCU UR6, c[0x0][0x3c0] ;  /* 0x00007800ff0677ac */ /* 0x000f220008000800 */
[----:B--2---:R-:W-:-:S04]  /*21400*/  UISETP.NE.U32.AND UP0, UPT, UR4, URZ, UPT ;  /* 0x000000ff0400728c */ /* 0x004fc8000bf05070 */
[----:B------:R-:W-:Y:S01]  /*21410*/  UISETP.NE.AND.EX UP0, UPT, UR5, URZ, UPT, UP0 ;  /* 0x000000ff0500728c */ /* 0x000fe2000bf05300 */
[----:B----4-:R-:W-:Y:S01]  /*21420*/  ISETP.LT.U32.AND P1, PT, R0, UR6, PT ;  /* 0x0000000600007c0c */ /* 0x010fe2000bf21070 */
[----:B---3--:R-:W-:Y:S02]  /*21430*/  IMAD R6, R32, R7, UR49 ;  /* 0x0000003120067e24 */ /* 0x008fe4000f8e0207 */
[----:B------:R-:W-:Y:S02]  /*21440*/  USEL UR4, UR4, 0x7fffffff, UP0 ;  /* 0x7fffffff04047887 */ /* 0x000fe40008000000 */
[----:B------:R-:W-:Y:S01]  /*21450*/  USEL UR5, UR5, URZ, UP0 ;  /* 0x000000ff05057287 */ /* 0x000fe20008000000 */
[----:B------:R-:W-:-:S08]  /*21460*/  ISETP.LT.AND P2, PT, R43, R6, PT ;  /* 0x000000062b00720c */ /* 0x000fd00003f41270 */
[----:B------:R-:W2:Y:S01]  /*21470*/  I2F.F64.U64 R4, UR4 ;  /* 0x0000000400047d12 */ /* 0x000ea20008301800 */
[----:B------:R-:W-:Y:S01]  /*21480*/  USHF.R.S32.HI UR4, URZ, 0x1f, UR6 ;  /* 0x0000001fff047899 */ /* 0x000fe20008011406 */
[----:B--2---:R-:W-:-:S06]  /*21490*/  DSETP.GEU.AND P0, PT, R2, R4, PT ;  /* 0x000000040200722a */ /* 0x004fcc0003f0e000 */
[----:B------:R-:W-:-:S13]  /*214a0*/  ISETP.LT.U32.AND.EX P0, PT, R35, UR4, !P0, P1 ;  /* 0x0000000423007c0c */ /* 0x000fda000c701110 */
[----:B------:R-:W-:Y:S05]  /*214b0*/  @P0 BRA P2, `(.L_x_411) ;  /* 0xfffffed800fc0947 */ /* 0x000fea000103ffff */
.L_x_132:
[----:B------:R-:W-:Y:S05]  /*214c0*/  BSYNC.RECONVERGENT B1 ;  /* 0x0000000000017941 */ /* 0x000fea0003800200 */
.L_x_92:
[----:B------:R-:W-:Y:S05]  /*214d0*/  WARPSYNC.ALL ;  /* 0x0000000000007948 */ /* 0x000fea0003800000 */
[----:B------:R-:W2:Y:S01]  /*214e0*/  F2I.F64.TRUNC R50, R28 ;  /* 0x0000001c00327311 */ /* 0x000ea2000030d100 */
[----:B------:R-:W3:Y:S01]  /*214f0*/  LDCU UR9, c[0x0][0x3b8] ;  /* 0x00007700ff0977ac */ /* 0x000ee20008000800 */
[----:B------:R-:W-:Y:S01]  /*21500*/  BSSY.RECONVERGENT B0, `(.L_x_412) ;  /* 0x0000796000007945 */ /* 0x000fe20003800200 */
[----:B--2---:R-:W-:-:S13]  /*21510*/  ISETP.NE.AND P0, PT, R50, RZ, PT ;  /* 0x000000ff3200720c */ /* 0x004fda0003f05270 */
[----:B---3--:R-:W-:Y:S05]  /*21520*/  @!P0 BRA `(.L_x_413) ;  /* 0x0000006c00288947 */ /* 0x008fea0003800000 */
[----:B------:R-:W-:Y:S01]  /*21530*/  ISETP.GE.AND P0, PT, R50, 0x1, PT ;  /* 0x000000013200780c */ /* 0x000fe20003f06270 */
[----:B------:R-:W-:-:S12]  /*21540*/  BSSY.RECONVERGENT B1, `(.L_x_414) ;  /* 0x000002b000017945 */ /* 0x000fd80003800200 */
[----:B------:R-:W-:Y:S05]  /*21550*/  @!P0 BRA `(.L_x_415) ;  /* 0x0000000000a48947 */ /* 0x000fea0003800000 */
[C---:B------:R-:W-:Y:S01]  /*21560*/  ISETP.GE.U32.AND P1, PT, R50.reuse, 0x4, PT ;  /* 0x000000043200780c */ /* 0x040fe20003f26070 */
[----:B------:R-:W-:Y:S01]  /*21570*/  BSSY.RECONVERGENT B2, `(.L_x_416) ;  /* 0x0000015000027945 */ /* 0x000fe20003800200 */
[----:B------:R-:W-:Y:S01]  /*21580*/  LOP3.LUT R16, R50, 0x3, RZ, 0xc0, !PT ;  /* 0x0000000332107812 */ /* 0x000fe200078ec0ff */
[----:B------:R-:W-:-:S03]  /*21590*/  IMAD.MOV.U32 R15, RZ, RZ, RZ ;  /* 0x000000ffff0f7224 */ /* 0x000fc600078e00ff */
[----:B------:R-:W-:-:S07]  /*215a0*/  ISETP.NE.AND P2, PT, R16, RZ, PT ;  /* 0x000000ff1000720c */ /* 0x000fce0003f45270 */
[----:B------:R-:W-:Y:S06]  /*215b0*/  @!P1 BRA `(.L_x_417) ;  /* 0x0000000000409947 */ /* 0x000fec0003800000 */
[----:B------:R-:W-:Y:S01]  /*215c0*/  LOP3.LUT R15, R50, 0x7ffffffc, RZ, 0xc0, !PT ;  /* 0x7ffffffc320f7812 */ /* 0x000fe200078ec0ff */
[----:B------:R-:W-:-:S07]  /*215d0*/  IMAD.MOV.U32 R0, RZ, RZ, RZ ;  /* 0x000000ffff007224 */ /* 0x000fce00078e00ff */
.L_x_418:
[----:B--2---:R-:W-:-:S04]  /*215e0*/  IMAD.SHL.U32 R4, R0, 0x4, RZ ;  /* 0x0000000400047824 */ /* 0x004fc800078e00ff */
[----:B------:R-:W-:-:S05]  /*215f0*/  IMAD R14, R4, 0x8, R39 ;  /* 0x00000008040e7824 */ /* 0x000fca00078e0227 */
[----:B------:R-:W2:Y:S01]  /*21600*/  LDL.64 R4, [R14+0x8] ;  /* 0x000008000e047983 */ /* 0x000ea20000100a00 */
[----:B------:R-:W-:-:S05]  /*21610*/  IMAD R17, R0, 0x8, R44 ;  /* 0x0000000800117824 */ /* 0x000fca00078e022c */
[----:B--2---:R2:W-:Y:S04]  /*21620*/  STL.64 [R17], R4 ;  /* 0x0000000411007387 */ /* 0x0045e80000100a00 */
[----:B------:R-:W3:Y:S04]  /*21630*/  LDL.64 R6, [R14+0x28] ;  /* 0x000028000e067983 */ /* 0x000ee80000100a00 */
[----:B---3--:R2:W-:Y:S04]  /*21640*/  STL.64 [R17+0x8], R6 ;  /* 0x0000080611007387 */ /* 0x0085e80000100a00 */
[----:B------:R-:W3:Y:S04]  /*21650*/  LDL.64 R8, [R14+0x48] ;  /* 0x000048000e087983 */ /* 0x000ee80000100a00 */
[----:B---3--:R2:W-:Y:S04]  /*21660*/  STL.64 [R17+0x10], R8 ;  /* 0x0000100811007387 */ /* 0x0085e80000100a00 */
[----:B-1----:R-:W3:Y:S01]  /*21670*/  LDL.64 R10, [R14+0x68] ;  /* 0x000068000e0a7983 */ /* 0x002ee20000100a00 */
[----:B------:R-:W-:-:S05]  /*21680*/  VIADD R0, R0, 0x4 ;  /* 0x0000000400007836 */ /* 0x000fca0000000000 */
[----:B------:R-:W-:Y:S01]  /*21690*/  ISETP.NE.AND P1, PT, R0, R15, PT ;  /* 0x0000000f0000720c */ /* 0x000fe20003f25270 */
[----:B---3--:R2:W-:-:S12]  /*216a0*/  STL.64 [R17+0x18], R10 ;  /* 0x0000180a11007387 */ /* 0x0085d80000100a00 */
[----:B------:R-:W-:Y:S05]  /*216b0*/  @P1 BRA `(.L_x_418) ;  /* 0xfffffffc00c81947 */ /* 0x000fea000383ffff */
.L_x_417:
[----:B------:R-:W-:Y:S05]  /*216c0*/  BSYNC.RECONVERGENT B2 ;  /* 0x0000000000027941 */ /* 0x000fea0003800200 */
.L_x_416:
[----:B------:R-:W-:Y:S05]  /*216d0*/  @!P2 BRA `(.L_x_415) ;  /* 0x000000000044a947 */ /* 0x000fea0003800000 */
[----:B--2---:R-:W-:-:S04]  /*216e0*/  IMAD.SHL.U32 R6, R15, 0x4, RZ ;  /* 0x000000040f067824 */ /* 0x004fc800078e00ff */
[----:B------:R-:W-:-:S06]  /*216f0*/  IMAD R4, R6, 0x8, R39 ;  /* 0x0000000806047824 */ /* 0x000fcc00078e0227 */
[----:B------:R-:W2:Y:S01]  /*21700*/  LDL.64 R4, [R4+0x8] ;  /* 0x0000080004047983 */ /* 0x000ea20000100a00 */
[----:B------:R-:W-:Y:S01]  /*21710*/  IMAD R15, R15, 0x8, R44 ;  /* 0x000000080f0f7824 */ /* 0x000fe200078e022c */
[----:B------:R-:W-:-:S04]  /*21720*/  ISETP.NE.AND P1, PT, R16, 0x1, PT ;  /* 0x000000011000780c */ /* 0x000fc80003f25270 */
[----:B--2---:R3:W-:Y:S09]  /*21730*/  STL.64 [R15], R4 ;  /* 0x000000040f007387 */ /* 0x0047f20000100a00 */
[----:B------:R-:W-:Y:S05]  /*21740*/  @!P1 BRA `(.L_x_415) ;  /* 0x0000000000289947 */ /* 0x000fea0003800000 */
[----:B------:R-:W-:-:S04]  /*21750*/  VIADD R0, R6, 0x4 ;  /* 0x0000000406007836 */ /* 0x000fc80000000000 */
[----:B------:R-:W-:-:S05]  /*21760*/  IMAD R0, R0, 0x8, R39 ;  /* 0x0000000800007824 */ /* 0x000fca00078e0227 */
[----:B---3--:R-:W2:Y:S01]  /*21770*/  LDL.64 R4, [R0+0x8] ;  /* 0x0000080000047983 */ /* 0x008ea20000100a00 */
[----:B------:R-:W-:-:S03]  /*21780*/  ISETP.NE.AND P1, PT, R16, 0x2, PT ;  /* 0x000000021000780c */ /* 0x000fc60003f25270 */
[----:B--2---:R4:W-:Y:S10]  /*21790*/  STL.64 [R15+0x8], R4 ;  /* 0x000008040f007387 */ /* 0x0049f40000100a00 */
[----:B------:R-:W-:Y:S05]  /*217a0*/  @!P1 BRA `(.L_x_415) ;  /* 0x0000000000109947 */ /* 0x000fea0003800000 */
[----:B------:R-:W-:-:S04]  /*217b0*/  VIADD R0, R6, 0x8 ;  /* 0x0000000806007836 */ /* 0x000fc80000000000 */
[----:B------:R-:W-:-:S05]  /*217c0*/  IMAD R0, R0, 0x8, R39 ;  /* 0x0000000800007824 */ /* 0x000fca00078e0227 */
[----:B----4-:R-:W2:Y:S04]  /*217d0*/  LDL.64 R4, [R0+0x8] ;  /* 0x0000080000047983 */ /* 0x010ea80000100a00 */
[----:B--2---:R2:W-:Y:S02]  /*217e0*/  STL.64 [R15+0x10], R4 ;  /* 0x000010040f007387 */ /* 0x0045e40000100a00 */
.L_x_415:
[----:B------:R-:W-:Y:S05]  /*217f0*/  BSYNC.RECONVERGENT B1 ;  /* 0x0000000000017941 */ /* 0x000fea0003800200 */
.L_x_414:
[----:B------:R-:W5:Y:S01]  /*21800*/  LDCU UR6, c[0x0][0x3b8] ;  /* 0x00007700ff0677ac */ /* 0x000f620008000800 */
[----:B------:R-:W-:Y:S02]  /*21810*/  IMAD.MOV.U32 R0, RZ, RZ, R13 ;  /* 0x000000ffff007224 */ /* 0x000fe400078e000d */
[----:B--2---:R-:W-:Y:S01]  /*21820*/  IMAD.MOV.U32 R8, RZ, RZ, R12 ;  /* 0x000000ffff087224 */ /* 0x004fe200078e000c */
[----:B------:R-:W-:Y:S01]  /*21830*/  UMOV UR4, 0x2777579c ;  /* 0x2777579c00047882 */ /* 0x000fe20000000000 */
[----:B------:R-:W-:Y:S02]  /*21840*/  UMOV UR5, 0x37a16c26 ;  /* 0x37a16c2600057882 */ /* 0x000fe40000000000 */
[----:B------:R-:W-:-:S06]  /*21850*/  DSETP.MAX.AND P2, P3, R12, UR4, PT ;  /* 0x000000040c007e2a */ /* 0x000fcc000bb4f000 */
[----:B------:R-:W-:Y:S01]  /*21860*/  SEL R8, R8, UR4, P2 ;  /* 0x0000000408087c07 */ /* 0x000fe20009000000 */
[----:B-----5:R-:W-:Y:S01]  /*21870*/  IMAD.U32 R13, RZ, RZ, UR6 ;  /* 0x00000006ff0d7e24 */ /* 0x020fe2000f8e00ff */
[----:B------:R-:W-:Y:S02]  /*21880*/  UMOV UR6, UR5 ;  /* 0x0000000500067c82 */ /* 0x000fe40008000000 */
[----:B------:R-:W-:Y:S02]  /*21890*/  FSEL R9, R0, UR6, P2 ;  /* 0x0000000600097c08 */ /* 0x000fe40009000000 */
[----:B------:R-:W-:Y:S02]  /*218a0*/  ISETP.GE.AND P1, PT, R13, 0x2, PT ;  /* 0x000000020d00780c */ /* 0x000fe40003f26270 */
[----:B------:R-:W-:-:S04]  /*218b0*/  MOV R0, UR6 ;  /* 0x0000000600007c02 */ /* 0x000fc80008000f00 */
[----:B------:R-:W-:Y:S01]  /*218c0*/  @P3 LOP3.LUT R9, R0, 0x80000, RZ, 0xfc, !PT ;  /* 0x0008000000093812 */ /* 0x000fe200078efcff */
[----:B------:R-:W-:-:S06]  /*218d0*/  IMAD.MOV.U32 R0, RZ, RZ, RZ ;  /* 0x000000ffff007224 */ /* 0x000fcc00078e00ff */
[----:B------:R-:W-:Y:S05]  /*218e0*/  @!P1 BRA `(.L_x_419) ;  /* 0x0000000c003c9947 */ /* 0x000fea0003800000 */
[----:B------:R-:W-:-:S07]  /*218f0*/  IMAD.MOV.U32 R0, RZ, RZ, RZ ;  /* 0x000000ffff007224 */ /* 0x000fce00078e00ff */
.L_x_428:
[----:B---34-:R-:W-:-:S06]  /*21900*/  IMAD R4, R0, 0x8, R46 ;  /* 0x0000000800047824 */ /* 0x018fcc00078e022e */
[----:B------:R-:W2:Y:S01]  /*21910*/  LDL.128 R4, [R4] ;  /* 0x0000000004047983 */ /* 0x000ea20000100c00 */
[----:B------:R-:W-:Y:S01]  /*21920*/  IMAD.MOV.U32 R22, RZ, RZ, 0x652b82fe ;  /* 0x652b82feff167424 */ /* 0x000fe200078e00ff */
[----:B------:R-:W-:Y:S01]  /*21930*/  BSSY.RECONVERGENT B1, `(.L_x_420) ;  /* 0x000004c000017945 */ /* 0x000fe20003800200 */
[----:B------:R-:W-:Y:S02]  /*21940*/  IMAD.MOV.U32 R23, RZ, RZ, 0x3ff71547 ;  /* 0x3ff71547ff177424 */ /* 0x000fe400078e00ff */
[----:B------:R-:W-:Y:S02]  /*21950*/  IMAD.MOV.U32 R16, RZ, RZ, -0x105c611 ;  /* 0xfefa39efff107424 */ /* 0x000fe400078e00ff */
[----:B------:R-:W-:Y:S02]  /*21960*/  IMAD.MOV.U32 R17, RZ, RZ, 0x3fe62e42 ;  /* 0x3fe62e42ff117424 */ /* 0x000fe400078e00ff */
[----:B------:R-:W-:Y:S02]  /*21970*/  IMAD.MOV.U32 R32, RZ, RZ, 0x3b39803f ;  /* 0x3b39803fff207424 */ /* 0x000fe400078e00ff */
[----:B------:R-:W-:-:S02]  /*21980*/  IMAD.MOV.U32 R33, RZ, RZ, 0x3c7abc9e ;  /* 0x3c7abc9eff217424 */ /* 0x000fc400078e00ff */
[----:B------:R-:W-:Y:S02]  /*21990*/  IMAD.MOV.U32 R34, RZ, RZ, 0x69ce2bdf ;  /* 0x69ce2bdfff227424 */ /* 0x000fe400078e00ff */
[----:B------:R-:W-:Y:S01]  /*219a0*/  IMAD.MOV.U32 R35, RZ, RZ, 0x3e5ade15 ;  /* 0x3e5ade15ff237424 */ /* 0x000fe200078e00ff */
[-C--:B--2---:R-:W-:Y:S01]  /*219b0*/  DFMA R20, R4, R22.reuse, 6.75539944105574400000e+15 ;  /* 0x433800000414742b */ /* 0x084fe20000000016 */
[----:B------:R-:W-:Y:S01]  /*219c0*/  FSETP.GEU.AND P2, PT, |R5|, 4.1917929649353027344, PT ;  /* 0x4086232b0500780b */ /* 0x000fe20003f4e200 */
[----:B------:R-:W-:Y:S01]  /*219d0*/  DFMA R22, R6, R22, 6.75539944105574400000e+15 ;  /* 0x433800000616742b */ /* 0x000fe20000000016 */
[----:B------:R-:W-:-:S05]  /*219e0*/  FSETP.GEU.AND P4, PT, |R7|, 4.1917929649353027344, PT ;  /* 0x4086232b0700780b */ /* 0x000fca0003f8e200 */
[----:B-1----:R-:W-:Y:S02]  /*219f0*/  DADD R10, R20, -6.75539944105574400000e+15 ;  /* 0xc3380000140a7429 */ /* 0x002fe40000000000 */
[----:B------:R-:W-:-:S06]  /*21a00*/  DADD R14, R22, -6.75539944105574400000e+15 ;  /* 0xc3380000160e7429 */ /* 0x000fcc0000000000 */
[-C--:B------:R-:W-:Y:S02]  /*21a10*/  DFMA R12, R10, -R16.reuse, R4 ;  /* 0x800000100a0c722b */ /* 0x080fe40000000004 */
[----:B------:R-:W-:-:S06]  /*21a20*/  DFMA R16, R14, -R16, R6 ;  /* 0x800000100e10722b */ /* 0x000fcc0000000006 */
[-C--:B------:R-:W-:Y:S02]  /*21a30*/  DFMA R12, R10, -R32.reuse, R12 ;  /* 0x800000200a0c722b */ /* 0x080fe4000000000c */
[----:B------:R-:W-:Y:S01]  /*21a40*/  DFMA R16, R14, -R32, R16 ;  /* 0x800000200e10722b */ /* 0x000fe20000000010 */
[----:B------:R-:W-:Y:S02]  /*21a50*/  IMAD.MOV.U32 R14, RZ, RZ, -0x35dec16 ;  /* 0xfca213eaff0e7424 */ /* 0x000fe400078e00ff */
[----:B------:R-:W-:Y:S02]  /*21a60*/  IMAD.MOV.U32 R15, RZ, RZ, 0x3e928af3 ;  /* 0x3e928af3ff0f7424 */ /* 0x000fe400078e00ff */
[----:B------:R-:W-:Y:S02]  /*21a70*/  IMAD.MOV.U32 R32, RZ, RZ, 0x62401315 ;  /* 0x62401315ff207424 */ /* 0x000fe400078e00ff */
[----:B------:R-:W-:Y:S02]  /*21a80*/  IMAD.MOV.U32 R33, RZ, RZ, 0x3ec71dee ;  /* 0x3ec71deeff217424 */ /* 0x000fe400078e00ff */
[----:B------:R-:W-:-:S02]  /*21a90*/  DFMA R10, R12, R34, R14 ;  /* 0x000000220c0a722b */ /* 0x000fc4000000000e */
[----:B------:R-:W-:-:S06]  /*21aa0*/  DFMA R14, R16, R34, R14 ;  /* 0x00000022100e722b */ /* 0x000fcc000000000e */
[--C-:B------:R-:W-:Y:S02]  /*21ab0*/  DFMA R10, R12, R10, R32.reuse ;  /* 0x0000000a0c0a722b */ /* 0x100fe40000000020 */
[----:B------:R-:W-:Y:S01]  /*21ac0*/  DFMA R14, R16, R14, R32 ;  /* 0x0000000e100e722b */ /* 0x000fe20000000020 */
[----:B------:R-:W-:Y:S02]  /*21ad0*/  IMAD.MOV.U32 R32, RZ, RZ, 0x7c89eb71 ;  /* 0x7c89eb71ff207424 */ /* 0x000fe400078e00ff */
[----:B------:R-:W-:-:S06]  /*21ae0*/  IMAD.MOV.U32 R33, RZ, RZ, 0x3efa0199 ;  /* 0x3efa0199ff217424 */ /* 0x000fcc00078e00ff */
[--C-:B------:R-:W-:Y:S02]  /*21af0*/  DFMA R10, R12, R10, R32.reuse ;  /* 0x0000000a0c0a722b */ /* 0x100fe40000000020 */
[----:B------:R-:W-:Y:S01]  /*21b00*/  DFMA R14, R16, R14, R32 ;  /* 0x0000000e100e722b */ /* 0x000fe20000000020 */
[----:B------:R-:W-:Y:S02]  /*21b10*/  IMAD.MOV.U32 R32, RZ, RZ, 0x14761f65 ;  /* 0x14761f65ff207424 */ /* 0x000fe400078e00ff */
[----:B------:R-:W-:-:S06]  /*21b20*/  IMAD.MOV.U32 R33, RZ, RZ, 0x3f2a01a0 ;  /* 0x3f2a01a0ff217424 */ /* 0x000fcc00078e00ff */
[--C-:B------:R-:W-:Y:S02]  /*21b30*/  DFMA R10, R12, R10, R32.reuse ;  /* 0x0000000a0c0a722b */ /* 0x100fe40000000020 */
[----:B------:R-:W-:Y:S01]  /*21b40*/  DFMA R14, R16, R14, R32 ;  /* 0x0000000e100e722b */ /* 0x000fe20000000020 */
[----:B------:R-:W-:Y:S01]  /*21b50*/  IMAD.MOV.U32 R32, RZ, RZ, 0x1852b7af ;  /* 0x1852b7afff207424 */ /* 0x000fe200078e00ff */
[----:B------:R-:W-:-:S06]  /*21b60*/  MOV R33, 0x3f56c16c ;  /* 0x3f56c16c00217802 */ /* 0x000fcc0000000f00 */
        /* <DEDUP_REMOVED lines=17> */
[----:B------:R-:W-:-:S06]  /*21c80*/  DFMA R14, R16, R14, R32 ;  /* 0x0000000e100e722b */ /* 0x000fcc0000000020 */
[----:B------:R-:W-:Y:S02]  /*21c90*/  DFMA R10, R12, R10, 1 ;  /* 0x3ff000000c0a742b */ /* 0x000fe4000000000a */
[----:B------:R-:W-:-:S06]  /*21ca0*/  DFMA R14, R16, R14, 1 ;  /* 0x3ff00000100e742b */ /* 0x000fcc000000000e */
[----:B------:R-:W-:Y:S02]  /*21cb0*/  DFMA R12, R12, R10, 1 ;  /* 0x3ff000000c0c742b */ /* 0x000fe4000000000a */
[----:B------:R-:W-:-:S08]  /*21cc0*/  DFMA R16, R16, R14, 1 ;  /* 0x3ff000001010742b */ /* 0x000fd0000000000e */
[----:B------:R-:W-:Y:S02]  /*21cd0*/  IMAD R11, R20, 0x100000, R13 ;  /* 0x00100000140b7824 */ /* 0x000fe400078e020d */
[----:B------:R-:W-:Y:S02]  /*21ce0*/  IMAD R15, R22, 0x100000, R17 ;  /* 0x00100000160f7824 */ /* 0x000fe400078e0211 */
[----:B------:R-:W-:Y:S02]  /*21cf0*/  IMAD.MOV.U32 R10, RZ, RZ, R12 ;  /* 0x000000ffff0a7224 */ /* 0x000fe400078e000c */
[----:B------:R-:W-:Y:S01]  /*21d00*/  IMAD.MOV.U32 R14, RZ, RZ, R16 ;  /* 0x000000ffff0e7224 */ /* 0x000fe200078e0010 */
[----:B------:R-:W-:Y:S06]  /*21d10*/  @!P2 BRA `(.L_x_421) ;  /* 0x000000000034a947 */ /* 0x000fec0003800000 */
[----:B------:R-:W-:Y:S01]  /*21d20*/  FSETP.GEU.AND P3, PT, |R5|, 4.2275390625, PT ;  /* 0x408748000500780b */ /* 0x000fe20003f6e200 */
[C---:B------:R-:W-:Y:S02]  /*21d30*/  DADD R32, R4.reuse, +INF ;  /* 0x7ff0000004207429 */ /* 0x040fe40000000000 */
[----:B------:R-:W-:-:S08]  /*21d40*/  DSETP.GEU.AND P2, PT, R4, RZ, PT ;  /* 0x000000ff0400722a */ /* 0x000fd00003f4e000 */
[----:B------:R-:W-:Y:S02]  /*21d50*/  FSEL R11, R33, RZ, P2 ;  /* 0x000000ff210b7208 */ /* 0x000fe40001000000 */
[----:B------:R-:W-:Y:S01]  /*21d60*/  @!P3 LEA.HI R10, R20, R20, RZ, 0x1 ;  /* 0x00000014140ab211 */ /* 0x000fe200078f08ff */
[----:B------:R-:W-:Y:S02]  /*21d70*/  @!P3 IMAD.MOV.U32 R4, RZ, RZ, R12 ;  /* 0x000000ffff04b224 */ /* 0x000fe400078e000c */
[----:B------:R-:W-:Y:S01]  /*21d80*/  @!P3 IMAD.MOV.U32 R12, RZ, RZ, RZ ;  /* 0x000000ffff0cb224 */ /* 0x000fe200078e00ff */
[----:B------:R-:W-:Y:S02]  /*21d90*/  @!P3 SHF.R.S32.HI R5, RZ, 0x1, R10 ;  /* 0x00000001ff05b819 */ /* 0x000fe4000001140a */
[----:B------:R-:W-:-:S03]  /*21da0*/  FSEL R10, R32, RZ, P2 ;  /* 0x000000ff200a7208 */ /* 0x000fc60001000000 */
[----:B------:R-:W-:Y:S02]  /*21db0*/  @!P3 IMAD.IADD R20, R20, 0x1, -R5 ;  /* 0x000000011414b824 */ /* 0x000fe400078e0a05 */
[----:B------:R-:W-:-:S03]  /*21dc0*/  @!P3 IMAD R5, R5, 0x100000, R13 ;  /* 0x001000000505b824 */ /* 0x000fc600078e020d */
[----:B------:R-:W-:-:S06]  /*21dd0*/  @!P3 LEA R13, R20, 0x3ff00000, 0x14 ;  /* 0x3ff00000140db811 */ /* 0x000fcc00078ea0ff */
[----:B------:R-:W-:-:S11]  /*21de0*/  @!P3 DMUL R10, R4, R12 ;  /* 0x0000000c040ab228 */ /* 0x000fd60000000000 */
.L_x_421:
[----:B------:R-:W-:Y:S05]  /*21df0*/  BSYNC.RECONVERGENT B1 ;  /* 0x0000000000017941 */ /* 0x000fea0003800200 */
.L_x_420:
[----:B------:R-:W-:Y:S04]  /*21e00*/  BSSY.RECONVERGENT B1, `(.L_x_422) ;  /* 0x000000f000017945 */ /* 0x000fe80003800200 */
[----:B------:R-:W-:Y:S05]  /*21e10*/  @!P4 BRA `(.L_x_423) ;  /* 0x000000000034c947 */ /* 0x000fea0003800000 */
[----:B------:R-:W-:Y:S01]  /*21e20*/  FSETP.GEU.AND P3, PT, |R7|, 4.2275390625, PT ;  /* 0x408748000700780b */ /* 0x000fe20003f6e200 */
[C---:B------:R-:W-:Y:S02]  /*21e30*/  DADD R12, R6.reuse, +INF ;  /* 0x7ff00000060c7429 */ /* 0x040fe40000000000 */
[----:B------:R-:W-:-:S08]  /*21e40*/  DSETP.GEU.AND P2, PT, R6, RZ, PT ;  /* 0x000000ff0600722a */ /* 0x000fd00003f4e000 */
[----:B------:R-:W-:Y:S02]  /*21e50*/  FSEL R14, R12, RZ, P2 ;  /* 0x000000ff0c0e7208 */ /* 0x000fe40001000000 */
[----:B------:R-:W-:Y:S02]  /*21e60*/  @!P3 LEA.HI R4, R22, R22, RZ, 0x1 ;  /* 0x000000161604b211 */ /* 0x000fe400078f08ff */
[----:B------:R-:W-:Y:S02]  /*21e70*/  FSEL R15, R13, RZ, P2 ;  /* 0x000000ff0d0f7208 */ /* 0x000fe40001000000 */
[----:B------:R-:W-:Y:S01]  /*21e80*/  @!P3 SHF.R.S32.HI R5, RZ, 0x1, R4 ;  /* 0x00000001ff05b819 */ /* 0x000fe20000011404 */
[----:B------:R-:W-:-:S04]  /*21e90*/  @!P3 IMAD.MOV.U32 R4, RZ, RZ, R16 ;  /* 0x000000ffff04b224 */ /* 0x000fc800078e0010 */
[----:B------:R-:W-:Y:S02]  /*21ea0*/  @!P3 IMAD.IADD R6, R22, 0x1, -R5 ;  /* 0x000000011606b824 */ /* 0x000fe400078e0a05 */
[----:B------:R-:W-:-:S03]  /*21eb0*/  @!P3 IMAD R5, R5, 0x100000, R17 ;  /* 0x001000000505b824 */ /* 0x000fc600078e0211 */
[----:B------:R-:W-:Y:S01]  /*21ec0*/  @!P3 LEA R7, R6, 0x3ff00000, 0x14 ;  /* 0x3ff000000607b811 */ /* 0x000fe200078ea0ff */
[----:B------:R-:W-:-:S06]  /*21ed0*/  @!P3 IMAD.MOV.U32 R6, RZ, RZ, RZ ;  /* 0x000000ffff06b224 */ /* 0x000fcc00078e00ff */
[----:B------:R-:W-:-:S11]  /*21ee0*/  @!P3 DMUL R14, R4, R6 ;  /* 0x00000006040eb228 */ /* 0x000fd60000000000 */
.L_x_423:
[----:B------:R-:W-:Y:S05]  /*21ef0*/  BSYNC.RECONVERGENT B1 ;  /* 0x0000000000017941 */ /* 0x000fea0003800200 */
.L_x_422:
[----:B------:R-:W-:Y:S01]  /*21f00*/  DADD R12, R10, 1 ;  /* 0x3ff000000a0c7429 */ /* 0x000fe20000000000 */
[----:B------:R-:W-:Y:S05]  /*21f10*/  BSSY.RECONVERGENT B2, `(.L_x_424) ;  /* 0x0000010000027945 */ /* 0x000fea0003800200 */
[----:B------:R-:W1:Y:S04]  /*21f20*/  MUFU.RCP64H R5, R13 ;  /* 0x0000000d00057308 */ /* 0x000e680000001800 */
[----:B------:R-:W-:-:S04]  /*21f30*/  IADD3 R4, PT, PT, R13, 0x300402, RZ ;  /* 0x003004020d047810 */ /* 0x000fc80007ffe0ff */
[----:B------:R-:W-:Y:S02]  /*21f40*/  FSETP.GEU.AND P2, PT, |R4|, 5.8789094863358348022e-39, PT ;  /* 0x004004020400780b */ /* 0x000fe40003f4e200 */
[----:B-1----:R-:W-:-:S08]  /*21f50*/  DFMA R6, -R12, R4, 1 ;  /* 0x3ff000000c06742b */ /* 0x002fd00000000104 */
[----:B------:R-:W-:-:S08]  /*21f60*/  DFMA R6, R6, R6, R6 ;  /* 0x000000060606722b */ /* 0x000fd00000000006 */
[----:B------:R-:W-:-:S08]  /*21f70*/  DFMA R6, R4, R6, R4 ;  /* 0x000000060406722b */ /* 0x000fd00000000004 */
[----:B------:R-:W-:-:S08]  /*21f80*/  DFMA R10, -R12, R6, 1 ;  /* 0x3ff000000c0a742b */ /* 0x000fd00000000106 */
[----:B------:R-:W-:Y:S01]  /*21f90*/  DFMA R6, R6, R10, R6 ;  /* 0x0000000a0606722b */ /* 0x000fe20000000006 */
[----:B------:R-:W-:Y:S10]  /*21fa0*/  @P2 BRA `(.L_x_425) ;  /* 0x0000000000182947 */ /* 0x000ff40003800000 */
[----:B------:R-:W-:Y:S02]  /*21fb0*/  LOP3.LUT R4, R13, 0x7fffffff, RZ, 0xc0, !PT ;  /* 0x7fffffff0d047812 */ /* 0x000fe400078ec0ff */
[----:B------:R-:W-:-:S03]  /*21fc0*/  MOV R20, 0x21ff0 ;  /* 0x00021ff000147802 */ /* 0x000fc60000000f00 */
[----:B------:R-:W-:-:S07]  /*21fd0*/  VIADD R23, R4, 0xfff00000 ;  /* 0xfff0000004177836 */ /* 0x000fce0000000000 */
[----:B0-----:R-:W-:Y:S05]  /*21fe0*/  CALL.REL.NOINC `($__internal_0_$__cuda_sm20_dblrcp_rn_slowpath_v3) ;  /* 0x0000066800c87944 */ /* 0x001fea0003c00000 */
[----:B------:R-:W-:Y:S02]  /*21ff0*/  IMAD.MOV.U32 R6, RZ, RZ, R10 ;  /* 0x000000ffff067224 */ /* 0x000fe400078e000a */
[----:B------:R-:W-:-:S07]  /*22000*/  IMAD.MOV.U32 R7, RZ, RZ, R11 ;  /* 0x000000ffff077224 */ /* 0x000fce00078e000b */
.L_x_425:
[----:B------:R-:W-:Y:S05]  /*22010*/  BSYNC.RECONVERGENT B2 ;  /* 0x0000000000027941 */ /* 0x000fea0003800200 */
.L_x_424:
[----:B------:R-:W-:Y:S01]  /*22020*/  DADD R14, R14, 1 ;  /* 0x3ff000000e0e7429 */ /* 0x000fe20000000000 */
[----:B------:R-:W-:Y:S05]  /*22030*/  BSSY.RECONVERGENT B2, `(.L_x_426) ;  /* 0x0000010000027945 */ /* 0x000fea0003800200 */
[----:B------:R-:W1:Y:S04]  /*22040*/  MUFU.RCP64H R5, R15 ;  /* 0x0000000f00057308 */ /* 0x000e680000001800 */
[----:B------:R-:W-:-:S05]  /*22050*/  VIADD R4, R15, 0x300402 ;  /* 0x003004020f047836 */ /* 0x000fca0000000000 */
[----:B------:R-:W-:Y:S01]  /*22060*/  FSETP.GEU.AND P2, PT, |R4|, 5.8789094863358348022e-39, PT ;  /* 0x004004020400780b */ /* 0x000fe20003f4e200 */
[----:B-1----:R-:W-:-:S08]  /*22070*/  DFMA R10, -R14, R4, 1 ;  /* 0x3ff000000e0a742b */ /* 0x002fd00000000104 */
[----:B------:R-:W-:-:S08]  /*22080*/  DFMA R10, R10, R10, R10 ;  /* 0x0000000a0a0a722b */ /* 0x000fd0000000000a */
[----:B------:R-:W-:-:S08]  /*22090*/  DFMA R10, R4, R10, R4 ;  /* 0x0000000a040a722b */ /* 0x000fd00000000004 */
[----:B------:R-:W-:-:S08]  /*220a0*/  DFMA R12, -R14, R10, 1 ;  /* 0x3ff000000e0c742b */ /* 0x000fd0000000010a */
[----:B------:R-:W-:Y:S01]  /*220b0*/  DFMA R10, R10, R12, R10 ;  /* 0x0000000c0a0a722b */ /* 0x000fe2000000000a */
[----:B------:R-:W-:Y:S10]  /*220c0*/  @P2 BRA `(.L_x_427) ;  /* 0x0000000000182947 */ /* 0x000ff40003800000 */
[----:B------:R-:W-:Y:S01]  /*220d0*/  LOP3.LUT R4, R15, 0x7fffffff, RZ, 0xc0, !PT ;  /* 0x7fffffff0f047812 */ /* 0x000fe200078ec0ff */
[----:B------:R-:W-:Y:S01]  /*220e0*/  IMAD.MOV.U32 R12, RZ, RZ, R14 ;  /* 0x000000ffff0c7224 */ /* 0x000fe200078e000e */
[----:B------:R-:W-:Y:S01]  /*220f0*/  MOV R20, 0x22130 ;  /* 0x0002213000147802 */ /* 0x000fe20000000f00 */
[----:B------:R-:W-:Y:S02]  /*22100*/  IMAD.MOV.U32 R13, RZ, RZ, R15 ;  /* 0x000000ffff0d7224 */ /* 0x000fe400078e000f */
[----:B------:R-:W-:-:S07]  /*22110*/  VIADD R23, R4, 0xfff00000 ;  /* 0xfff0000004177836 */ /* 0x000fce0000000000 */
[----:B0-----:R-:W-:Y:S05]  /*22120*/  CALL.REL.NOINC `($__internal_0_$__cuda_sm20_dblrcp_rn_slowpath_v3) ;  /* 0x0000066800787944 */ /* 0x001fea0003c00000 */
.L_x_427:
[----:B------:R-:W-:Y:S05]  /*22130*/  BSYNC.RECONVERGENT B2 ;  /* 0x0000000000027941 */ /* 0x000fea0003800200 */
.L_x_426:
[----:B------:R-:W-:Y:S01]  /*22140*/  DSETP.MIN.AND P2, P3, R10, 1, PT ;  /* 0x3ff000000a00742a */ /* 0x000fe20003b40000 */
[----:B------:R-:W-:Y:S01]  /*22150*/  IMAD.MOV.U32 R4, RZ, RZ, R11 ;  /* 0x000000ffff047224 */ /* 0x000fe200078e000b */
[----:B------:R-:W-:Y:S01]  /*22160*/  DSETP.MIN.AND P4, P5, R6, 1, PT ;  /* 0x3ff000000600742a */ /* 0x000fe20003d80000 */
[----:B------:R-:W-:Y:S01]  /*22170*/  IMAD.MOV.U32 R5, RZ, RZ, 0x80000 ;  /* 0x00080000ff057424 */ /* 0x000fe200078e00ff */
[----:B------:R-:W-:Y:S01]  /*22180*/  UMOV UR4, 0x2777579c ;  /* 0x2777579c00047882 */ /* 0x000fe20000000000 */
[----:B------:R-:W-:Y:S01]  /*22190*/  IMAD.MOV.U32 R14, RZ, RZ, 0x80000 ;  /* 0x00080000ff0e7424 */ /* 0x000fe200078e00ff */
[----:B------:R-:W-:Y:S01]  /*221a0*/  FSEL R13, R4, 1.875, P2 ;  /* 0x3ff00000040d7808 */ /* 0x000fe20001000000 */
[----:B------:R-:W-:Y:S01]  /*221b0*/  IMAD.MOV.U32 R4, RZ, RZ, R10 ;  /* 0x000000ffff047224 */ /* 0x000fe200078e000a */
[----:B------:R-:W-:Y:S01]  /*221c0*/  UMOV UR5, 0x37a16c26 ;  /* 0x37a16c2600057882 */ /* 0x000fe20000000000 */
[----:B------:R-:W-:Y:S01]  /*221d0*/  DADD R10, -R10, 1 ;  /* 0x3ff000000a0a7429 */ /* 0x000fe20000000100 */
[----:B------:R-:W-:Y:S01]  /*221e0*/  UMOV UR6, UR5 ;  /* 0x0000000500067c82 */ /* 0x000fe20008000000 */
[----:B------:R-:W-:Y:S01]  /*221f0*/  UMOV UR7, UR4 ;  /* 0x0000000400077c82 */ /* 0x000fe20008000000 */
[----:B------:R-:W-:Y:S01]  /*22200*/  SEL R12, R4, RZ, P2 ;  /* 0x000000ff040c7207 */ /* 0x000fe20001000000 */
[----:B------:R-:W-:Y:S01]  /*22210*/  IMAD.MOV.U32 R4, RZ, RZ, R6 ;  /* 0x000000ffff047224 */ /* 0x000fe200078e0006 */
[----:B------:R-:W-:Y:S01]  /*22220*/  @P3 LOP3.LUT R13, R5, 0x3ff00000, RZ, 0xfc, !PT ;  /* 0x3ff00000050d3812 */ /* 0x000fe200078efcff */
[----:B------:R-:W-:Y:S01]  /*22230*/  IMAD.MOV.U32 R5, RZ, RZ, R7 ;  /* 0x000000ffff057224 */ /* 0x000fe200078e0007 */
[----:B------:R-:W-:Y:S01]  /*22240*/  DADD R6, -R6, 1 ;  /* 0x3ff0000006067429 */ /* 0x000fe20000000100 */
[----:B------:R-:W-:Y:S01]  /*22250*/  IMAD.U32 R15, RZ, RZ, UR6 ;  /* 0x00000006ff0f7e24 */ /* 0x000fe2000f8e00ff */
[----:B------:R-:W-:Y:S01]  /*22260*/  SEL R4, R4, RZ, P4 ;  /* 0x000000ff04047207 */ /* 0x000fe20002000000 */
[----:B------:R-:W-:Y:S01]  /*22270*/  IMAD.U32 R16, RZ, RZ, UR6 ;  /* 0x00000006ff107e24 */ /* 0x000fe2000f8e00ff */
[----:B------:R-:W-:Y:S01]  /*22280*/  DSETP.MAX.AND P2, P3, R12, UR4, PT ;  /* 0x000000040c007e2a */ /* 0x000fe2000bb4f000 */
[----:B------:R-:W-:Y:S01]  /*22290*/  FSEL R5, R5, 1.875, P4 ;  /* 0x3ff0000005057808 */ /* 0x000fe20002000000 */
[----:B------:R-:W-:Y:S01]  /*222a0*/  UMOV UR8, UR4 ;  /* 0x0000000400087c82 */ /* 0x000fe20008000000 */
[----:B------:R-:W-:Y:S01]  /*222b0*/  @P5 LOP3.LUT R5, R14, 0x3ff00000, RZ, 0xfc, !PT ;  /* 0x3ff000000e055812 */ /* 0x000fe200078efcff */
[----:B------:R-:W-:-:S05]  /*222c0*/  IMAD.MOV.U32 R14, RZ, RZ, R13 ;  /* 0x000000ffff0e7224 */ /* 0x000fca00078e000d */
[----:B------:R-:W-:Y:S01]  /*222d0*/  DSETP.MAX.AND P4, P5, R4, UR4, PT ;  /* 0x0000000404007e2a */ /* 0x000fe2000bd8f000 */
[----:B------:R-:W-:Y:S01]  /*222e0*/  FSEL R17, R14, UR6, P2 ;  /* 0x000000060e117c08 */ /* 0x000fe20009000000 */
[----:B------:R-:W-:-:S03]  /*222f0*/  IMAD.MOV.U32 R14, RZ, RZ, R5 ;  /* 0x000000ffff0e7224 */ /* 0x000fc600078e0005 */
[----:B------:R-:W-:Y:S01]  /*22300*/  @P3 LOP3.LUT R17, R15, 0x80000, RZ, 0xfc, !PT ;  /* 0x000800000f113812 */ /* 0x000fe200078efcff */
[----:B------:R-:W-:Y:S01]  /*22310*/  DSETP.MIN.AND P6, P3, R6, 1, PT ;  /* 0x3ff000000600742a */ /* 0x000fe20003bc0000 */
[----:B------:R-:W-:Y:S01]  /*22320*/  FSEL R15, R14, UR6, P4 ;  /* 0x000000060e0f7c08 */ /* 0x000fe2000a000000 */
[----:B------:R-:W-:-:S04]  /*22330*/  IMAD.MOV.U32 R14, RZ, RZ, R6 ;  /* 0x000000ffff0e7224 */ /* 0x000fc800078e0006 */
[----:B------:R-:W-:Y:S02]  /*22340*/  FSEL R7, R7, 1.875, P6 ;  /* 0x3ff0000007077808 */ /* 0x000fe40003000000 */
[----:B------:R-:W-:Y:S01]  /*22350*/  @P5 LOP3.LUT R15, R16, 0x80000, RZ, 0xfc, !PT ;  /* 0x00080000100f5812 */ /* 0x000fe200078efcff */
[----:B------:R-:W-:Y:S01]  /*22360*/  IMAD.MOV.U32 R16, RZ, RZ, 0x80000 ;  /* 0x00080000ff107424 */ /* 0x000fe200078e00ff */
[----:B------:R-:W-:Y:S01]  /*22370*/  SEL R6, R14, RZ, P6 ;  /* 0x000000ff0e067207 */ /* 0x000fe20003000000 */
[----:B------:R-:W-:Y:S01]  /*22380*/  DSETP.MIN.AND P6, P5, R10, 1, PT ;  /* 0x3ff000000a00742a */ /* 0x000fe20003dc0000 */
[----:B------:R-:W-:Y:S02]  /*22390*/  IMAD.MOV.U32 R14, RZ, RZ, R10 ;  /* 0x000000ffff0e7224 */ /* 0x000fe400078e000a */
[----:B------:R-:W-:Y:S01]  /*223a0*/  @P3 LOP3.LUT R7, R16, 0x3ff00000, RZ, 0xfc, !PT ;  /* 0x3ff0000010073812 */ /* 0x000fe200078efcff */
[----:B------:R-:W-:Y:S02]  /*223b0*/  IMAD.MOV.U32 R5, RZ, RZ, R6 ;  /* 0x000000ffff057224 */ /* 0x000fe400078e0006 */
[----:B------:R-:W-:-:S02]  /*223c0*/  FSEL R23, R11, 1.875, P6 ;  /* 0x3ff000000b177808 */ /* 0x000fc40003000000 */
[----:B------:R-:W-:Y:S02]  /*223d0*/  MOV R11, 0x80000 ;  /* 0x00080000000b7802 */ /* 0x000fe40000000f00 */
[----:B------:R-:W-:Y:S01]  /*223e0*/  SEL R10, R14, RZ, P6 ;  /* 0x000000ff0e0a7207 */ /* 0x000fe20003000000 */
[----:B------:R-:W-:Y:S01]  /*223f0*/  DSETP.MAX.AND P3, P6, R6, UR4, PT ;  /* 0x0000000406007e2a */ /* 0x000fe2000be6f000 */
[----:B------:R-:W-:Y:S01]  /*22400*/  IMAD.U32 R14, RZ, RZ, UR6 ;  /* 0x00000006ff0e7e24 */ /* 0x000fe2000f8e00ff */
[----:B------:R-:W-:Y:S02]  /*22410*/  SEL R6, R12, UR7, P2 ;  /* 0x000000070c067c07 */ /* 0x000fe40009000000 */
[----:B------:R-:W-:Y:S01]  /*22420*/  @P5 LOP3.LUT R23, R11, 0x3ff00000, RZ, 0xfc, !PT ;  /* 0x3ff000000b175812 */ /* 0x000fe200078efcff */
[----:B------:R-:W-:Y:S02]  /*22430*/  IMAD.MOV.U32 R11, RZ, RZ, R7 ;  /* 0x000000ffff0b7224 */ /* 0x000fe400078e0007 */
[----:B------:R-:W-:-:S03]  /*22440*/  IMAD.MOV.U32 R7, RZ, RZ, R10 ;  /* 0x000000ffff077224 */ /* 0x000fc600078e000a */
[----:B------:R-:W-:Y:S01]  /*22450*/  FSEL R21, R11, UR6, P3 ;  /* 0x000000060b157c08 */ /* 0x000fe20009800000 */
[----:B------:R-:W-:-:S03]  /*22460*/  IMAD.MOV.U32 R11, RZ, RZ, R23 ;  /* 0x000000ffff0b7224 */ /* 0x000fc600078e0017 */
[----:B------:R-:W-:Y:S01]  /*22470*/  @P6 LOP3.LUT R21, R14, 0x80000, RZ, 0xfc, !PT ;  /* 0x000800000e156812 */ /* 0x000fe200078efcff */
[----:B------:R-:W-:Y:S02]  /*22480*/  IMAD.MOV.U32 R13, RZ, RZ, R11 ;  /* 0x000000ffff0d7224 */ /* 0x000fe400078e000b */
[----:B------:R-:W-:Y:S01]  /*22490*/  DSETP.MAX.AND P5, P6, R10, UR4, PT ;  /* 0x000000040a007e2a */ /* 0x000fe2000beaf000 */
[----:B------:R-:W-:Y:S01]  /*224a0*/  SEL R10, R5, UR8, P3 ;  /* 0x00000008050a7c07 */ /* 0x000fe20009800000 */
[----:B------:R-:W-:Y:S02]  /*224b0*/  IMAD R11, R0, 0x8, R1 ;  /* 0x00000008000b7824 */ /* 0x000fe400078e0201 */
[----:B------:R-:W-:Y:S02]  /*224c0*/  IMAD.MOV.U32 R5, RZ, RZ, R15 ;  /* 0x000000ffff057224 */ /* 0x000fe400078e000f */
[----:B------:R-:W-:Y:S01]  /*224d0*/  FSEL R13, R13, UR6, P5 ;  /* 0x000000060d0d7c08 */ /* 0x000fe2000a800000 */
[----:B------:R-:W-:Y:S01]  /*224e0*/  UMOV UR6, UR4 ;  /* 0x0000000400067c82 */ /* 0x000fe20008000000 */
[----:B------:R-:W-:Y:S01]  /*224f0*/  SEL R12, R7, UR4, P5 ;  /* 0x00000004070c7c07 */ /* 0x000fe2000a800000 */
[----:B------:R-:W-:Y:S01]  /*22500*/  IMAD.MOV.U32 R7, RZ, RZ, R17 ;  /* 0x000000ffff077224 */ /* 0x000fe200078e0011 */
[----:B------:R-:W-:-:S04]  /*22510*/  SEL R4, R4, UR6, P4 ;  /* 0x0000000604047c07 */ /* 0x000fc8000a000000 */
[----:B------:R-:W-:Y:S01]  /*22520*/  @P6 LOP3.LUT R13, R14, 0x80000, RZ, 0xfc, !PT ;  /* 0x000800000e0d6812 */ /* 0x000fe200078efcff */
[----:B------:R1:W-:Y:S02]  /*22530*/  STL.128 [R11+0x21f0], R4 ;  /* 0x0021f0040b007387 */ /* 0x0003e40000100c00 */
[----:B-1----:R-:W-:Y:S02]  /*22540*/  IMAD.MOV.U32 R4, RZ, RZ, R10 ;  /* 0x000000ffff047224 */ /* 0x002fe400078e000a */
[----:B------:R-:W-:Y:S02]  /*22550*/  IMAD.MOV.U32 R5, RZ, RZ, R21 ;  /* 0x000000ffff057224 */ /* 0x000fe400078e0015 */
[----:B------:R-:W-:Y:S02]  /*22560*/  IMAD.MOV.U32 R6, RZ, RZ, R12 ;  /* 0x000000ffff067224 */ /* 0x000fe400078e000c */
[----:B------:R-:W-:Y:S02]  /*22570*/  IMAD.MOV.U32 R7, RZ, RZ, R13 ;  /* 0x000000ffff077224 */ /* 0x000fe400078e000d */
[----:B------:R-:W-:-:S02]  /*22580*/  VIADD R10, R0, 0x3 ;  /* 0x00000003000a7836 */ /* 0x000fc40000000000 */
[----:B------:R-:W-:Y:S01]  /*22590*/  IMAD.U32 R13, RZ, RZ, UR9 ;  /* 0x00000009ff0d7e24 */ /* 0x000fe2000f8e00ff */
[----:B------:R2:W-:Y:S01]  /*225a0*/  STL.128 [R11+0x2270], R4 ;  /* 0x002270040b007387 */ /* 0x0005e20000100c00 */
[----:B------:R-:W-:-:S03]  /*225b0*/  VIADD R0, R0, 0x2 ;  /* 0x0000000200007836 */ /* 0x000fc60000000000 */
[----:B------:R-:W-:-:S13]  /*225c0*/  ISETP.GE.AND P2, PT, R10, R13, PT ;  /* 0x0000000d0a00720c */ /* 0x000fda0003f46270 */
[----:B--2---:R-:W-:Y:S05]  /*225d0*/  @!P2 BRA `(.L_x_428) ;  /* 0xfffffff000c8a947 */ /* 0x004fea000383ffff */
.L_x_419:
[----:B------:R-:W-:-:S13]  /*225e0*/  ISETP.GE.AND P2, PT, R0, R13, PT ;  /* 0x0000000d0000720c */ /* 0x000fda0003f46270 */
[----:B------:R-:W-:Y:S05]  /*225f0*/  @P2 BRA `(.L_x_429) ;  /* 0x0000001400a82947 */ /* 0x000fea0003800000 */
[----:B---34-:R-:W-:Y:S02]  /*22600*/  IMAD.IADD R4, R13, 0x1, -R0 ;  /* 0x000000010d047824 */ /* 0x018fe400078e0a00 */
[----:B------:R-:W-:-:S03]  /*22610*/  VIADD R14, R0, 0x1 ;  /* 0x00000001000e7836 */ /* 0x000fc60000000000 */
[----:B------:R-:W-:-:S04]  /*22620*/  LOP3.LUT R4, R4, 0x1, RZ, 0xc0, !PT ;  /* 0x0000000104047812 */ /* 0x000fc800078ec0ff */
[----:B------:R-:W-:-:S13]  /*22630*/  ISETP.NE.U32.AND P2, PT, R4, 0x1, PT ;  /* 0x000000010400780c */ /* 0x000fda0003f45070 */
[----:B------:R-:W-:Y:S05]  /*22640*/  @P2 BRA `(.L_x_430) ;  /* 0x0000000400d82947 */ /* 0x000fea0003800000 */
[----:B------:R-:W-:-:S06]  /*22650*/  IMAD R10, R0, 0x8, R46 ;  /* 0x00000008000a7824 */ /* 0x000fcc00078e022e */
[----:B-1----:R-:W2:Y:S01]  /*22660*/  LDL.64 R10, [R10] ;  /* 0x000000000a0a7983 */ /* 0x002ea20000100a00 */
[----:B------:R-:W-:Y:S02]  /*22670*/  HFMA2 R13, -RZ, RZ, 1.9912109375, 0.00128841400146484375 ;  /* 0x3ff71547ff0d7431 */ /* 0x000fe400000001ff */
[----:B------:R-:W-:Y:S01]  /*22680*/  IMAD.MOV.U32 R12, RZ, RZ, 0x652b82fe ;  /* 0x652b82feff0c7424 */ /* 0x000fe200078e00ff */
[----:B------:R-:W-:Y:S01]  /*22690*/  UMOV UR4, 0xfefa39ef ;  /* 0xfefa39ef00047882 */ /* 0x000fe20000000000 */
[----:B------:R-:W-:Y:S01]  /*226a0*/  UMOV UR5, 0x3fe62e42 ;  /* 0x3fe62e4200057882 */ /* 0x000fe20000000000 */
[----:B------:R-:W-:Y:S03]  /*226b0*/  BSSY.RECONVERGENT B1, `(.L_x_431) ;  /* 0x0000036000017945 */ /* 0x000fe60003800200 */
[----:B--2---:R-:W-:Y:S01]  /*226c0*/  DFMA R12, R10, R12, 6.75539944105574400000e+15 ;  /* 0x433800000a0c742b */ /* 0x004fe2000000000c */
[----:B------:R-:W-:-:S07]  /*226d0*/  FSETP.GEU.AND P2, PT, |R11|, 4.1917929649353027344, PT ;  /* 0x4086232b0b00780b */ /* 0x000fce0003f4e200 */
[----:B------:R-:W-:-:S08]  /*226e0*/  DADD R4, R12, -6.75539944105574400000e+15 ;  /* 0xc33800000c047429 */ /* 0x000fd00000000000 */
[----:B------:R-:W-:Y:S01]  /*226f0*/  DFMA R6, R4, -UR4, R10 ;  /* 0x8000000404067c2b */ /* 0x000fe2000800000a */
        /* <DEDUP_REMOVED lines=49> */
.L_x_432:
[----:B------:R-:W-:Y:S05]  /*22a10*/  BSYNC.RECONVERGENT B1 ;  /* 0x0000000000017941 */ /* 0x000fea0003800200 */
.L_x_431:
        /* <DEDUP_REMOVED lines=17> */
.L_x_434:
[----:B------:R-:W-:Y:S05]  /*22b30*/  BSYNC.RECONVERGENT B2 ;  /* 0x0000000000027941 */ /* 0x000fea0003800200 */
.L_x_433:
[C---:B------:R-:W-:Y:S01]  /*22b40*/  DADD R4, -R6.reuse, 1 ;  /* 0x3ff0000006047429 */ /* 0x040fe20000000100 */
[----:B------:R-:W-:Y:S01]  /*22b50*/  IMAD.MOV.U32 R10, RZ, RZ, R6 ;  /* 0x000000ffff0a7224 */ /* 0x000fe200078e0006 */
[----:B------:R-:W-:Y:S01]  /*22b60*/  DSETP.MIN.AND P2, P3, R6, 1, PT ;  /* 0x3ff000000600742a */ /* 0x000fe20003b40000 */
[----:B------:R-:W-:Y:S01]  /*22b70*/  IMAD.MOV.U32 R12, RZ, RZ, 0x80000 ;  /* 0x00080000ff0c7424 */ /* 0x000fe200078e00ff */
[----:B------:R-:W-:Y:S01]  /*22b80*/  UMOV UR4, 0x2777579c ;  /* 0x2777579c00047882 */ /* 0x000fe20000000000 */
[----:B------:R-:W-:Y:S01]  /*22b90*/  IMAD.MOV.U32 R13, RZ, RZ, 0x80000 ;  /* 0x00080000ff0d7424 */ /* 0x000fe200078e00ff */
[----:B------:R-:W-:Y:S02]  /*22ba0*/  UMOV UR5, 0x37a16c26 ;  /* 0x37a16c2600057882 */ /* 0x000fe40000000000 */
[----:B------:R-:W-:Y:S01]  /*22bb0*/  DSETP.MIN.AND P4, P5, R4, 1, PT ;  /* 0x3ff000000400742a */ /* 0x000fe20003d80000 */
[----:B------:R-:W-:Y:S01]  /*22bc0*/  FSEL R7, R7, 1.875, P2 ;  /* 0x3ff0000007077808 */ /* 0x000fe20001000000 */
[----:B------:R-:W-:Y:S01]  /*22bd0*/  IMAD.MOV.U32 R6, RZ, RZ, R5 ;  /* 0x000000ffff067224 */ /* 0x000fe200078e0005 */
[----:B------:R-:W-:Y:S01]  /*22be0*/  UMOV UR6, UR5 ;  /* 0x0000000500067c82 */ /* 0x000fe20008000000 */
[----:B------:R-:W-:-:S03]  /*22bf0*/  UMOV UR7, UR5 ;  /* 0x0000000500077c82 */ /* 0x000fc60008000000 */
[----:B------:R-:W-:Y:S01]  /*22c00*/  FSEL R11, R6, 1.875, P4 ;  /* 0x3ff00000060b7808 */ /* 0x000fe20002000000 */
[----:B------:R-:W-:Y:S01]  /*22c10*/  IMAD.MOV.U32 R6, RZ, RZ, R4 ;  /* 0x000000ffff067224 */ /* 0x000fe200078e0004 */
[----:B------:R-:W-:Y:S02]  /*22c20*/  @P3 LOP3.LUT R7, R12, 0x3ff00000, RZ, 0xfc, !PT ;  /* 0x3ff000000c073812 */ /* 0x000fe400078efcff */
[----:B------:R-:W-:Y:S01]  /*22c30*/  SEL R4, R10, RZ, P2 ;  /* 0x000000ff0a047207 */ /* 0x000fe20001000000 */
[----:B------:R-:W-:Y:S01]  /*22c40*/  IMAD.U32 R10, RZ, RZ, UR6 ;  /* 0x00000006ff0a7e24 */ /* 0x000fe2000f8e00ff */
[----:B------:R-:W-:Y:S01]  /*22c50*/  SEL R6, R6, RZ, P4 ;  /* 0x000000ff06067207 */ /* 0x000fe20002000000 */
[----:B------:R-:W-:Y:S01]  /*22c60*/  IMAD.MOV.U32 R5, RZ, RZ, R7 ;  /* 0x000000ffff057224 */ /* 0x000fe200078e0007 */
[----:B------:R-:W-:Y:S02]  /*22c70*/  @P5 LOP3.LUT R11, R13, 0x3ff00000, RZ, 0xfc, !PT ;  /* 0x3ff000000d0b5812 */ /* 0x000fe400078efcff */
[----:B------:R-:W-:-:S03]  /*22c80*/  MOV R12, UR7 ;  /* 0x00000007000c7c02 */ /* 0x000fc60008000f00 */
[----:B------:R-:W-:Y:S01]  /*22c90*/  IMAD.MOV.U32 R7, RZ, RZ, R11 ;  /* 0x000000ffff077224 */ /* 0x000fe200078e000b */
[----:B------:R-:W-:Y:S01]  /*22ca0*/  DSETP.MAX.AND P2, P3, R4, UR4, PT ;  /* 0x0000000404007e2a */ /* 0x000fe2000bb4f000 */
[----:B------:R-:W-:Y:S02]  /*22cb0*/  IMAD R11, R0, 0x8, R1 ;  /* 0x00000008000b7824 */ /* 0x000fe400078e0201 */
[----:B------:R-:W-:Y:S02]  /*22cc0*/  IMAD.MOV.U32 R0, RZ, RZ, R5 ;  /* 0x000000ffff007224 */ /* 0x000fe400078e0005 */
[----:B------:R-:W-:-:S03]  /*22cd0*/  DSETP.MAX.AND P4, P5, R6, UR4, PT ;  /* 0x0000000406007e2a */ /* 0x000fc6000bd8f000 */
[----:B------:R-:W-:Y:S01]  /*22ce0*/  FSEL R13, R0, UR6, P2 ;  /* 0x00000006000d7c08 */ /* 0x000fe20009000000 */
[----:B------:R-:W-:Y:S01]  /*22cf0*/  IMAD.MOV.U32 R0, RZ, RZ, R7 ;  /* 0x000000ffff007224 */ /* 0x000fe200078e0007 */
[----:B------:R-:W-:Y:S01]  /*22d00*/  UMOV UR6, UR4 ;  /* 0x0000000400067c82 */ /* 0x000fe20008000000 */
[----:B------:R-:W-:Y:S02]  /*22d10*/  SEL R6, R6, UR4, P4 ;  /* 0x0000000406067c07 */ /* 0x000fe4000a000000 */
[----:B------:R-:W-:Y:S02]  /*22d20*/  SEL R4, R4, UR6, P2 ;  /* 0x0000000604047c07 */ /* 0x000fe40009000000 */
[----:B------:R-:W-:Y:S01]  /*22d30*/  FSEL R15, R0, UR7, P4 ;  /* 0x00000007000f7c08 */ /* 0x000fe2000a000000 */
[----:B------:R-:W-:Y:S01]  /*22d40*/  IMAD.MOV.U32 R0, RZ, RZ, R14 ;  /* 0x000000ffff007224 */ /* 0x000fe200078e000e */
[----:B------:R-:W-:Y:S02]  /*22d50*/  @P3 LOP3.LUT R13, R10, 0x80000, RZ, 0xfc, !PT ;  /* 0x000800000a0d3812 */ /* 0x000fe400078efcff */
[----:B------:R-:W-:-:S03]  /*22d60*/  @P5 LOP3.LUT R15, R12, 0x80000, RZ, 0xfc, !PT ;  /* 0x000800000c0f5812 */ /* 0x000fc600078efcff */
[----:B------:R-:W-:Y:S02]  /*22d70*/  IMAD.MOV.U32 R5, RZ, RZ, R13 ;  /* 0x000000ffff057224 */ /* 0x000fe400078e000d */
[----:B------:R-:W-:-:S03]  /*22d80*/  IMAD.MOV.U32 R7, RZ, RZ, R15 ;  /* 0x000000ffff077224 */ /* 0x000fc600078e000f */
[----:B------:R2:W-:Y:S04]  /*22d90*/  STL.64 [R11+0x21f0], R4 ;  /* 0x0021f0040b007387 */ /* 0x0005e80000100a00 */
[----:B------:R2:W-:Y:S02]  /*22da0*/  STL.64 [R11+0x2270], R6 ;  /* 0x002270060b007387 */ /* 0x0005e40000100a00 */
.L_x_430:
[----:B------:R-:W3:Y:S02]  /*22db0*/  LDCU UR4, c[0x0][0x3b8] ;  /* 0x00007700ff0477ac */ /* 0x000ee40008000800 */
[----:B---3--:R-:W-:-:S13]  /*22dc0*/  ISETP.NE.AND P2, PT, R14, UR4, PT ;  /* 0x000000040e007c0c */ /* 0x008fda000bf45270 */
[----:B------:R-:W-:Y:S05]  /*22dd0*/  @!P2 BRA `(.L_x_429) ;  /* 0x0000000c00b0a947 */ /* 0x000fea0003800000 */
.L_x_443:
[----:B------:R-:W-:-:S05]  /*22de0*/  IMAD R14, R0, 0x8, R46 ;  /* 0x00000008000e7824 */ /* 0x000fca00078e022e */
[----:B-12---:R-:W2:Y:S01]  /*22df0*/  LDL.64 R10, [R14] ;  /* 0x000000000e0a7983 */ /* 0x006ea20000100a00 */
[----:B------:R-:W-:Y:S01]  /*22e00*/  IMAD.MOV.U32 R12, RZ, RZ, 0x652b82fe ;  /* 0x652b82feff0c7424 */ /* 0x000fe200078e00ff */
[----:B------:R-:W-:Y:S01]  /*22e10*/  UMOV UR4, 0xfefa39ef ;  /* 0xfefa39ef00047882 */ /* 0x000fe20000000000 */
[----:B------:R-:W-:Y:S01]  /*22e20*/  IMAD.MOV.U32 R13, RZ, RZ, 0x3ff71547 ;  /* 0x3ff71547ff0d7424 */ /* 0x000fe200078e00ff */
[----:B------:R-:W-:Y:S01]  /*22e30*/  UMOV UR5, 0x3fe62e42 ;  /* 0x3fe62e4200057882 */ /* 0x000fe20000000000 */
[----:B------:R-:W-:Y:S04]  /*22e40*/  BSSY.RECONVERGENT B1, `(.L_x_435) ;  /* 0x0000036000017945 */ /* 0x000fe80003800200 */
        /* <DEDUP_REMOVED lines=53> */
.L_x_436:
[----:B------:R-:W-:Y:S05]  /*231a0*/  BSYNC.RECONVERGENT B1 ;  /* 0x0000000000017941 */ /* 0x000fea0003800200 */
.L_x_435:
        /* <DEDUP_REMOVED lines=17> */
.L_x_438:
[----:B------:R-:W-:Y:S05]  /*232c0*/  BSYNC.RECONVERGENT B2 ;  /* 0x0000000000027941 */ /* 0x000fea0003800200 */
.L_x_437:
[C---:B------:R-:W-:Y:S01]  /*232d0*/  DADD R4, -R6.reuse, 1 ;  /* 0x3ff0000006047429 */ /* 0x040fe20000000100 */
[----:B------:R-:W-:Y:S01]  /*232e0*/  IMAD.MOV.U32 R10, RZ, RZ, R6 ;  /* 0x000000ffff0a7224 */ /* 0x000fe200078e0006 */
[----:B------:R-:W-:Y:S01]  /*232f0*/  DSETP.MIN.AND P2, P3, R6, 1, PT ;  /* 0x3ff000000600742a */ /* 0x000fe20003b40000 */
[----:B------:R-:W-:Y:S01]  /*23300*/  MOV R12, 0x80000 ;  /* 0x00080000000c7802 */ /* 0x000fe20000000f00 */
[----:B------:R-:W-:Y:S01]  /*23310*/  IMAD.MOV.U32 R13, RZ, RZ, 0x80000 ;  /* 0x00080000ff0d7424 */ /* 0x000fe200078e00ff */
[----:B------:R-:W-:Y:S01]  /*23320*/  UMOV UR4, 0x2777579c ;  /* 0x2777579c00047882 */ /* 0x000fe20000000000 */
[----:B------:R-:W-:Y:S01]  /*23330*/  UMOV UR5, 0x37a16c26 ;  /* 0x37a16c2600057882 */ /* 0x000fe20000000000 */
[----:B------:R-:W-:Y:S01]  /*23340*/  IMAD R21, R0, 0x8, R1 ;  /* 0x0000000800157824 */ /* 0x000fe200078e0201 */
[----:B------:R-:W-:Y:S01]  /*23350*/  DSETP.MIN.AND P4, P5, R4, 1, PT ;  /* 0x3ff000000400742a */ /* 0x000fe20003d80000 */
[----:B------:R-:W-:Y:S01]  /*23360*/  FSEL R7, R7, 1.875, P2 ;  /* 0x3ff0000007077808 */ /* 0x000fe20001000000 */
[----:B------:R-:W-:Y:S01]  /*23370*/  IMAD.MOV.U32 R6, RZ, RZ, R5 ;  /* 0x000000ffff067224 */ /* 0x000fe200078e0005 */
[----:B------:R-:W-:Y:S01]  /*23380*/  UMOV UR6, UR5 ;  /* 0x0000000500067c82 */ /* 0x000fe20008000000 */
[----:B------:R-:W-:-:S02]  /*23390*/  UMOV UR7, UR5 ;  /* 0x0000000500077c82 */ /* 0x000fc40008000000 */
[----:B------:R-:W-:Y:S01]  /*233a0*/  IMAD.U32 R15, RZ, RZ, UR7 ;  /* 0x00000007ff0f7e24 */ /* 0x000fe2000f8e00ff */
[----:B------:R-:W-:Y:S01]  /*233b0*/  FSEL R11, R6, 1.875, P4 ;  /* 0x3ff00000060b7808 */ /* 0x000fe20002000000 */
[----:B------:R-:W-:Y:S01]  /*233c0*/  IMAD.MOV.U32 R6, RZ, RZ, R4 ;  /* 0x000000ffff067224 */ /* 0x000fe200078e0004 */
[----:B------:R-:W-:Y:S01]  /*233d0*/  @P3 LOP3.LUT R7, R12, 0x3ff00000, RZ, 0xfc, !PT ;  /* 0x3ff000000c073812 */ /* 0x000fe200078efcff */
[----:B------:R-:W-:Y:S01]  /*233e0*/  IMAD.U32 R12, RZ, RZ, UR6 ;  /* 0x00000006ff0c7e24 */ /* 0x000fe2000f8e00ff */
[----:B------:R-:W-:Y:S02]  /*233f0*/  SEL R4, R10, RZ, P2 ;  /* 0x000000ff0a047207 */ /* 0x000fe40001000000 */
[----:B------:R-:W-:Y:S01]  /*23400*/  SEL R6, R6, RZ, P4 ;  /* 0x000000ff06067207 */ /* 0x000fe20002000000 */
[----:B------:R-:W-:Y:S01]  /*23410*/  IMAD.MOV.U32 R5, RZ, RZ, R7 ;  /* 0x000000ffff057224 */ /* 0x000fe200078e0007 */
[----:B------:R-:W-:-:S03]  /*23420*/  @P5 LOP3.LUT R11, R13, 0x3ff00000, RZ, 0xfc, !PT ;  /* 0x3ff000000d0b5812 */ /* 0x000fc600078efcff */
[----:B------:R-:W-:Y:S02]  /*23430*/  IMAD.MOV.U32 R10, RZ, RZ, R5 ;  /* 0x000000ffff0a7224 */ /* 0x000fe400078e0005 */
[----:B------:R-:W-:Y:S01]  /*23440*/  IMAD.MOV.U32 R7, RZ, RZ, R11 ;  /* 0x000000ffff077224 */ /* 0x000fe200078e000b */
[----:B------:R-:W-:-:S05]  /*23450*/  DSETP.MAX.AND P2, P3, R4, UR4, PT ;  /* 0x0000000404007e2a */ /* 0x000fca000bb4f000 */
[----:B------:R-:W-:Y:S01]  /*23460*/  DSETP.MAX.AND P4, P5, R6, UR4, PT ;  /* 0x0000000406007e2a */ /* 0x000fe2000bd8f000 */
[----:B------:R-:W-:Y:S01]  /*23470*/  FSEL R11, R10, UR6, P2 ;  /* 0x000000060a0b7c08 */ /* 0x000fe20009000000 */
[----:B------:R-:W-:Y:S01]  /*23480*/  IMAD.MOV.U32 R10, RZ, RZ, R7 ;  /* 0x000000ffff0a7224 */ /* 0x000fe200078e0007 */
[----:B------:R-:W-:Y:S02]  /*23490*/  UMOV UR6, UR4 ;  /* 0x0000000400067c82 */ /* 0x000fe40008000000 */
[----:B------:R-:W-:Y:S02]  /*234a0*/  SEL R4, R4, UR6, P2 ;  /* 0x0000000604047c07 */ /* 0x000fe40009000000 */
[----:B------:R-:W-:Y:S02]  /*234b0*/  FSEL R13, R10, UR7, P4 ;  /* 0x000000070a0d7c08 */ /* 0x000fe4000a000000 */
[----:B------:R-:W-:Y:S02]  /*234c0*/  @P3 LOP3.LUT R11, R12, 0x80000, RZ, 0xfc, !PT ;  /* 0x000800000c0b3812 */ /* 0x000fe400078efcff */
[----:B------:R-:W-:-:S03]  /*234d0*/  SEL R6, R6, UR4, P4 ;  /* 0x0000000406067c07 */ /* 0x000fc6000a000000 */
[----:B------:R-:W-:Y:S01]  /*234e0*/  @P5 LOP3.LUT R13, R15, 0x80000, RZ, 0xfc, !PT ;  /* 0x000800000f0d5812 */ /* 0x000fe200078efcff */
[----:B------:R-:W-:-:S04]  /*234f0*/  IMAD.MOV.U32 R5, RZ, RZ, R11 ;  /* 0x000000ffff057224 */ /* 0x000fc800078e000b */
[----:B------:R-:W-:Y:S01]  /*23500*/  IMAD.MOV.U32 R7, RZ, RZ, R13 ;  /* 0x000000ffff077224 */ /* 0x000fe200078e000d */
[----:B------:R1:W-:Y:S04]  /*23510*/  STL.64 [R21+0x21f0], R4 ;  /* 0x0021f00415007387 */ /* 0x0003e80000100a00 */
[----:B------:R2:W-:Y:S04]  /*23520*/  STL.64 [R21+0x2270], R6 ;  /* 0x0022700615007387 */ /* 0x0005e80000100a00 */
[----:B------:R-:W3:Y:S01]  /*23530*/  LDL.64 R14, [R14+0x8] ;  /* 0x000008000e0e7983 */ /* 0x000ee20000100a00 */
[----:B------:R-:W-:Y:S01]  /*23540*/  IMAD.MOV.U32 R16, RZ, RZ, 0x652b82fe ;  /* 0x652b82feff107424 */ /* 0x000fe200078e00ff */
[----:B------:R-:W-:Y:S01]  /*23550*/  UMOV UR4, 0xfefa39ef ;  /* 0xfefa39ef00047882 */ /* 0x000fe20000000000 */
[----:B------:R-:W-:Y:S01]  /*23560*/  IMAD.MOV.U32 R17, RZ, RZ, 0x3ff71547 ;  /* 0x3ff71547ff117424 */ /* 0x000fe200078e00ff */
[----:B------:R-:W-:Y:S01]  /*23570*/  UMOV UR5, 0x3fe62e42 ;  /* 0x3fe62e4200057882 */ /* 0x000fe20000000000 */
[----:B-1----:R-:W-:Y:S01]  /*23580*/  IMAD.MOV.U32 R4, RZ, RZ, -0x35dec16 ;  /* 0xfca213eaff047424 */ /* 0x002fe200078e00ff */
[----:B------:R-:W-:Y:S01]  /*23590*/  BSSY.RECONVERGENT B1, `(.L_x_439) ;  /* 0x0000035000017945 */ /* 0x000fe20003800200 */
[----:B------:R-:W-:-:S02]  /*235a0*/  IMAD.MOV.U32 R5, RZ, RZ, 0x3e928af3 ;  /* 0x3e928af3ff057424 */ /* 0x000fc400078e00ff */
[----:B---3--:R-:W-:Y:S01]  /*235b0*/  DFMA R16, R14, R16, 6.75539944105574400000e+15 ;  /* 0x433800000e10742b */ /* 0x008fe20000000010 */
[----:B------:R-:W-:-:S07]  /*235c0*/  FSETP.GEU.AND P2, PT, |R15|, 4.1917929649353027344, PT ;  /* 0x4086232b0f00780b */ /* 0x000fce0003f4e200 */
[----:B------:R-:W-:-:S08]  /*235d0*/  DADD R10, R16, -6.75539944105574400000e+15 ;  /* 0xc3380000100a7429 */ /* 0x000fd00000000000 */
[----:B------:R-:W-:Y:S01]  /*235e0*/  DFMA R12, R10, -UR4, R14 ;  /* 0x800000040a0c7c2b */ /* 0x000fe2000800000e */
[----:B------:R-:W-:Y:S01]  /*235f0*/  UMOV UR4, 0x3b39803f ;  /* 0x3b39803f00047882 */ /* 0x000fe20000000000 */
[----:B------:R-:W-:-:S06]  /*23600*/  UMOV UR5, 0x3c7abc9e ;  /* 0x3c7abc9e00057882 */ /* 0x000fcc0000000000 */
[----:B------:R-:W-:Y:S01]  /*23610*/  DFMA R12, R10, -UR4, R12 ;  /* 0x800000040a0c7c2b */ /* 0x000fe2000800000c */
[----:B------:R-:W-:Y:S01]  /*23620*/  UMOV UR4, 0x69ce2bdf ;  /* 0x69ce2bdf00047882 */ /* 0x000fe20000000000 */
[----:B------:R-:W-:-:S06]  /*23630*/  UMOV UR5, 0x3e5ade15 ;  /* 0x3e5ade1500057882 */ /* 0x000fcc0000000000 */
        /* <DEDUP_REMOVED lines=26> */
[----:B--2---:R-:W-:-:S10]  /*237e0*/  DFMA R6, R12, R4, 1 ;  /* 0x3ff000000c06742b */ /* 0x004fd40000000004 */
        /* <DEDUP_REMOVED lines=15> */
.L_x_440:
[----:B------:R-:W-:Y:S05]  /*238e0*/  BSYNC.RECONVERGENT B1 ;  /* 0x0000000000017941 */ /* 0x000fea0003800200 */
.L_x_439:
        /* <DEDUP_REMOVED lines=17> */
.L_x_442:
[----:B------:R-:W-:Y:S05]  /*23a00*/  BSYNC.RECONVERGENT B2 ;  /* 0x0000000000027941 */ /* 0x000fea0003800200 */
.L_x_441:
[C---:B------:R-:W-:Y:S01]  /*23a10*/  DADD R4, -R6.reuse, 1 ;  /* 0x3ff0000006047429 */ /* 0x040fe20000000100 */
[----:B------:R-:W-:Y:S01]  /*23a20*/  IMAD.MOV.U32 R10, RZ, RZ, R6 ;  /* 0x000000ffff0a7224 */ /* 0x000fe200078e0006 */
[----:B------:R-:W-:Y:S01]  /*23a30*/  DSETP.MIN.AND P2, P3, R6, 1, PT ;  /* 0x3ff000000600742a */ /* 0x000fe20003b40000 */
[----:B------:R-:W-:Y:S01]  /*23a40*/  IMAD.MOV.U32 R12, RZ, RZ, 0x80000 ;  /* 0x00080000ff0c7424 */ /* 0x000fe200078e00ff */
[----:B------:R-:W-:Y:S01]  /*23a50*/  UMOV UR4, 0x2777579c ;  /* 0x2777579c00047882 */ /* 0x000fe20000000000 */
[----:B------:R-:W-:Y:S01]  /*23a60*/  IMAD.MOV.U32 R13, RZ, RZ, 0x80000 ;  /* 0x00080000ff0d7424 */ /* 0x000fe200078e00ff */
[----:B------:R-:W-:Y:S01]  /*23a70*/  UMOV UR5, 0x37a16c26 ;  /* 0x37a16c2600057882 */ /* 0x000fe20000000000 */
[----:B------:R-:W-:Y:S01]  /*23a80*/  VIADD R0, R0, 0x2 ;  /* 0x0000000200007836 */ /* 0x000fe20000000000 */
        /* <DEDUP_REMOVED lines=22> */
[----:B------:R-:W-:Y:S01]  /*23bf0*/  FSEL R13, R10, UR7, P4 ;  /* 0x000000070a0d7c08 */ /* 0x000fe2000a000000 */
[----:B------:R-:W1:Y:S01]  /*23c00*/  LDCU UR7, c[0x0][0x3b8] ;  /* 0x00007700ff0777ac */ /* 0x000e620008000800 */
[----:B------:R-:W-:Y:S02]  /*23c10*/  @P3 LOP3.LUT R11, R12, 0x80000, RZ, 0xfc, !PT ;  /* 0x000800000c0b3812 */ /* 0x000fe400078efcff */
[----:B------:R-:W-:-:S03]  /*23c20*/  SEL R6, R6, UR4, P4 ;  /* 0x0000000406067c07 */ /* 0x000fc6000a000000 */
[----:B------:R-:W-:Y:S01]  /*23c30*/  @P5 LOP3.LUT R13, R14, 0x80000, RZ, 0xfc, !PT ;  /* 0x000800000e0d5812 */ /* 0x000fe200078efcff */
[----:B------:R-:W-:-:S04]  /*23c40*/  IMAD.MOV.U32 R5, RZ, RZ, R11 ;  /* 0x000000ffff057224 */ /* 0x000fc800078e000b */
[----:B------:R-:W-:Y:S01]  /*23c50*/  IMAD.MOV.U32 R7, RZ, RZ, R13 ;  /* 0x000000ffff077224 */ /* 0x000fe200078e000d */
[----:B------:R2:W-:Y:S04]  /*23c60*/  STL.64 [R21+0x21f8], R4 ;  /* 0x0021f80415007387 */ /* 0x0005e80000100a00 */
[----:B------:R2:W-:Y:S01]  /*23c70*/  STL.64 [R21+0x2278], R6 ;  /* 0x0022780615007387 */ /* 0x0005e20000100a00 */
[----:B-1----:R-:W-:-:S13]  /*23c80*/  ISETP.NE.AND P2, PT, R0, UR7, PT ;  /* 0x0000000700007c0c */ /* 0x002fda000bf45270 */
[----:B--2---:R-:W-:Y:S05]  /*23c90*/  @P2 BRA `(.L_x_443) ;  /* 0xfffffff000502947 */ /* 0x004fea000383ffff */
.L_x_429:
[----:B------:R-:W-:Y:S04]  /*23ca0*/  BSSY.RECONVERGENT B1, `(.L_x_444) ;  /* 0x000014a000017945 */ /* 0x000fe80003800200 */
[----:B------:R-:W-:Y:S05]  /*23cb0*/  @!P0 BRA `(.L_x_445) ;  /* 0x0000001400208947 */ /* 0x000fea0003800000 */
[C---:B------:R-:W-:Y:S01]  /*23cc0*/  ISETP.GE.U32.AND P2, PT, R50.reuse, 0x4, PT ;  /* 0x000000043200780c */ /* 0x040fe20003f46070 */
[----:B------:R-:W-:Y:S01]  /*23cd0*/  BSSY.RECONVERGENT B2, `(.L_x_446) ;  /* 0x00000b8000027945 */ /* 0x000fe20003800200 */
[----:B------:R-:W-:Y:S01]  /*23ce0*/  LOP3.LUT R66, R50, 0x3, RZ, 0xc0, !PT ;  /* 0x0000000332427812 */ /* 0x000fe200078ec0ff */
[----:B------:R-:W-:-:S10]  /*23cf0*/  IMAD.MOV.U32 R0, RZ, RZ, RZ ;  /* 0x000000ffff007224 */ /* 0x000fd400078e00ff */
[----:B------:R-:W-:Y:S05]  /*23d00*/  @!P2 BRA `(.L_x_447) ;  /* 0x0000000800d0a947 */ /* 0x000fea0003800000 */
[----:B------:R-:W-:Y:S01]  /*23d10*/  LOP3.LUT R0, R50, 0x7ffffffc, RZ, 0xc0, !PT ;  /* 0x7ffffffc32007812 */ /* 0x000fe200078ec0ff */
[----:B------:R-:W-:-:S07]  /*23d20*/  IMAD.MOV.U32 R51, RZ, RZ, RZ ;  /* 0x000000ffff337224 */ /* 0x000fce00078e00ff */
.L_x_456:
[----:B------:R-:W-:-:S05]  /*23d30*/  LEA R67, R51, R44, 0x3 ;  /* 0x0000002c33437211 */ /* 0x000fca00078e18ff */
[----:B------:R-:W5:Y:S01]  /*23d40*/  LDL.64 R64, [R67] ;  /* 0x0000000043407983 */ /* 0x000f620000100a00 */
[----:B------:R-:W-:Y:S01]  /*23d50*/  IMAD.MOV.U32 R48, RZ, RZ, 0x652b82fe ;  /* 0x652b82feff307424 */ /* 0x000fe200078e00ff */
[----:B------:R-:W-:Y:S01]  /*23d60*/  BSSY.RECONVERGENT B3, `(.L_x_448) ;  /* 0x000003b000037945 */ /* 0x000fe20003800200 */
[----:B------:R-:W-:Y:S02]  /*23d70*/  IMAD.MOV.U32 R49, RZ, RZ, 0x3ff71547 ;  /* 0x3ff71547ff317424 */ /* 0x000fe400078e00ff */
[----:B------:R-:W-:Y:S02]  /*23d80*/  IMAD.MOV.U32 R34, RZ, RZ, -0x105c611 ;  /* 0xfefa39efff227424 */ /* 0x000fe400078e00ff */
[----:B------:R-:W-:Y:S02]  /*23d90*/  IMAD.MOV.U32 R35, RZ, RZ, 0x3fe62e42 ;  /* 0x3fe62e42ff237424 */ /* 0x000fe400078e00ff */
[----:B--234-:R-:W-:Y:S02]  /*23da0*/  IMAD.MOV.U32 R4, RZ, RZ, 0x3b39803f ;  /* 0x3b39803fff047424 */ /* 0x01cfe400078e00ff */
[----:B------:R-:W-:-:S02]  /*23db0*/  IMAD.MOV.U32 R5, RZ, RZ, 0x3c7abc9e ;  /* 0x3c7abc9eff057424 */ /* 0x000fc400078e00ff */
[----:B------:R-:W-:Y:S02]  /*23dc0*/  IMAD.MOV.U32 R40, RZ, RZ, 0x69ce2bdf ;  /* 0x69ce2bdfff287424 */ /* 0x000fe400078e00ff */
[----:B------:R-:W-:Y:S02]  /*23dd0*/  IMAD.MOV.U32 R41, RZ, RZ, 0x3e5ade15 ;  /* 0x3e5ade15ff297424 */ /* 0x000fe400078e00ff */
[----:B------:R-:W-:Y:S02]  /*23de0*/  IMAD.MOV.U32 R42, RZ, RZ, -0x35dec16 ;  /* 0xfca213eaff2a7424 */ /* 0x000fe400078e00ff */
[----:B------:R-:W-:Y:S02]  /*23df0*/  IMAD.MOV.U32 R43, RZ, RZ, 0x3e928af3 ;  /* 0x3e928af3ff2b7424 */ /* 0x000fe400078e00ff */
[----:B------:R-:W-:Y:S01]  /*23e00*/  IMAD R81, R51, 0x8, R45 ;  /* 0x0000000833517824 */ /* 0x000fe200078e022d */
[----:B-----5:R-:W-:Y:S02]  /*23e10*/  DFMA R72, R64, -R48, 6.75539944105574400000e+15 ;  /* 0x433800004048742b */ /* 0x020fe40000000830 */
[----:B------:R-:W-:-:S06]  /*23e20*/  DADD R74, -RZ, -R64 ;  /* 0x00000000ff4a7229 */ /* 0x000fcc0000000940 */
[----:B------:R-:W-:-:S04]  /*23e30*/  DADD R6, R72, -6.75539944105574400000e+15 ;  /* 0xc338000048067429 */ /* 0x000fc80000000000 */
[----:B------:R-:W-:-:S04]  /*23e40*/  FSETP.GEU.AND P2, PT, |R75|, 4.1917929649353027344, PT ;  /* 0x4086232b4b00780b */ /* 0x000fc80003f4e200 */
[----:B-1----:R-:W-:-:S08]  /*23e50*/  DFMA R10, R6, -R34, -R64 ;  /* 0x80000022060a722b */ /* 0x002fd00000000840 */
[----:B------:R-:W-:Y:S01]  /*23e60*/  DFMA R56, R6, -R4, R10 ;  /* 0x800000040638722b */ /* 0x000fe2000000000a */
[----:B------:R-:W-:Y:S02]  /*23e70*/  IMAD.MOV.U32 R6, RZ, RZ, 0x62401315 ;  /* 0x62401315ff067424 */ /* 0x000fe400078e00ff */
[----:B------:R-:W-:-:S05]  /*23e80*/  IMAD.MOV.U32 R7, RZ, RZ, 0x3ec71dee ;  /* 0x3ec71deeff077424 */ /* 0x000fca00078e00ff */
[----:B------:R-:W-:-:S08]  /*23e90*/  DFMA R10, R56, R40, R42 ;  /* 0x00000028380a722b */ /* 0x000fd0000000002a */
[----:B------:R-:W-:Y:S01]  /*23ea0*/  DFMA R12, R56, R10, R6 ;  /* 0x0000000a380c722b */ /* 0x000fe20000000006 */
[----:B------:R-:W-:Y:S02]  /*23eb0*/  IMAD.MOV.U32 R10, RZ, RZ, 0x7c89eb71 ;  /* 0x7c89eb71ff0a7424 */ /* 0x000fe400078e00ff */
[----:B------:R-:W-:-:S06]  /*23ec0*/  IMAD.MOV.U32 R11, RZ, RZ, 0x3efa0199 ;  /* 0x3efa0199ff0b7424 */ /* 0x000fcc00078e00ff */
        /* <DEDUP_REMOVED lines=10> */
[----:B------:R-:W-:Y:S01]  /*23f70*/  MOV R20, 0x555502a1 ;  /* 0x555502a100147802 */ /* 0x000fe20000000f00 */
[----:B------:R-:W-:-:S06]  /*23f80*/  IMAD.MOV.U32 R21, RZ, RZ, 0x3fa55555 ;  /* 0x3fa55555ff157424 */ /* 0x000fcc00078e00ff */
[----:B------:R-:W-:Y:S01]  /*23f90*/  DFMA R32, R56, R22, R20 ;  /* 0x000000163820722b */ /* 0x000fe20000000014 */
[----:B------:R-:W-:Y:S02]  /*23fa0*/  IMAD.MOV.U32 R22, RZ, RZ, 0x55555511 ;  /* 0x55555511ff167424 */ /* 0x000fe400078e00ff */
[----:B------:R-:W-:-:S06]  /*23fb0*/  IMAD.MOV.U32 R23, RZ, RZ, 0x3fc55555 ;  /* 0x3fc55555ff177424 */ /* 0x000fcc00078e00ff */
[----:B------:R-:W-:Y:S01]  /*23fc0*/  DFMA R58, R56, R32, R22 ;  /* 0x00000020383a722b */ /* 0x000fe20000000016 */
[----:B------:R-:W-:Y:S02]  /*23fd0*/  IMAD.MOV.U32 R32, RZ, RZ, 0xb ;  /* 0x0000000bff207424 */ /* 0x000fe400078e00ff */
[----:B------:R-:W-:-:S06]  /*23fe0*/  IMAD.MOV.U32 R33, RZ, RZ, 0x3fe00000 ;  /* 0x3fe00000ff217424 */ /* 0x000fcc00078e00ff */
[----:B------:R-:W-:-:S08]  /*23ff0*/  DFMA R58, R56, R58, R32 ;  /* 0x0000003a383a722b */ /* 0x000fd00000000020 */
        /* <DEDUP_REMOVED lines=17> */
.L_x_449:
[----:B------:R-:W-:Y:S05]  /*24110*/  BSYNC.RECONVERGENT B3 ;  /* 0x0000000000037941 */ /* 0x000fea0003800200 */
.L_x_448:
[----:B------:R1:W-:Y:S04]  /*24120*/  STL.64 [R81], R56 ;  /* 0x0000003851007387 */ /* 0x0003e80000100a00 */
[----:B------:R-:W2:Y:S01]  /*24130*/  LDL.64 R72, [R67+0x8] ;  /* 0x0000080043487983 */ /* 0x000ea20000100a00 */
[----:B------:R-:W-:Y:S01]  /*24140*/  BSSY.RECONVERGENT B3, `(.L_x_450) ;  /* 0x0000022000037945 */ /* 0x000fe20003800200 */
[----:B--2---:R-:W-:Y:S02]  /*24150*/  DFMA R74, R72, -R48, 6.75539944105574400000e+15 ;  /* 0x43380000484a742b */ /* 0x004fe40000000830 */
[----:B-1----:R-:W-:-:S06]  /*24160*/  DADD R56, -RZ, -R72 ;  /* 0x00000000ff387229 */ /* 0x002fcc0000000948 */
[----:B------:R-:W-:-:S08]  /*24170*/  DADD R58, R74, -6.75539944105574400000e+15 ;  /* 0xc33800004a3a7429 */ /* 0x000fd00000000000 */
[----:B------:R-:W-:-:S08]  /*24180*/  DFMA R64, R58, -R34, -R72 ;  /* 0x800000223a40722b */ /* 0x000fd00000000848 */
[----:B------:R-:W-:-:S08]  /*24190*/  DFMA R64, R58, -R4, R64 ;  /* 0x800000043a40722b */ /* 0x000fd00000000040 */
[----:B------:R-:W-:-:S08]  /*241a0*/  DFMA R58, R64, R40, R42 ;  /* 0x00000028403a722b */ /* 0x000fd0000000002a */
        /* <DEDUP_REMOVED lines=8> */
[----:B------:R-:W-:-:S08]  /*24230*/  DFMA R58, R64, R58, 1 ;  /* 0x3ff00000403a742b */ /* 0x000fd0000000003a */
[----:B------:R-:W-:Y:S01]  /*24240*/  DFMA R58, R64, R58, 1 ;  /* 0x3ff00000403a742b */ /* 0x000fe2000000003a */
[----:B------:R-:W-:-:S05]  /*24250*/  IMAD.MOV.U32 R64, RZ, RZ, R57 ;  /* 0x000000ffff407224 */ /* 0x000fca00078e0039 */
[----:B------:R-:W-:-:S04]  /*24260*/  FSETP.GEU.AND P2, PT, |R64|, 4.1917929649353027344, PT ;  /* 0x4086232b4000780b */ /* 0x000fc80003f4e200 */
[----:B------:R-:W-:Y:S02]  /*24270*/  IMAD R57, R74, 0x100000, R59 ;  /* 0x001000004a397824 */ /* 0x000fe400078e023b */
[----:B------:R-:W-:-:S07]  /*24280*/  IMAD.MOV.U32 R56, RZ, RZ, R58 ;  /* 0x000000ffff387224 */ /* 0x000fce00078e003a */
[----:B------:R-:W-:Y:S05]  /*24290*/  @!P2 BRA `(.L_x_451) ;  /* 0x000000000030a947 */ /* 0x000fea0003800000 */
        /* <DEDUP_REMOVED lines=12> */
.L_x_451:
[----:B------:R-:W-:Y:S05]  /*24360*/  BSYNC.RECONVERGENT B3 ;  /* 0x0000000000037941 */ /* 0x000fea0003800200 */
.L_x_450:
[----:B------:R1:W-:Y:S04]  /*24370*/  STL.64 [R81+0x8], R56 ;  /* 0x0000083851007387 */ /* 0x0003e80000100a00 */
        /* <DEDUP_REMOVED lines=35> */
.L_x_453:
[----:B------:R-:W-:Y:S05]  /*245b0*/  BSYNC.RECONVERGENT B3 ;  /* 0x0000000000037941 */ /* 0x000fea0003800200 */
.L_x_452:
[----:B------:R1:W-:Y:S04]  /*245c0*/  STL.64 [R81+0x10], R56 ;  /* 0x0000103851007387 */ /* 0x0003e80000100a00 */
[----:B------:R-:W2:Y:S01]  /*245d0*/  LDL.64 R58, [R67+0x18] ;  /* 0x00001800433a7983 */ /* 0x000ea20000100a00 */
[----:B------:R-:W-:Y:S01]  /*245e0*/  BSSY.RECONVERGENT B3, `(.L_x_454) ;  /* 0x0000022000037945 */ /* 0x000fe20003800200 */
[----:B--2---:R-:W-:-:S08]  /*245f0*/  DFMA R64, R58, -R48, 6.75539944105574400000e+15 ;  /* 0x433800003a40742b */ /* 0x004fd00000000830 */
[----:B------:R-:W-:-:S08]  /*24600*/  DADD R48, R64, -6.75539944105574400000e+15 ;  /* 0xc338000040307429 */ /* 0x000fd00000000000 */
[----:B------:R-:W-:-:S08]  /*24610*/  DFMA R34, R48, -R34, -R58 ;  /* 0x800000223022722b */ /* 0x000fd0000000083a */
[----:B------:R-:W-:Y:S02]  /*24620*/  DFMA R34, R48, -R4, R34 ;  /* 0x800000043022722b */ /* 0x000fe40000000022 */
[----:B------:R-:W-:-:S06]  /*24630*/  DADD R4, -RZ, -R58 ;  /* 0x00000000ff047229 */ /* 0x000fcc000000093a */
[----:B------:R-:W-:-:S08]  /*24640*/  DFMA R40, R34, R40, R42 ;  /* 0x000000282228722b */ /* 0x000fd0000000002a */
[----:B------:R-:W-:-:S08]  /*24650*/  DFMA R40, R34, R40, R6 ;  /* 0x000000282228722b */ /* 0x000fd00000000006 */
[----:B------:R-:W-:Y:S01]  /*24660*/  DFMA R40, R34, R40, R10 ;  /* 0x000000282228722b */ /* 0x000fe2000000000a */
[----:B------:R-:W-:-:S05]  /*24670*/  IMAD.MOV.U32 R10, RZ, RZ, R5 ;  /* 0x000000ffff0a7224 */ /* 0x000fca00078e0005 */
[----:B------:R-:W-:Y:S02]  /*24680*/  FSETP.GEU.AND P2, PT, |R10|, 4.1917929649353027344, PT ;  /* 0x4086232b0a00780b */ /* 0x000fe40003f4e200 */
[----:B------:R-:W-:-:S08]  /*24690*/  DFMA R40, R34, R40, R12 ;  /* 0x000000282228722b */ /* 0x000fd0000000000c */
[----:B------:R-:W-:-:S08]  /*246a0*/  DFMA R40, R34, R40, R14 ;  /* 0x000000282228722b */ /* 0x000fd0000000000e */
[----:B------:R-:W-:-:S08]  /*246b0*/  DFMA R40, R34, R40, R16 ;  /* 0x000000282228722b */ /* 0x000fd00000000010 */
[----:B------:R-:W-:-:S08]  /*246c0*/  DFMA R40, R34, R40, R20 ;  /* 0x000000282228722b */ /* 0x000fd00000000014 */
[----:B------:R-:W-:-:S08]  /*246d0*/  DFMA R40, R34, R40, R22 ;  /* 0x000000282228722b */ /* 0x000fd00000000016 */
[----:B------:R-:W-:-:S08]  /*246e0*/  DFMA R40, R34, R40, R32 ;  /* 0x000000282228722b */ /* 0x000fd00000000020 */
[----:B------:R-:W-:-:S08]  /*246f0*/  DFMA R40, R34, R40, 1 ;  /* 0x3ff000002228742b */ /* 0x000fd00000000028 */
[----:B------:R-:W-:-:S10]  /*24700*/  DFMA R6, R34, R40, 1 ;  /* 0x3ff000002206742b */ /* 0x000fd40000000028 */
[----:B------:R-:W-:Y:S02]  /*24710*/  IMAD R5, R64, 0x100000, R7 ;  /* 0x0010000040057824 */ /* 0x000fe400078e0207 */
[----:B------:R-:W-:Y:S01]  /*24720*/  IMAD.MOV.U32 R4, RZ, RZ, R6 ;  /* 0x000000ffff047224 */ /* 0x000fe200078e0006 */
[----:B-1----:R-:W-:Y:S06]  /*24730*/  @!P2 BRA `(.L_x_455) ;  /* 0x000000000030a947 */ /* 0x002fec0003800000 */
        /* <DEDUP_REMOVED lines=12> */
.L_x_455:
[----:B------:R-:W-:Y:S05]  /*24800*/  BSYNC.RECONVERGENT B3 ;  /* 0x0000000000037941 */ /* 0x000fea0003800200 */
.L_x_454:
[----:B------:R1:W-:Y:S01]  /*24810*/  STL.64 [R81+0x18], R4 ;  /* 0x0000180451007387 */ /* 0x0003e20000100a00 */
[----:B------:R-:W-:-:S05]  /*24820*/  VIADD R51, R51, 0x4 ;  /* 0x0000000433337836 */ /* 0x000fca0000000000 */
[----:B------:R-:W-:-:S13]  /*24830*/  ISETP.NE.AND P2, PT, R51, R0, PT ;  /* 0x000000003300720c */ /* 0x000fda0003f45270 */
[----:B-1----:R-:W-:Y:S05]  /*24840*/  @P2 BRA `(.L_x_456) ;  /* 0xfffffff400382947 */ /* 0x002fea000383ffff */
.L_x_447:
[----:B------:R-:W-:Y:S05]  /*24850*/  BSYNC.RECONVERGENT B2 ;  /* 0x0000000000027941 */ /* 0x000fea0003800200 */
.L_x_446:
[----:B------:R-:W-:-:S13]  /*24860*/  ISETP.NE.AND P2, PT, R66, RZ, PT ;  /* 0x000000ff4200720c */ /* 0x000fda0003f45270 */
[----:B------:R-:W-:Y:S05]  /*24870*/  @!P2 BRA `(.L_x_445) ;  /* 0x000000080030a947 */ /* 0x000fea0003800000 */
[----:B------:R-:W-:-:S05]  /*24880*/  IMAD R51, R0, 0x8, R44 ;  /* 0x0000000800337824 */ /* 0x000fca00078e022c */
[----:B-12---:R-:W2:Y:S01]  /*24890*/  LDL.64 R10, [R51] ;  /* 0x00000000330a7983 */ /* 0x006ea20000100a00 */
[----:B------:R-:W-:Y:S01]  /*248a0*/  IMAD.MOV.U32 R14, RZ, RZ, 0x652b82fe ;  /* 0x652b82feff0e7424 */ /* 0x000fe200078e00ff */
[----:B------:R-:W-:Y:S01]  /*248b0*/  MOV R34, 0x62401315 ;  /* 0x6240131500227802 */ /* 0x000fe20000000f00 */
[----:B---34-:R-:W-:Y:S01]  /*248c0*/  IMAD.MOV.U32 R15, RZ, RZ, 0x3ff71547 ;  /* 0x3ff71547ff0f7424 */ /* 0x018fe200078e00ff */
[----:B------:R-:W-:Y:S01]  /*248d0*/  BSSY.RECONVERGENT B2, `(.L_x_457) ;  /* 0x0000039000027945 */ /* 0x000fe20003800200 */
[----:B------:R-:W-:Y:S02]  /*248e0*/  IMAD.MOV.U32 R16, RZ, RZ, -0x105c611 ;  /* 0xfefa39efff107424 */ /* 0x000fe400078e00ff */
[----:B------:R-:W-:Y:S02]  /*248f0*/  IMAD.MOV.U32 R17, RZ, RZ, 0x3fe62e42 ;  /* 0x3fe62e42ff117424 */ /* 0x000fe400078e00ff */
[----:B------:R-:W-:Y:S02]  /*24900*/  IMAD.MOV.U32 R20, RZ, RZ, 0x3b39803f ;  /* 0x3b39803fff147424 */ /* 0x000fe400078e00ff */
[----:B------:R-:W-:-:S02]  /*24910*/  IMAD.MOV.U32 R21, RZ, RZ, 0x3c7abc9e ;  /* 0x3c7abc9eff157424 */ /* 0x000fc400078e00ff */
[----:B------:R-:W-:Y:S02]  /*24920*/  IMAD.MOV.U32 R22, RZ, RZ, 0x69ce2bdf ;  /* 0x69ce2bdfff167424 */ /* 0x000fe400078e00ff */
[----:B------:R-:W-:Y:S02]  /*24930*/  IMAD.MOV.U32 R23, RZ, RZ, 0x3e5ade15 ;  /* 0x3e5ade15ff177424 */ /* 0x000fe400078e00ff */
[----:B------:R-:W-:Y:S02]  /*24940*/  IMAD.MOV.U32 R32, RZ, RZ, -0x35dec16 ;  /* 0xfca213eaff207424 */ /* 0x000fe400078e00ff */
[----:B------:R-:W-:Y:S02]  /*24950*/  IMAD.MOV.U32 R33, RZ, RZ, 0x3e928af3 ;  /* 0x3e928af3ff217424 */ /* 0x000fe400078e00ff */
[----:B------:R-:W-:Y:S02]  /*24960*/  IMAD.MOV.U32 R35, RZ, RZ, 0x3ec71dee ;  /* 0x3ec71deeff237424 */ /* 0x000fe400078e00ff */
[----:B------:R-:W-:-:S02]  /*24970*/  IMAD.MOV.U32 R40, RZ, RZ, 0x7c89eb71 ;  /* 0x7c89eb71ff287424 */ /* 0x000fc400078e00ff */
[----:B------:R-:W-:Y:S02]  /*24980*/  IMAD.MOV.U32 R41, RZ, RZ, 0x3efa0199 ;  /* 0x3efa0199ff297424 */ /* 0x000fe400078e00ff */
[----:B------:R-:W-:Y:S02]  /*24990*/  IMAD.MOV.U32 R42, RZ, RZ, 0x14761f65 ;  /* 0x14761f65ff2a7424 */ /* 0x000fe400078e00ff */
[----:B------:R-:W-:Y:S02]  /*249a0*/  IMAD.MOV.U32 R43, RZ, RZ, 0x3f2a01a0 ;  /* 0x3f2a01a0ff2b7424 */ /* 0x000fe400078e00ff */
        /* <DEDUP_REMOVED lines=10> */
[----:B------:R-:W-:Y:S01]  /*24a50*/  IMAD R67, R0, 0x8, R45 ;  /* 0x0000000800437824 */ /* 0x000fe200078e022d */
[----:B--2---:R-:W-:Y:S02]  /*24a60*/  DFMA R12, R10, -R14, 6.75539944105574400000e+15 ;  /* 0x433800000a0c742b */ /* 0x004fe4000000080e */
[----:B------:R-:W-:-:S06]  /*24a70*/  DADD R74, -RZ, -R10 ;  /* 0x00000000ff4a7229 */ /* 0x000fcc000000090a */
[----:B------:R-:W-:-:S04]  /*24a80*/  DADD R4, R12, -6.75539944105574400000e+15 ;  /* 0xc33800000c047429 */ /* 0x000fc80000000000 */
[----:B------:R-:W-:-:S04]  /*24a90*/  FSETP.GEU.AND P2, PT, |R75|, 4.1917929649353027344, PT ;  /* 0x4086232b4b00780b */ /* 0x000fc80003f4e200 */
        /* <DEDUP_REMOVED lines=25> */
[----:B------:R-:W-:Y:S02]  /*24c30*/  @!P3 LEA R11, R10, 0x3ff00000, 0x14 ;  /* 0x3ff000000a0bb811 */ /* 0x000fe400078ea0ff */
[----:B------:R-:W-:-:S06]  /*24c40*/  @!P3 MOV R10, RZ ;  /* 0x000000ff000ab202 */ /* 0x000fcc0000000f00 */
[----:B------:R-:W-:-:S11]  /*24c50*/  @!P3 DMUL R4, R6, R10 ;  /* 0x0000000a0604b228 */ /* 0x000fd60000000000 */
.L_x_458:
[----:B------:R-:W-:Y:S05]  /*24c60*/  BSYNC.RECONVERGENT B2 ;  /* 0x0000000000027941 */ /* 0x000fea0003800200 */
.L_x_457:
[----:B------:R1:W-:Y:S01]  /*24c70*/  STL.64 [R67], R4 ;  /* 0x0000000443007387 */ /* 0x0003e20000100a00 */
[----:B------:R-:W-:-:S13]  /*24c80*/  ISETP.NE.AND P2, PT, R66, 0x1, PT ;  /* 0x000000014200780c */ /* 0x000fda0003f45270 */
[----:B-1----:R-:W-:Y:S05]  /*24c90*/  @!P2 BRA `(.L_x_445) ;  /* 0x000000040028a947 */ /* 0x002fea0003800000 */
[----:B------:R-:W2:Y:S01]  /*24ca0*/  LDL.64 R10, [R51+0x8] ;  /* 0x00000800330a7983 */ /* 0x000ea20000100a00 */
[----:B------:R-:W-:Y:S01]  /*24cb0*/  BSSY.RECONVERGENT B2, `(.L_x_459) ;  /* 0x0000021000027945 */ /* 0x000fe20003800200 */
        /* <DEDUP_REMOVED lines=32> */
.L_x_460:
[----:B------:R-:W-:Y:S05]  /*24ec0*/  BSYNC.RECONVERGENT B2 ;  /* 0x0000000000027941 */ /* 0x000fea0003800200 */
.L_x_459:
[----:B------:R1:W-:Y:S01]  /*24ed0*/  STL.64 [R67+0x8], R4 ;  /* 0x0000080443007387 */ /* 0x0003e20000100a00 */
        /* <DEDUP_REMOVED lines=36> */
.L_x_462:
[----:B------:R-:W-:Y:S05]  /*25120*/  BSYNC.RECONVERGENT B2 ;  /* 0x0000000000027941 */ /* 0x000fea0003800200 */
.L_x_461:
[----:B------:R1:W-:Y:S02]  /*25130*/  STL.64 [R67+0x10], R4 ;  /* 0x0000100443007387 */ /* 0x0003e40000100a00 */
.L_x_445:
[----:B------:R-:W-:Y:S05]  /*25140*/  BSYNC.RECONVERGENT B1 ;  /* 0x0000000000017941 */ /* 0x000fea0003800200 */
.L_x_444:
[----:B------:R-:W5:Y:S01]  /*25150*/  LDCU UR4, c[0x0][0x3b8] ;  /* 0x00007700ff0477ac */ /* 0x000f620008000800 */
[----:B------:R0:W-:Y:S04]  /*25160*/  STL.128 [R1+0x2310], RZ ;  /* 0x002310ff01007387 */ /* 0x0001e80000100c00 */
[----:B------:R0:W-:Y:S04]  /*25170*/  STL.128 [R1+0x2320], RZ ;  /* 0x002320ff01007387 */ /* 0x0001e80000100c00 */
[----:B------:R0:W-:Y:S04]  /*25180*/  STL.128 [R1+0x2330], RZ ;  /* 0x002330ff01007387 */ /* 0x0001e80000100c00 */
[----:B------:R0:W-:Y:S04]  /*25190*/  STL.128 [R1+0x2340], RZ ;  /* 0x002340ff01007387 */ /* 0x0001e80000100c00 */
[----:B------:R0:W-:Y:S01]  /*251a0*/  STL.128 [R1+0x2350], RZ ;  /* 0x002350ff01007387 */ /* 0x0001e20000100c00 */
[----:B-----5:R-:W-:-:S03]  /*251b0*/  IMAD.U32 R0, RZ, RZ, UR4 ;  /* 0x00000004ff007e24 */ /* 0x020fc6000f8e00ff */
[----:B------:R0:W-:Y:S02]  /*251c0*/  STL.128 [R1+0x2360], RZ ;  /* 0x002360ff01007387 */ /* 0x0001e40000100c00 */
[----:B------:R-:W-:Y:S02]  /*251d0*/  ISETP.GE.AND P2, PT, R0, 0x1, PT ;  /* 0x000000010000780c */ /* 0x000fe40003f46270 */
[----:B------:R0:W-:Y:S04]  /*251e0*/  STL.128 [R1+0x2370], RZ ;  /* 0x002370ff01007387 */ /* 0x0001e80000100c00 */
        /* <DEDUP_REMOVED lines=8> */
[----:B------:R0:W-:Y:S01]  /*25270*/  STL.128 [R1+0x2400], RZ ;  /* 0x002400ff01007387 */ /* 0x0001e20000100c00 */
[----:B------:R-:W-:Y:S05]  /*25280*/  @!P2 BRA `(.L_x_463) ;  /* 0x000000080058a947 */ /* 0x000fea0003800000 */
[C---:B------:R-:W-:Y:S01]  /*25290*/  LOP3.LUT R82, R50.reuse, 0x7, RZ, 0xc0, !PT ;  /* 0x0000000732527812 */ /* 0x040fe200078ec0ff */
[----:B------:R-:W-:Y:S01]  /*252a0*/  IMAD.MOV.U32 R51, RZ, RZ, RZ ;  /* 0x000000ffff337224 */ /* 0x000fe200078e00ff */
[----:B------:R-:W-:-:S03]  /*252b0*/  LOP3.LUT R83, R50, 0x7ffffff8, RZ, 0xc0, !PT ;  /* 0x7ffffff832537812 */ /* 0x000fc600078ec0ff */
[----:B------:R-:W-:-:S05]  /*252c0*/  VIADD R0, R82, 0xffffffff ;  /* 0xffffffff52007836 */ /* 0x000fca0000000000 */
[----:B------:R-:W-:-:S13]  /*252d0*/  ISETP.GE.U32.AND P2, PT, R0, 0x3, PT ;  /* 0x000000030000780c */ /* 0x000fda0003f46070 */
.L_x_474:
[----:B------:R-:W-:Y:S04]  /*252e0*/  BSSY.RECONVERGENT B1, `(.L_x_464) ;  /* 0x000008b000017945 */ /* 0x000fe80003800200 */
[----:B-1----:R-:W-:Y:S05]  /*252f0*/  @!P0 BRA `(.L_x_465) ;  /* 0x0000000800248947 */ /* 0x002fea0003800000 */
[----:B------:R-:W-:-:S05]  /*25300*/  IMAD R81, R51, 0x8, R1 ;  /* 0x0000000833517824 */ /* 0x000fca00078e0201 */
[----:B-12---:R1:W5:Y:S04]  /*25310*/  LDL.64 R10, [R81+0x2310] ;  /* 0x00231000510a7983 */ /* 0x0063680000100a00 */
[----:B------:R1:W5:Y:S01]  /*25320*/  LDL.64 R16, [R81+0x2390] ;  /* 0x0023900051107983 */ /* 0x0003620000100a00 */
[----:B------:R-:W-:Y:S01]  /*25330*/  ISETP.GE.U32.AND P3, PT, R50, 0x8, PT ;  /* 0x000000083200780c */ /* 0x000fe20003f66070 */
[----:B------:R-:W-:Y:S01]  /*25340*/  BSSY.RECONVERGENT B2, `(.L_x_466) ;  /* 0x0000040000027945 */ /* 0x000fe20003800200 */
[----:B------:R-:W-:-:S11]  /*25350*/  IMAD.MOV.U32 R0, RZ, RZ, RZ ;  /* 0x000000ffff007224 */ /* 0x000fd600078e00ff */
[----:B-1----:R-:W-:Y:S05]  /*25360*/  @!P3 BRA `(.L_x_467) ;  /* 0x0000000000f4b947 */ /* 0x002fea0003800000 */
[----:B------:R-:W-:Y:S01]  /*25370*/  BSSY.RECONVERGENT B3, `(.L_x_468) ;  /* 0x000003b000037945 */ /* 0x000fe20003800200 */
[----:B------:R-:W-:-:S07]  /*25380*/  IMAD.MOV.U32 R0, RZ, RZ, RZ ;  /* 0x000000ffff007224 */ /* 0x000fce00078e00ff */
.L_x_469:
[----:B------:R-:W1:Y:S01]  /*25390*/  LDCU UR4, c[0x0][0x3b8] ;  /* 0x00007700ff0477ac */ /* 0x000e620008000800 */
[----:B------:R-:W-:-:S05]  /*253a0*/  IMAD R80, R0, 0x8, R45 ;  /* 0x0000000800507824 */ /* 0x000fca00078e022d */
[----:B------:R-:W2:Y:S04]  /*253b0*/  LDL.128 R32, [R80] ;  /* 0x0000000050207983 */ /* 0x000ea80000100c00 */
[----:B------:R-:W2:Y:S04]  /*253c0*/  LDL.128 R20, [R80+0x10] ;  /* 0x0000100050147983 */ /* 0x000ea80000100c00 */
[----:B---34-:R-:W3:Y:S01]  /*253d0*/  LDL.128 R12, [R80+0x20] ;  /* 0x00002000500c7983 */ /* 0x018ee20000100c00 */
[----:B-1----:R-:W-:-:S04]  /*253e0*/  IMAD R4, R0, UR4, R51 ;  /* 0x0000000400047c24 */ /* 0x002fc8000f8e0233 */
[C---:B------:R-:W-:Y:S02]  /*253f0*/  IMAD R40, R4.reuse, 0x8, R1 ;  /* 0x0000000804287824 */ /* 0x040fe400078e0201 */
[----:B------:R-:W-:-:S04]  /*25400*/  VIADD R4, R4, UR4 ;  /* 0x0000000404047c36 */ /* 0x000fc80008000000 */
[----:B------:R-:W4:Y:S01]  /*25410*/  LDL.64 R40, [R40] ;  /* 0x0000000028287983 */ /* 0x000f220000100a00 */
[C---:B------:R-:W-:Y:S01]  /*25420*/  IMAD R48, R4.reuse, 0x8, R1 ;  /* 0x0000000804307824 */ /* 0x040fe200078e0201 */
[----:B------:R-:W-:-:S05]  /*25430*/  IADD3 R4, PT, PT, R4, UR4, RZ ;  /* 0x0000000404047c10 */ /* 0x000fca000fffe0ff */
[----:B------:R-:W3:Y:S01]  /*25440*/  LDL.64 R48, [R48] ;  /* 0x0000000030307983 */ /* 0x000ee20000100a00 */
[C---:B------:R-:W-:Y:S02]  /*25450*/  IMAD R56, R4.reuse, 0x8, R1 ;  /* 0x0000000804387824 */ /* 0x040fe400078e0201 */
[----:B------:R-:W-:-:S04]  /*25460*/  VIADD R4, R4, UR4 ;  /* 0x0000000404047c36 */ /* 0x000fc80008000000 */
        /* <DEDUP_REMOVED lines=13> */
[----:B------:R-:W-:-:S03]  /*25540*/  IMAD R74, R4, 0x8, R1 ;  /* 0x00000008044a7824 */ /* 0x000fc600078e0201 */
[----:B------:R-:W3:Y:S04]  /*25550*/  LDL.128 R4, [R80+0x30] ;  /* 0x0000300050047983 */ /* 0x000ee80000100c00 */
[----:B------:R-:W3:Y:S01]  /*25560*/  LDL.64 R74, [R74] ;  /* 0x000000004a4a7983 */ /* 0x000ee20000100a00 */
[----:B------:R-:W-:-:S05]  /*25570*/  VIADD R0, R0, 0x8 ;  /* 0x0000000800007836 */ /* 0x000fca0000000000 */
[----:B------:R-:W-:Y:S01]  /*25580*/  ISETP.NE.AND P3, PT, R0, R83, PT ;  /* 0x000000530000720c */ /* 0x000fe20003f65270 */
[C---:B----4-:R-:W-:Y:S02]  /*25590*/  DADD R42, -R40.reuse, 1 ;  /* 0x3ff00000282a7429 */ /* 0x050fe40000000100 */
[----:B--2--5:R-:W-:-:S06]  /*255a0*/  DFMA R10, R40, R32, R10 ;  /* 0x00000020280a722b */ /* 0x024fcc000000000a */
[----:B------:R-:W-:Y:S02]  /*255b0*/  DFMA R42, R32, R42, R16 ;  /* 0x0000002a202a722b */ /* 0x000fe40000000010 */
[C---:B---3--:R-:W-:Y:S02]  /*255c0*/  DADD R16, -R48.reuse, 1 ;  /* 0x3ff0000030107429 */ /* 0x048fe40000000100 */
[----:B------:R-:W-:Y:S02]  /*255d0*/  DFMA R10, R48, R34, R10 ;  /* 0x00000022300a722b */ /* 0x000fe4000000000a */
[----:B------:R-:W-:-:S04]  /*255e0*/  DADD R32, -R56, 1 ;  /* 0x3ff0000038207429 */ /* 0x000fc80000000100 */
[----:B------:R-:W-:Y:S02]  /*255f0*/  DFMA R16, R16, R34, R42 ;  /* 0x000000221010722b */ /* 0x000fe4000000002a */
[----:B------:R-:W-:-:S06]  /*25600*/  DFMA R10, R56, R20, R10 ;  /* 0x00000014380a722b */ /* 0x000fcc000000000a */
[----:B------:R-:W-:Y:S02]  /*25610*/  DFMA R16, R20, R32, R16 ;  /* 0x000000201410722b */ /* 0x000fe40000000010 */
[C---:B------:R-:W-:Y:S02]  /*25620*/  DADD R20, -R58.reuse, 1 ;  /* 0x3ff000003a147429 */ /* 0x040fe40000000100 */
        /* <DEDUP_REMOVED lines=9> */
[----:B------:R-:W-:Y:S02]  /*256c0*/  DFMA R10, R72, R4, R10 ;  /* 0x00000004480a722b */ /* 0x000fe4000000000a */
[----:B------:R-:W-:-:S04]  /*256d0*/  DADD R16, -R74, 1 ;  /* 0x3ff000004a107429 */ /* 0x000fc80000000100 */
[----:B------:R-:W-:Y:S02]  /*256e0*/  DFMA R12, R4, R14, R12 ;  /* 0x0000000e040c722b */ /* 0x000fe4000000000c */
[----:B------:R-:W-:-:S06]  /*256f0*/  DFMA R10, R74, R6, R10 ;  /* 0x000000064a0a722b */ /* 0x000fcc000000000a */
[----:B------:R-:W-:Y:S01]  /*25700*/  DFMA R16, R16, R6, R12 ;  /* 0x000000061010722b */ /* 0x000fe2000000000c */
[----:B------:R-:W-:Y:S10]  /*25710*/  @P3 BRA `(.L_x_469) ;  /* 0xfffffffc001c3947 */ /* 0x000ff4000383ffff */
[----:B------:R-:W-:Y:S05]  /*25720*/  BSYNC.RECONVERGENT B3 ;  /* 0x0000000000037941 */ /* 0x000fea0003800200 */
.L_x_468:
[----:B------:R-:W-:-:S07]  /*25730*/  IMAD.MOV.U32 R0, RZ, RZ, R83 ;  /* 0x000000ffff007224 */ /* 0x000fce00078e0053 */
.L_x_467:
[----:B------:R-:W-:Y:S05]  /*25740*/  BSYNC.RECONVERGENT B2 ;  /* 0x0000000000027941 */ /* 0x000fea0003800200 */
.L_x_466:
[----:B------:R-:W-:Y:S01]  /*25750*/  ISETP.NE.AND P3, PT, R82, RZ, PT ;  /* 0x000000ff5200720c */ /* 0x000fe20003f65270 */
[----:B------:R-:W-:-:S12]  /*25760*/  BSSY.RECONVERGENT B2, `(.L_x_470) ;  /* 0x0000040000027945 */ /* 0x000fd80003800200 */
[----:B------:R-:W-:Y:S05]  /*25770*/  @!P3 BRA `(.L_x_471) ;  /* 0x0000000000f8b947 */ /* 0x000fea0003800000 */
[----:B------:R-:W-:Y:S01]  /*25780*/  BSSY.RECONVERGENT B3, `(.L_x_472) ;  /* 0x0000020000037945 */ /* 0x000fe20003800200 */
[----:B------:R-:W-:-:S03]  /*25790*/  LOP3.LUT P3, R43, R50, 0x3, RZ, 0xc0, !PT ;  /* 0x00000003322b7812 */ /* 0x000fc6000786c0ff */
[----:B------:R-:W-:Y:S10]  /*257a0*/  @!P2 BRA `(.L_x_473) ;  /* 0x000000000074a947 */ /* 0x000ff40003800000 */
[----:B------:R-:W3:Y:S01]  /*257b0*/  LDCU UR4, c[0x0][0x3b8] ;  /* 0x00007700ff0477ac */ /* 0x000ee20008000800 */
[----:B------:R-:W-:-:S05]  /*257c0*/  IMAD R42, R0, 0x8, R45 ;  /* 0x00000008002a7824 */ /* 0x000fca00078e022d */
[----:B------:R-:W2:Y:S01]  /*257d0*/  LDL.128 R32, [R42+0x10] ;  /* 0x000010002a207983 */ /* 0x000ea20000100c00 */
[----:B---34-:R-:W-:-:S04]  /*257e0*/  IMAD R4, R0, UR4, R51 ;  /* 0x0000000400047c24 */ /* 0x018fc8000f8e0233 */
[C-C-:B------:R-:W-:Y:S02]  /*257f0*/  IMAD R12, R4.reuse, 0x8, R1.reuse ;  /* 0x00000008040c7824 */ /* 0x140fe400078e0201 */
[----:B------:R-:W-:Y:S02]  /*25800*/  VIADD R14, R4, UR4 ;  /* 0x00000004040e7c36 */ /* 0x000fe40008000000 */
[----:B------:R-:W3:Y:S04]  /*25810*/  LDL.128 R4, [R42] ;  /* 0x000000002a047983 */ /* 0x000ee80000100c00 */
[----:B------:R-:W4:Y:S01]  /*25820*/  LDL.64 R12, [R12] ;  /* 0x000000000c0c7983 */ /* 0x000f220000100a00 */
[C---:B------:R-:W-:Y:S02]  /*25830*/  IMAD R20, R14.reuse, 0x8, R1 ;  /* 0x000000080e147824 */ /* 0x040fe400078e0201 */
[----:B------:R-:W-:-:S04]  /*25840*/  VIADD R14, R14, UR4 ;  /* 0x000000040e0e7c36 */ /* 0x000fc80008000000 */
[----:B------:R-:W2:Y:S01]  /*25850*/  LDL.64 R20, [R20] ;  /* 0x0000000014147983 */ /* 0x000ea20000100a00 */
[C---:B------:R-:W-:Y:S02]  /*25860*/  IMAD R22, R14.reuse, 0x8, R1 ;  /* 0x000000080e167824 */ /* 0x040fe400078e0201 */
[----:B------:R-:W-:-:S04]  /*25870*/  VIADD R14, R14, UR4 ;  /* 0x000000040e0e7c36 */ /* 0x000fc80008000000 */
[----:B------:R-:W2:Y:S01]  /*25880*/  LDL.64 R22, [R22] ;  /* 0x0000000016167983 */ /* 0x000ea20000100a00 */
[----:B------:R-:W-:-:S06]  /*25890*/  LEA R40, R14, R1, 0x3 ;  /* 0x000000010e287211 */ /* 0x000fcc00078e18ff */
[----:B------:R-:W2:Y:S01]  /*258a0*/  LDL.64 R40, [R40] ;  /* 0x0000000028287983 */ /* 0x000ea20000100a00 */
[----:B------:R-:W-:Y:S01]  /*258b0*/  VIADD R0, R0, 0x4 ;  /* 0x0000000400007836 */ /* 0x000fe20000000000 */
[C---:B----4-:R-:W-:Y:S02]  /*258c0*/  DADD R14, -R12.reuse, 1 ;  /* 0x3ff000000c0e7429 */ /* 0x050fe40000000100 */
[----:B---3-5:R-:W-:-:S06]  /*258d0*/  DFMA R10, R12, R4, R10 ;  /* 0x000000040c0a722b */ /* 0x028fcc000000000a */
[----:B------:R-:W-:Y:S02]  /*258e0*/  DFMA R14, R4, R14, R16 ;  /* 0x0000000e040e722b */ /* 0x000fe40000000010 */
[C---:B--2---:R-:W-:Y:S02]  /*258f0*/  DADD R4, -R20.reuse, 1 ;  /* 0x3ff0000014047429 */ /* 0x044fe40000000100 */
[----:B------:R-:W-:-:S06]  /*25900*/  DFMA R10, R20, R6, R10 ;  /* 0x00000006140a722b */ /* 0x000fcc000000000a */
[----:B------:R-:W-:Y:S02]  /*25910*/  DFMA R4, R4, R6, R14 ;  /* 0x000000060404722b */ /* 0x000fe4000000000e */
[C---:B------:R-:W-:Y:S02]  /*25920*/  DADD R6, -R22.reuse, 1 ;  /* 0x3ff0000016067429 */ /* 0x040fe40000000100 */
[----:B------:R-:W-:Y:S02]  /*25930*/  DFMA R10, R22, R32, R10 ;  /* 0x00000020160a722b */ /* 0x000fe4000000000a */
[----:B------:R-:W-:-:S04]  /*25940*/  DADD R16, -R40, 1 ;  /* 0x3ff0000028107429 */ /* 0x000fc80000000100 */
[----:B------:R-:W-:Y:S02]  /*25950*/  DFMA R4, R32, R6, R4 ;  /* 0x000000062004722b */ /* 0x000fe40000000004 */
[----:B------:R-:W-:-:S06]  /*25960*/  DFMA R10, R40, R34, R10 ;  /* 0x00000022280a722b */ /* 0x000fcc000000000a */
[----:B------:R-:W-:-:S11]  /*25970*/  DFMA R16, R16, R34, R4 ;  /* 0x000000221010722b */ /* 0x000fd60000000004 */
.L_x_473:
[----:B------:R-:W-:Y:S05]  /*25980*/  BSYNC.RECONVERGENT B3 ;  /* 0x0000000000037941 */ /* 0x000fea0003800200 */
.L_x_472:
[----:B------:R-:W-:Y:S05]  /*25990*/  @!P3 BRA `(.L_x_471) ;  /* 0x000000000070b947 */ /* 0x000fea0003800000 */
[----:B------:R-:W-:Y:S02]  /*259a0*/  ISETP.NE.AND P3, PT, R43, 0x1, PT ;  /* 0x000000012b00780c */ /* 0x000fe40003f65270 */
[----:B---34-:R-:W-:-:S04]  /*259b0*/  LOP3.LUT R5, R50, 0x1, RZ, 0xc0, !PT ;  /* 0x0000000132057812 */ /* 0x018fc800078ec0ff */
[----:B------:R-:W-:-:S07]  /*259c0*/  ISETP.NE.U32.AND P4, PT, R5, 0x1, PT ;  /* 0x000000010500780c */ /* 0x000fce0003f85070 */
[----:B------:R-:W1:Y:S08]  /*259d0*/  @P3 LDC R4, c[0x0][0x3b8] ;  /* 0x0000ee00ff043b82 */ /* 0x000e700000000800 */
[----:B------:R-:W2:Y:S01]  /*259e0*/  @!P4 LDC R6, c[0x0][0x3b8] ;  /* 0x0000ee00ff06cb82 */ /* 0x000ea20000000800 */
[----:B------:R-:W-:-:S06]  /*259f0*/  @P3 IMAD R22, R0, 0x8, R45 ;  /* 0x0000000800163824 */ /* 0x000fcc00078e022d */
[----:B------:R-:W3:Y:S01]  /*25a00*/  @P3 LDL.128 R20, [R22] ;  /* 0x0000000016143983 */ /* 0x000ee20000100c00 */
[----:B-1----:R-:W-:-:S04]  /*25a10*/  @P3 IMAD R5, R0, R4, R51 ;  /* 0x0000000400053224 */ /* 0x002fc800078e0233 */
[C---:B------:R-:W-:Y:S02]  /*25a20*/  @P3 IMAD R12, R5.reuse, 0x8, R1 ;  /* 0x00000008050c3824 */ /* 0x040fe400078e0201 */
[----:B------:R-:W-:-:S04]  /*25a30*/  @P3 IMAD.IADD R4, R5, 0x1, R4 ;  /* 0x0000000105043824 */ /* 0x000fc800078e0204 */
[----:B------:R-:W4:Y:S01]  /*25a40*/  @P3 LDL.64 R12, [R12] ;  /* 0x000000000c0c3983 */ /* 0x000f220000100a00 */
[----:B------:R-:W-:Y:S02]  /*25a50*/  @P3 VIADD R0, R0, 0x2 ;  /* 0x0000000200003836 */ /* 0x000fe40000000000 */
[----:B------:R-:W-:Y:S02]  /*25a60*/  @P3 IMAD R32, R4, 0x8, R1 ;  /* 0x0000000804203824 */ /* 0x000fe400078e0201 */
[----:B--2---:R-:W-:-:S04]  /*25a70*/  @!P4 IMAD R4, R0, R6, R51 ;  /* 0x000000060004c224 */ /* 0x004fc800078e0233 */
[----:B------:R-:W2:Y:S01]  /*25a80*/  @P3 LDL.64 R32, [R32] ;  /* 0x0000000020203983 */ /* 0x000ea20000100a00 */
[----:B------:R-:W-:Y:S02]  /*25a90*/  @!P4 IMAD R4, R4, 0x8, R1 ;  /* 0x000000080404c824 */ /* 0x000fe400078e0201 */
[----:B------:R-:W-:-:S04]  /*25aa0*/  @!P4 IMAD R6, R0, 0x8, R45 ;  /* 0x000000080006c824 */ /* 0x000fc800078e022d */
[----:B------:R-:W2:Y:S04]  /*25ab0*/  @!P4 LDL.64 R4, [R4] ;  /* 0x000000000404c983 */ /* 0x000ea80000100a00 */
[----:B------:R-:W2:Y:S01]  /*25ac0*/  @!P4 LDL.64 R6, [R6] ;  /* 0x000000000606c983 */ /* 0x000ea20000100a00 */
[C---:B----4-:R-:W-:Y:S02]  /*25ad0*/  @P3 DADD R14, -R12.reuse, 1 ;  /* 0x3ff000000c0e3429 */ /* 0x050fe40000000100 */
[----:B---3-5:R-:W-:-:S06]  /*25ae0*/  @P3 DFMA R12, R12, R20, R10 ;  /* 0x000000140c0c322b */ /* 0x028fcc000000000a */
[----:B------:R-:W-:Y:S02]  /*25af0*/  @P3 DFMA R14, R20, R14, R16 ;  /* 0x0000000e140e322b */ /* 0x000fe40000000010 */
[C---:B--2---:R-:W-:Y:S02]  /*25b00*/  @P3 DADD R20, -R32.reuse, 1 ;  /* 0x3ff0000020143429 */ /* 0x044fe40000000100 */
[----:B------:R-:W-:Y:S02]  /*25b10*/  @P3 DFMA R10, R32, R22, R12 ;  /* 0x00000016200a322b */ /* 0x000fe4000000000c */
[----:B------:R-:W-:-:S04]  /*25b20*/  @!P4 DADD R12, -R4, 1 ;  /* 0x3ff00000040cc429 */ /* 0x000fc80000000100 */
[----:B------:R-:W-:Y:S02]  /*25b30*/  @P3 DFMA R16, R20, R22, R14 ;  /* 0x000000161410322b */ /* 0x000fe4000000000e */
[----:B------:R-:W-:-:S06]  /*25b40*/  @!P4 DFMA R10, R4, R6, R10 ;  /* 0x00000006040ac22b */ /* 0x000fcc000000000a */
[----:B------:R-:W-:-:S11]  /*25b50*/  @!P4 DFMA R16, R6, R12, R16 ;  /* 0x0000000c0610c22b */ /* 0x000fd60000000010 */
.L_x_471:
[----:B------:R-:W-:Y:S05]  /*25b60*/  BSYNC.RECONVERGENT B2 ;  /* 0x0000000000027941 */ /* 0x000fea0003800200 */
.L_x_470:
[----:B-----5:R1:W-:Y:S04]  /*25b70*/  STL.64 [R81+0x2310], R10 ;  /* 0x0023100a51007387 */ /* 0x0203e80000100a00 */
[----:B------:R1:W-:Y:S02]  /*25b80*/  STL.64 [R81+0x2390], R16 ;  /* 0x0023901051007387 */ /* 0x0003e40000100a00 */
.L_x_465:
[----:B------:R-:W-:Y:S05]  /*25b90*/  BSYNC.RECONVERGENT B1 ;  /* 0x0000000000017941 */ /* 0x000fea0003800200 */
.L_x_464:
[----:B------:R-:W5:Y:S01]  /*25ba0*/  LDCU UR4, c[0x0][0x3b8] ;  /* 0x00007700ff0477ac */ /* 0x000f620008000800 */
[----:B------:R-:W-:Y:S02]  /*25bb0*/  VIADD R51, R51, 0x1 ;  /* 0x0000000133337836 */ /* 0x000fe40000000000 */
[----:B-----5:R-:W-:-:S05]  /*25bc0*/  IMAD.U32 R0, RZ, RZ, UR4 ;  /* 0x00000004ff007e24 */ /* 0x020fca000f8e00ff */
[----:B------:R-:W-:-:S13]  /*25bd0*/  ISETP.NE.AND P3, PT, R51, R0, PT ;  /* 0x000000003300720c */ /* 0x000fda0003f65270 */
[----:B------:R-:W-:Y:S05]  /*25be0*/  @P3 BRA `(.L_x_474) ;  /* 0xfffffff400bc3947 */ /* 0x000fea000383ffff */
.L_x_463:
[----:B------:R-:W-:Y:S01]  /*25bf0*/  IMAD.MOV.U32 R40, RZ, RZ, RZ ;  /* 0x000000ffff287224 */ /* 0x000fe200078e00ff */
[----:B------:R-:W-:Y:S06]  /*25c00*/  @!P1 BRA `(.L_x_475) ;  /* 0x00000018002c9947 */ /* 0x000fec0003800000 */
[----:B------:R-:W-:-:S07]  /*25c10*/  IMAD.MOV.U32 R14, RZ, RZ, RZ ;  /* 0x000000ffff0e7224 */ /* 0x000fce00078e00ff */
.L_x_488:
[----:B---34-:R-:W-:-:S05]  /*25c20*/  IMAD R15, R14, 0x8, R1 ;  /* 0x000000080e0f7824 */ /* 0x018fca00078e0201 */
[----:B------:R-:W3:Y:S04]  /*25c30*/  LDL.128 R20, [R15+0x2390] ;  /* 0x002390000f147983 */ /* 0x000ee80000100c00 */
[----:B------:R-:W3:Y:S04]  /*25c40*/  LDL.128 R40, [R15+0x2270] ;  /* 0x002270000f287983 */ /* 0x000ee80000100c00 */
[----:B------:R-:W4:Y:S04]  /*25c50*/  LDL.128 R32, [R15+0x2310] ;  /* 0x002310000f207983 */ /* 0x000f280000100c00 */
[----:B------:R-:W4:Y:S04]  /*25c60*/  LDL.128 R48, [R15+0x21f0] ;  /* 0x0021f0000f307983 */ /* 0x000f280000100c00 */
[----:B-12---:R1:W5:Y:S01]  /*25c70*/  LDL.128 R4, [R15+0x2410] ;  /* 0x002410000f047983 */ /* 0x0063620000100c00 */
[----:B------:R-:W-:Y:S01]  /*25c80*/  IMAD.MOV.U32 R10, RZ, RZ, 0x2777579c ;  /* 0x2777579cff0a7424 */ /* 0x000fe200078e00ff */
[----:B------:R-:W-:Y:S01]  /*25c90*/  BSSY.RECONVERGENT B1, `(.L_x_476) ;  /* 0x0000062000017945 */ /* 0x000fe20003800200 */
[----:B------:R-:W-:-:S02]  /*25ca0*/  IMAD.MOV.U32 R11, RZ, RZ, 0x37a16c26 ;  /* 0x37a16c26ff0b7424 */ /* 0x000fc400078e00ff */
[----:B------:R-:W-:Y:S02]  /*25cb0*/  IMAD.MOV.U32 R13, RZ, RZ, R10 ;  /* 0x000000ffff0d7224 */ /* 0x000fe400078e000a */
[----:B------:R-:W-:Y:S01]  /*25cc0*/  IMAD.MOV.U32 R17, RZ, RZ, R11 ;  /* 0x000000ffff117224 */ /* 0x000fe200078e000b */
[----:B---3--:R-:W-:-:S08]  /*25cd0*/  DFMA R20, R8, R40, R20 ;  /* 0x000000280814722b */ /* 0x008fd00000000014 */
[----:B------:R-:W-:Y:S02]  /*25ce0*/  DSETP.MAX.AND P0, P1, R20, R10, PT ;  /* 0x0000000a1400722a */ /* 0x000fe4000390f000 */
[----:B------:R-:W-:Y:S01]  /*25cf0*/  IMAD.MOV.U32 R0, RZ, RZ, R21 ;  /* 0x000000ffff007224 */ /* 0x000fe200078e0015 */
[----:B----4-:R-:W-:Y:S01]  /*25d00*/  DFMA R56, R8, R48, R32 ;  /* 0x000000300838722b */ /* 0x010fe20000000020 */
[----:B------:R-:W-:Y:S02]  /*25d10*/  IMAD.MOV.U32 R49, RZ, RZ, -0x3ff ;  /* 0xfffffc01ff317424 */ /* 0x000fe400078e00ff */
[----:B------:R-:W-:Y:S02]  /*25d20*/  SEL R12, R20, R13, P0 ;  /* 0x0000000d140c7207 */ /* 0x000fe40000000000 */
[----:B------:R-:W-:-:S03]  /*25d30*/  FSEL R41, R0, R17, P0 ;  /* 0x0000001100297208 */ /* 0x000fc60000000000 */
[----:B------:R-:W-:-:S03]  /*25d40*/  IMAD.MOV.U32 R20, RZ, RZ, R12 ;  /* 0x000000ffff147224 */ /* 0x000fc600078e000c */
[----:B------:R-:W-:Y:S01]  /*25d50*/  @P1 LOP3.LUT R41, R17, 0x80000, RZ, 0xfc, !PT ;  /* 0x0008000011291812 */ /* 0x000fe200078efcff */
[----:B------:R-:W-:Y:S01]  /*25d60*/  DFMA R16, R8, R42, R22 ;  /* 0x0000002a0810722b */ /* 0x000fe20000000016 */
[----:B------:R-:W-:-:S03]  /*25d70*/  IMAD.MOV.U32 R22, RZ, RZ, R12 ;  /* 0x000000ffff167224 */ /* 0x000fc600078e000c */
[----:B------:R-:W-:-:S04]  /*25d80*/  IMAD.MOV.U32 R13, RZ, RZ, R41 ;  /* 0x000000ffff0d7224 */ /* 0x000fc800078e0029 */
[----:B------:R-:W-:Y:S01]  /*25d90*/  IMAD.MOV.U32 R0, RZ, RZ, R13 ;  /* 0x000000ffff007224 */ /* 0x000fe200078e000d */
[----:B------:R-:W-:Y:S02]  /*25da0*/  ISETP.GT.AND P0, PT, R13, 0xfffff, PT ;  /* 0x000fffff0d00780c */ /* 0x000fe40003f04270 */
[----:B------:R-:W-:-:S11]  /*25db0*/  MOV R21, R13 ;  /* 0x0000000d00157202 */ /* 0x000fd60000000f00 */
[----:B------:R-:W-:Y:S01]  /*25dc0*/  @!P0 DMUL R20, R20, 1.80143985094819840000e+16 ;  /* 0x4350000014148828 */ /* 0x000fe20000000000 */
[----:B------:R-:W-:-:S09]  /*25dd0*/  @!P0 IMAD.MOV.U32 R49, RZ, RZ, -0x435 ;  /* 0xfffffbcbff318424 */ /* 0x000fd200078e00ff */
[----:B------:R-:W-:Y:S02]  /*25de0*/  @!P0 IMAD.MOV.U32 R0, RZ, RZ, R21 ;  /* 0x000000ffff008224 */ /* 0x000fe400078e0015 */
[----:B------:R-:W-:Y:S02]  /*25df0*/  @!P0 IMAD.MOV.U32 R22, RZ, RZ, R20 ;  /* 0x000000ffff168224 */ /* 0x000fe400078e0014 */
[----:B------:R-:W-:-:S05]  /*25e00*/  VIADD R13, R0, 0xffffffff ;  /* 0xffffffff000d7836 */ /* 0x000fca0000000000 */
[----:B------:R-:W-:Y:S01]  /*25e10*/  ISETP.GT.U32.AND P1, PT, R13, 0x7feffffe, PT ;  /* 0x7feffffe0d00780c */ /* 0x000fe20003f24070 */
[----:B------:R-:W-:-:S12]  /*25e20*/  DFMA R12, R8, R50, R34 ;  /* 0x00000032080c722b */ /* 0x000fd80000000022 */
[----:B-1----:R-:W-:Y:S05]  /*25e30*/  @P1 BRA `(.L_x_477) ;  /* 0x0000000400041947 */ /* 0x002fea0003800000 */
        /* <DEDUP_REMOVED lines=11> */
[----:B------:R-:W-:-:S10]  /*25ef0*/  UMOV UR7, 0x43300000 ;  /* 0x4330000000077882 */ /* 0x000fd40000000000 */
[----:B------:R-:W-:Y:S02]  /*25f00*/  @P0 VIADD R23, R21, 0xfff00000 ;  /* 0xfff0000015170836 */ /* 0x000fe40000000000 */
[----:B------:R-:W-:Y:S02]  /*25f10*/  @P0 VIADD R49, R49, 0x1 ;  /* 0x0000000131310836 */ /* 0x000fe40000000000 */
[----:B------:R-:W-:-:S03]  /*25f20*/  @P0 IMAD.MOV.U32 R21, RZ, RZ, R23 ;  /* 0x000000ffff150224 */ /* 0x000fc600078e0017 */
[----:B------:R-:W-:Y:S01]  /*25f30*/  LOP3.LUT R48, R49, 0x80000000, RZ, 0x3c, !PT ;  /* 0x8000000031307812 */ /* 0x000fe200078e3cff */
[----:B------:R-:W-:Y:S02]  /*25f40*/  IMAD.MOV.U32 R49, RZ, RZ, 0x43300000 ;  /* 0x43300000ff317424 */ /* 0x000fe400078e00ff */
        /* <DEDUP_REMOVED lines=28> */
[----:B------:R-:W-:-:S05]  /*26110*/  DMUL R42, R34, R42 ;  /* 0x0000002a222a7228 */ /* 0x000fca0000000000 */
        /* <DEDUP_REMOVED lines=8> */
[----:B------:R-:W-:Y:S02]  /*261a0*/  UMOV UR5, 0x3fe62e42 ;  /* 0x3fe62e4200057882 */ /* 0x000fe40000000000 */
[----:B------:R-:W-:Y:S01]  /*261b0*/  DFMA R50, R48, -UR4, R20 ;  /* 0x8000000430327c2b */ /* 0x000fe20008000014 */
[----:B------:R-:W-:Y:S01]  /*261c0*/  UMOV UR4, 0x3b39803f ;  /* 0x3b39803f00047882 */ /* 0x000fe20000000000 */
[----:B------:R-:W-:Y:S02]  /*261d0*/  UMOV UR5, 0x3c7abc9e ;  /* 0x3c7abc9e00057882 */ /* 0x000fe40000000000 */
[----:B------:R-:W-:-:S04]  /*261e0*/  DMUL R22, R40, R22 ;  /* 0x0000001628167228 */ /* 0x000fc80000000000 */
[----:B------:R-:W-:-:S04]  /*261f0*/  DADD R50, -R32, R50 ;  /* 0x0000000020327229 */ /* 0x000fc80000000132 */
[----:B------:R-:W-:-:S08]  /*26200*/  DFMA R22, R32, R22, R42 ;  /* 0x000000162016722b */ /* 0x000fd0000000002a */
[----:B------:R-:W-:-:S08]  /*26210*/  DADD R22, R22, -R50 ;  /* 0x0000000016167229 */ /* 0x000fd00000000832 */
[----:B------:R-:W-:-:S08]  /*26220*/  DFMA R22, R48, UR4, R22 ;  /* 0x0000000430167c2b */ /* 0x000fd00008000016 */
[----:B------:R-:W-:Y:S01]  /*26230*/  DADD R20, R20, R22 ;  /* 0x0000000014147229 */ /* 0x000fe20000000016 */
[----:B------:R-:W-:Y:S10]  /*26240*/  BRA `(.L_x_478) ;  /* 0x0000000000187947 */ /* 0x000ff40003800000 */
.L_x_477:
[----:B------:R-:W-:Y:S01]  /*26250*/  IMAD.MOV.U32 R22, RZ, RZ, 0x0 ;  /* 0x00000000ff167424 */ /* 0x000fe200078e00ff */
[----:B------:R-:W-:Y:S01]  /*26260*/  LOP3.LUT P0, RZ, R21, 0x7fffffff, RZ, 0xc0, !PT ;  /* 0x7fffffff15ff7812 */ /* 0x000fe2000780c0ff */
[----:B------:R-:W-:-:S06]  /*26270*/  IMAD.MOV.U32 R23, RZ, RZ, 0x7ff00000 ;  /* 0x7ff00000ff177424 */ /* 0x000fcc00078e00ff */
[----:B------:R-:W-:-:S10]  /*26280*/  DFMA R22, R20, R22, +INF ;  /* 0x7ff000001416742b */ /* 0x000fd40000000016 */
[----:B------:R-:W-:Y:S02]  /*26290*/  FSEL R20, R22, RZ, P0 ;  /* 0x000000ff16147208 */ /* 0x000fe40000000000 */
[----:B------:R-:W-:-:S07]  /*262a0*/  FSEL R21, R23, -QNAN , P0 ;  /* 0xfff0000017157808 */ /* 0x000fce0000000000 */
.L_x_478:
[----:B------:R-:W-:Y:S05]  /*262b0*/  BSYNC.RECONVERGENT B1 ;  /* 0x0000000000017941 */ /* 0x000fea0003800200 */
.L_x_476:
[----:B------:R-:W-:Y:S01]  /*262c0*/  DSETP.MAX.AND P0, P1, R56, R10, PT ;  /* 0x0000000a3800722a */ /* 0x000fe2000390f000 */
[----:B------:R-:W-:Y:S01]  /*262d0*/  IMAD.MOV.U32 R0, RZ, RZ, R57 ;  /* 0x000000ffff007224 */ /* 0x000fe200078e0039 */
[----:B------:R-:W-:Y:S01]  /*262e0*/  BSSY.RECONVERGENT B1, `(.L_x_479) ;  /* 0x0000059000017945 */ /* 0x000fe20003800200 */
[----:B------:R-:W-:Y:S02]  /*262f0*/  IMAD.MOV.U32 R33, RZ, RZ, R11 ;  /* 0x000000ffff217224 */ /* 0x000fe400078e000b */
[----:B------:R-:W-:Y:S02]  /*26300*/  IMAD.MOV.U32 R23, RZ, RZ, R10 ;  /* 0x000000ffff177224 */ /* 0x000fe400078e000a */
[----:B------:R-:W-:Y:S01]  /*26310*/  IMAD.MOV.U32 R51, RZ, RZ, -0x3ff ;  /* 0xfffffc01ff337424 */ /* 0x000fe200078e00ff */
[----:B------:R-:W-:Y:S02]  /*26320*/  FSEL R35, R0, R33, P0 ;  /* 0x0000002100237208 */ /* 0x000fe40000000000 */
[----:B------:R-:W-:-:S04]  /*26330*/  SEL R22, R56, R23, P0 ;  /* 0x0000001738167207 */ /* 0x000fc80000000000 */
[----:B------:R-:W-:Y:S01]  /*26340*/  @P1 LOP3.LUT R35, R33, 0x80000, RZ, 0xfc, !PT ;  /* 0x0008000021231812 */ /* 0x000fe200078efcff */
[----:B------:R-:W-:-:S03]  /*26350*/  IMAD.MOV.U32 R32, RZ, RZ, R22 ;  /* 0x000000ffff207224 */ /* 0x000fc600078e0016 */
[----:B------:R-:W-:-:S04]  /*26360*/  MOV R23, R35 ;  /* 0x0000002300177202 */ /* 0x000fc80000000f00 */
[----:B------:R-:W-:Y:S01]  /*26370*/  ISETP.GT.AND P0, PT, R23, 0xfffff, PT ;  /* 0x000fffff1700780c */ /* 0x000fe20003f04270 */
[--C-:B------:R-:W-:Y:S02]  /*26380*/  IMAD.MOV.U32 R33, RZ, RZ, R23.reuse ;  /* 0x000000ffff217224 */ /* 0x100fe400078e0017 */
        /* <DEDUP_REMOVED lines=16> */
[----:B------:R-:W-:Y:S01]  /*26490*/  UMOV UR6, 0x80000000 ;  /* 0x8000000000067882 */ /* 0x000fe20000000000 */
[----:B------:R-:W-:Y:S01]  /*264a0*/  ISETP.GE.U32.AND P0, PT, R23, 0x3ff6a09f, PT ;  /* 0x3ff6a09f1700780c */ /* 0x000fe20003f06070 */
[----:B------:R-:W-:-:S12]  /*264b0*/  UMOV UR7, 0x43300000 ;  /* 0x4330000000077882 */ /* 0x000fd80000000000 */
        /* <DEDUP_REMOVED lines=53> */
.L_x_480:
[----:B------:R-:W-:Y:S01]  /*26810*/  IMAD.MOV.U32 R22, RZ, RZ, 0x0 ;  /* 0x00000000ff167424 */ /* 0x000fe200078e00ff */
[----:B------:R-:W-:Y:S01]  /*26820*/  LOP3.LUT P0, RZ, R33, 0x7fffffff, RZ, 0xc0, !PT ;  /* 0x7fffffff21ff7812 */ /* 0x000fe2000780c0ff */
[----:B------:R-:W-:-:S06]  /*26830*/  IMAD.MOV.U32 R23, RZ, RZ, 0x7ff00000 ;  /* 0x7ff00000ff177424 */ /* 0x000fcc00078e00ff */
[----:B------:R-:W-:-:S10]  /*26840*/  DFMA R22, R32, R22, +INF ;  /* 0x7ff000002016742b */ /* 0x000fd40000000016 */
[----:B------:R-:W-:Y:S02]  /*26850*/  FSEL R22, R22, RZ, P0 ;  /* 0x000000ff16167208 */ /* 0x000fe40000000000 */
[----:B------:R-:W-:-:S07]  /*26860*/  FSEL R23, R23, -QNAN , P0 ;  /* 0xfff0000017177808 */ /* 0x000fce0000000000 */
.L_x_481:
[----:B------:R-:W-:Y:S05]  /*26870*/  BSYNC.RECONVERGENT B1 ;  /* 0x0000000000017941 */ /* 0x000fea0003800200 */
.L_x_479:
[----:B------:R-:W-:Y:S01]  /*26880*/  DSETP.MAX.AND P0, P1, R16, R10, PT ;  /* 0x0000000a1000722a */ /* 0x000fe2000390f000 */
[----:B------:R-:W-:Y:S01]  /*26890*/  IMAD.MOV.U32 R0, RZ, RZ, R17 ;  /* 0x000000ffff007224 */ /* 0x000fe200078e0011 */
[----:B------:R-:W-:Y:S01]  /*268a0*/  BSSY.RECONVERGENT B1, `(.L_x_482) ;  /* 0x000005a000017945 */ /* 0x000fe20003800200 */
[----:B------:R-:W-:Y:S01]  /*268b0*/  IMAD.MOV.U32 R33, RZ, RZ, R11 ;  /* 0x000000ffff217224 */ /* 0x000fe200078e000b */
[----:B------:R-:W-:Y:S01]  /*268c0*/  DADD R20, -R22, R20 ;  /* 0x0000000016147229 */ /* 0x000fe20000000114 */
        /* <DEDUP_REMOVED lines=81> */
.L_x_483:
[----:B------:R-:W-:Y:S01]  /*26de0*/  IMAD.MOV.U32 R16, RZ, RZ, 0x0 ;  /* 0x00000000ff107424 */ /* 0x000fe200078e00ff */
[----:B------:R-:W-:Y:S01]  /*26df0*/  LOP3.LUT P0, RZ, R33, 0x7fffffff, RZ, 0xc0, !PT ;  /* 0x7fffffff21ff7812 */ /* 0x000fe2000780c0ff */
[----:B------:R-:W-:-:S06]  /*26e00*/  IMAD.MOV.U32 R17, RZ, RZ, 0x7ff00000 ;  /* 0x7ff00000ff117424 */ /* 0x000fcc00078e00ff */
[----:B------:R-:W-:-:S10]  /*26e10*/  DFMA R16, R32, R16, +INF ;  /* 0x7ff000002010742b */ /* 0x000fd40000000010 */
[----:B------:R-:W-:Y:S02]  /*26e20*/  FSEL R22, R16, RZ, P0 ;  /* 0x000000ff10167208 */ /* 0x000fe40000000000 */
[----:B------:R-:W-:-:S07]  /*26e30*/  FSEL R23, R17, -QNAN , P0 ;  /* 0xfff0000011177808 */ /* 0x000fce0000000000 */
.L_x_484:
[----:B------:R-:W-:Y:S05]  /*26e40*/  BSYNC.RECONVERGENT B1 ;  /* 0x0000000000017941 */ /* 0x000fea0003800200 */
.L_x_482:
[----:B------:R-:W-:Y:S01]  /*26e50*/  DSETP.MAX.AND P0, P1, R12, R10, PT ;  /* 0x0000000a0c00722a */ /* 0x000fe2000390f000 */
[----:B------:R-:W-:Y:S01]  /*26e60*/  IMAD.MOV.U32 R0, RZ, RZ, R13 ;  /* 0x000000ffff007224 */ /* 0x000fe200078e000d */
[----:B------:R-:W-:Y:S01]  /*26e70*/  BSSY.RECONVERGENT B1, `(.L_x_485) ;  /* 0x0000058000017945 */ /* 0x000fe20003800200 */
[----:B------:R-:W-:Y:S02]  /*26e80*/  IMAD.MOV.U32 R17, RZ, RZ, R11 ;  /* 0x000000ffff117224 */ /* 0x000fe400078e000b */
[----:B------:R-:W-:Y:S01]  /*26e90*/  IMAD.MOV.U32 R43, RZ, RZ, -0x3ff ;  /* 0xfffffc01ff2b7424 */ /* 0x000fe200078e00ff */
[----:B------:R-:W-:Y:S02]  /*26ea0*/  SEL R10, R12, R10, P0 ;  /* 0x0000000a0c0a7207 */ /* 0x000fe40000000000 */
[----:B------:R-:W-:Y:S02]  /*26eb0*/  FSEL R33, R0, R17, P0 ;  /* 0x0000001100217208 */ /* 0x000fe40000000000 */
[----:B------:R-:W-:-:S04]  /*26ec0*/  MOV R12, R10 ;  /* 0x0000000a000c7202 */ /* 0x000fc80000000f00 */
[----:B------:R-:W-:-:S05]  /*26ed0*/  @P1 LOP3.LUT R33, R17, 0x80000, RZ, 0xfc, !PT ;  /* 0x0008000011211812 */ /* 0x000fca00078efcff */
[----:B------:R-:W-:-:S04]  /*26ee0*/  IMAD.MOV.U32 R11, RZ, RZ, R33 ;  /* 0x000000ffff0b7224 */ /* 0x000fc800078e0021 */
[--C-:B------:R-:W-:Y:S01]  /*26ef0*/  IMAD.MOV.U32 R13, RZ, RZ, R11.reuse ;  /* 0x000000ffff0d7224 */ /* 0x100fe200078e000b */
[----:B------:R-:W-:Y:S01]  /*26f00*/  ISETP.GT.AND P0, PT, R11, 0xfffff, PT ;  /* 0x000fffff0b00780c */ /* 0x000fe20003f04270 */
[----:B------:R-:W-:-:S12]  /*26f10*/  IMAD.MOV.U32 R0, RZ, RZ, R11 ;  /* 0x000000ffff007224 */ /* 0x000fd800078e000b */
        /* <DEDUP_REMOVED lines=71> */
.L_x_486:
[----:B------:R-:W-:Y:S01]  /*27390*/  IMAD.MOV.U32 R10, RZ, RZ, 0x0 ;  /* 0x00000000ff0a7424 */ /* 0x000fe200078e00ff */
[----:B------:R-:W-:Y:S01]  /*273a0*/  LOP3.LUT P0, RZ, R13, 0x7fffffff, RZ, 0xc0, !PT ;  /* 0x7fffffff0dff7812 */ /* 0x000fe2000780c0ff */
[----:B------:R-:W-:-:S06]  /*273b0*/  IMAD.MOV.U32 R11, RZ, RZ, 0x7ff00000 ;  /* 0x7ff00000ff0b7424 */ /* 0x000fcc00078e00ff */
[----:B------:R-:W-:-:S10]  /*273c0*/  DFMA R10, R12, R10, +INF ;  /* 0x7ff000000c0a742b */ /* 0x000fd4000000000a */
[----:B------:R-:W-:Y:S02]  /*273d0*/  FSEL R10, R10, RZ, P0 ;  /* 0x000000ff0a0a7208 */ /* 0x000fe40000000000 */
[----:B------:R-:W-:-:S07]  /*273e0*/  FSEL R11, R11, -QNAN , P0 ;  /* 0xfff000000b0b7808 */ /* 0x000fce0000000000 */
.L_x_487:
[----:B------:R-:W-:Y:S05]  /*273f0*/  BSYNC.RECONVERGENT B1 ;  /* 0x0000000000017941 */ /* 0x000fea0003800200 */
.L_x_485:
[----:B------:R-:W1:Y:S01]  /*27400*/  LDCU UR4, c[0x0][0x3b8] ;  /* 0x00007700ff0477ac */ /* 0x000e620008000800 */
[----:B------:R-:W-:Y:S02]  /*27410*/  DADD R22, -R10, R22 ;  /* 0x000000000a167229 */ /* 0x000fe40000000116 */
[----:B-----5:R-:W-:Y:S01]  /*27420*/  DADD R4, -R4, R20 ;  /* 0x0000000004047229 */ /* 0x020fe20000000114 */
[C---:B------:R-:W-:Y:S02]  /*27430*/  VIADD R11, R14.reuse, 0x3 ;  /* 0x000000030e0b7836 */ /* 0x040fe40000000000 */
[----:B------:R-:W-:Y:S02]  /*27440*/  VIADD R14, R14, 0x2 ;  /* 0x000000020e0e7836 */ /* 0x000fe40000000000 */
[----:B------:R2:W-:Y:S01]  /*27450*/  STL.128 [R15+0x2490], R20 ;  /* 0x002490140f007387 */ /* 0x0005e20000100c00 */
[----:B------:R-:W-:-:S07]  /*27460*/  DADD R6, -R6, R22 ;  /* 0x0000000006067229 */ /* 0x000fce0000000116 */
[----:B------:R2:W-:Y:S01]  /*27470*/  STL.128 [R15+0x2510], R4 ;  /* 0x002510040f007387 */ /* 0x0005e20000100c00 */
[----:B-1----:R-:W-:-:S05]  /*27480*/  IMAD.U32 R0, RZ, RZ, UR4 ;  /* 0x00000004ff007e24 */ /* 0x002fca000f8e00ff */
[----:B------:R-:W-:-:S13]  /*27490*/  ISETP.GE.AND P0, PT, R11, R0, PT ;  /* 0x000000000b00720c */ /* 0x000fda0003f06270 */
[----:B--2---:R-:W-:Y:S05]  /*274a0*/  @!P0 BRA `(.L_x_488) ;  /* 0xffffffe400dc8947 */ /* 0x004fea000383ffff */
[----:B------:R-:W-:-:S07]  /*274b0*/  IMAD.MOV.U32 R40, RZ, RZ, R14 ;  /* 0x000000ffff287224 */ /* 0x000fce00078e000e */
.L_x_475:
[----:B------:R-:W-:-:S13]  /*274c0*/  ISETP.GE.AND P0, PT, R40, R0, PT ;  /* 0x000000002800720c */ /* 0x000fda0003f06270 */
[----:B------:R-:W-:Y:S05]  /*274d0*/  @P0 BRA `(.L_x_489) ;  /* 0x0000001800600947 */ /* 0x000fea0003800000 */
.L_x_496:
[----:B---3--:R-:W-:-:S05]  /*274e0*/  LEA R41, R40, R1, 0x3 ;  /* 0x0000000128297211 */ /* 0x008fca00078e18ff */
[----:B-1234-:R-:W2:Y:S04]  /*274f0*/  LDL.64 R4, [R41+0x2270] ;  /* 0x0022700029047983 */ /* 0x01eea80000100a00 */
[----:B------:R-:W2:Y:S04]  /*27500*/  LDL.64 R6, [R41+0x2390] ;  /* 0x0023900029067983 */ /* 0x000ea80000100a00 */
[----:B------:R-:W3:Y:S04]  /*27510*/  LDL.64 R10, [R41+0x21f0] ;  /* 0x0021f000290a7983 */ /* 0x000ee80000100a00 */
[----:B------:R-:W3:Y:S01]  /*27520*/  LDL.64 R12, [R41+0x2310] ;  /* 0x00231000290c7983 */ /* 0x000ee20000100a00 */
[----:B------:R-:W-:Y:S01]  /*27530*/  IMAD.MOV.U32 R34, RZ, RZ, 0x2777579c ;  /* 0x2777579cff227424 */ /* 0x000fe200078e00ff */
[----:B------:R-:W-:Y:S01]  /*27540*/  BSSY.RECONVERGENT B1, `(.L_x_490) ;  /* 0x0000062000017945 */ /* 0x000fe20003800200 */
[----:B------:R-:W-:-:S02]  /*27550*/  IMAD.MOV.U32 R35, RZ, RZ, 0x37a16c26 ;  /* 0x37a16c26ff237424 */ /* 0x000fc400078e00ff */
[----:B------:R-:W-:Y:S02]  /*27560*/  IMAD.MOV.U32 R21, RZ, RZ, -0x3ff ;  /* 0xfffffc01ff157424 */ /* 0x000fe400078e00ff */
[----:B------:R-:W-:Y:S01]  /*27570*/  IMAD.MOV.U32 R15, RZ, RZ, R35 ;  /* 0x000000ffff0f7224 */ /* 0x000fe200078e0023 */
[----:B--2---:R-:W-:Y:S01]  /*27580*/  DFMA R4, R8, R4, R6 ;  /* 0x000000040804722b */ /* 0x004fe20000000006 */
[----:B------:R-:W-:-:S06]  /*27590*/  IMAD.MOV.U32 R7, RZ, RZ, R34 ;  /* 0x000000ffff077224 */ /* 0x000fcc00078e0022 */
[----:B------:R1:W-:Y:S01]  /*275a0*/  STL.64 [R41+0x2390], R4 ;  /* 0x0023900429007387 */ /* 0x0003e20000100a00 */
[----:B------:R-:W-:Y:S02]  /*275b0*/  DSETP.MAX.AND P0, P1, R4, R34, PT ;  /* 0x000000220400722a */ /* 0x000fe4000390f000 */
[----:B------:R-:W-:Y:S01]  /*275c0*/  IMAD.MOV.U32 R0, RZ, RZ, R5 ;  /* 0x000000ffff007224 */ /* 0x000fe200078e0005 */
[----:B---3--:R-:W-:-:S04]  /*275d0*/  DFMA R32, R8, R10, R12 ;  /* 0x0000000a0820722b */ /* 0x008fc8000000000c */
[----:B------:R-:W-:Y:S01]  /*275e0*/  FSEL R17, R0, R15, P0 ;  /* 0x0000000f00117208 */ /* 0x000fe20000000000 */
[----:B------:R-:W-:Y:S02]  /*275f0*/  IMAD.MOV.U32 R0, RZ, RZ, R4 ;  /* 0x000000ffff007224 */ /* 0x000fe400078e0004 */
[----:B------:R1:W-:Y:S03]  /*27600*/  STL.64 [R41+0x2310], R32 ;  /* 0x0023102029007387 */ /* 0x0003e60000100a00 */
[----:B------:R-:W-:Y:S02]  /*27610*/  SEL R6, R0, R7, P0 ;  /* 0x0000000700067207 */ /* 0x000fe40000000000 */
[----:B------:R-:W-:-:S03]  /*27620*/  @P1 LOP3.LUT R17, R15, 0x80000, RZ, 0xfc, !PT ;  /* 0x000800000f111812 */ /* 0x000fc600078efcff */
[----:B------:R-:W-:Y:S02]  /*27630*/  IMAD.MOV.U32 R14, RZ, RZ, R6 ;  /* 0x000000ffff0e7224 */ /* 0x000fe400078e0006 */
        /* <DEDUP_REMOVED lines=10> */
[----:B-1----:R-:W-:Y:S05]  /*276e0*/  @P1 BRA `(.L_x_491) ;  /* 0x0000000400041947 */ /* 0x002fea0003800000 */
        /* <DEDUP_REMOVED lines=65> */
.L_x_491:
[----:B------:R-:W-:Y:S01]  /*27b00*/  IMAD.MOV.U32 R4, RZ, RZ, 0x0 ;  /* 0x00000000ff047424 */ /* 0x000fe200078e00ff */
[----:B------:R-:W-:Y:S01]  /*27b10*/  LOP3.LUT P0, RZ, R15, 0x7fffffff, RZ, 0xc0, !PT ;  /* 0x7fffffff0fff7812 */ /* 0x000fe2000780c0ff */
[----:B------:R-:W-:-:S06]  /*27b20*/  IMAD.MOV.U32 R5, RZ, RZ, 0x7ff00000 ;  /* 0x7ff00000ff057424 */ /* 0x000fcc00078e00ff */
[----:B------:R-:W-:-:S10]  /*27b30*/  DFMA R4, R14, R4, +INF ;  /* 0x7ff000000e04742b */ /* 0x000fd40000000004 */
[----:B------:R-:W-:Y:S02]  /*27b40*/  FSEL R4, R4, RZ, P0 ;  /* 0x000000ff04047208 */ /* 0x000fe40000000000 */
[----:B------:R-:W-:-:S07]  /*27b50*/  FSEL R5, R5, -QNAN , P0 ;  /* 0xfff0000005057808 */ /* 0x000fce0000000000 */
.L_x_492:
[----:B------:R-:W-:Y:S05]  /*27b60*/  BSYNC.RECONVERGENT B1 ;  /* 0x0000000000017941 */ /* 0x000fea0003800200 */
.L_x_490:
[----:B------:R-:W-:Y:S01]  /*27b70*/  DSETP.MAX.AND P0, P1, R32, R34, PT ;  /* 0x000000222000722a */ /* 0x000fe2000390f000 */
[----:B------:R-:W-:Y:S01]  /*27b80*/  IMAD.MOV.U32 R0, RZ, RZ, R33 ;  /* 0x000000ffff007224 */ /* 0x000fe200078e0021 */
[----:B------:R-:W-:Y:S01]  /*27b90*/  BSSY.RECONVERGENT B1, `(.L_x_493) ;  /* 0x0000058000017945 */ /* 0x000fe20003800200 */
[----:B------:R-:W-:Y:S02]  /*27ba0*/  IMAD.MOV.U32 R7, RZ, RZ, R35 ;  /* 0x000000ffff077224 */ /* 0x000fe400078e0023 */
[----:B------:R-:W-:Y:S01]  /*27bb0*/  IMAD.MOV.U32 R23, RZ, RZ, -0x3ff ;  /* 0xfffffc01ff177424 */ /* 0x000fe200078e00ff */
[----:B------:R-:W-:Y:S02]  /*27bc0*/  SEL R6, R32, R34, P0 ;  /* 0x0000002220067207 */ /* 0x000fe40000000000 */
[----:B------:R-:W-:-:S03]  /*27bd0*/  FSEL R11, R0, R7, P0 ;  /* 0x00000007000b7208 */ /* 0x000fc60000000000 */
[----:B------:R-:W-:-:S03]  /*27be0*/  IMAD.MOV.U32 R10, RZ, RZ, R6 ;  /* 0x000000ffff0a7224 */ /* 0x000fc600078e0006 */
        /* <DEDUP_REMOVED lines=23> */
[----:B------:R-:W-:Y:S01]  /*27d60*/  @P0 VIADD R11, R7, 0xfff00000 ;  /* 0xfff00000070b0836 */ /* 0x000fe20000000000 */
[----:B------:R-:W-:-:S03]  /*27d70*/  @P0 IADD3 R23, PT, PT, R23, 0x1, RZ ;  /* 0x0000000117170810 */ /* 0x000fc60007ffe0ff */
[----:B------:R-:W-:Y:S01]  /*27d80*/  @P0 IMAD.MOV.U32 R7, RZ, RZ, R11 ;  /* 0x000000ffff070224 */ /* 0x000fe200078e000b */
[----:B------:R-:W-:Y:S01]  /*27d90*/  LOP3.LUT R22, R23, 0x80000000, RZ, 0x3c, !PT ;  /* 0x8000000017167812 */ /* 0x000fe200078e3cff */
[----:B------:R-:W-:-:S04]  /*27da0*/  IMAD.MOV.U32 R23, RZ, RZ, 0x43300000 ;  /* 0x43300000ff177424 */ /* 0x000fc800078e00ff */
        /* <DEDUP_REMOVED lines=48> */
.L_x_494:
[----:B------:R-:W-:Y:S01]  /*280b0*/  IMAD.MOV.U32 R6, RZ, RZ, 0x0 ;  /* 0x00000000ff067424 */ /* 0x000fe200078e00ff */
[----:B------:R-:W-:Y:S01]  /*280c0*/  LOP3.LUT P0, RZ, R11, 0x7fffffff, RZ, 0xc0, !PT ;  /* 0x7fffffff0bff7812 */ /* 0x000fe2000780c0ff */
[----:B------:R-:W-:-:S06]  /*280d0*/  IMAD.MOV.U32 R7, RZ, RZ, 0x7ff00000 ;  /* 0x7ff00000ff077424 */ /* 0x000fcc00078e00ff */
[----:B------:R-:W-:-:S10]  /*280e0*/  DFMA R6, R10, R6, +INF ;  /* 0x7ff000000a06742b */ /* 0x000fd40000000006 */
[----:B------:R-:W-:Y:S02]  /*280f0*/  FSEL R6, R6, RZ, P0 ;  /* 0x000000ff06067208 */ /* 0x000fe40000000000 */
[----:B------:R-:W-:-:S07]  /*28100*/  FSEL R7, R7, -QNAN , P0 ;  /* 0xfff0000007077808 */ /* 0x000fce0000000000 */
.L_x_495:
[----:B------:R-:W-:Y:S05]  /*28110*/  BSYNC.RECONVERGENT B1 ;  /* 0x0000000000017941 */ /* 0x000fea0003800200 */
.L_x_493:
[----:B------:R-:W2:Y:S01]  /*28120*/  LDL.64 R10, [R41+0x2410] ;  /* 0x00241000290a7983 */ /* 0x000ea20000100a00 */
[----:B------:R-:W1:Y:S01]  /*28130*/  LDCU UR4, c[0x0][0x3b8] ;  /* 0x00007700ff0477ac */ /* 0x000e620008000800 */
[----:B------:R-:W-:Y:S01]  /*28140*/  DADD R4, -R6, R4 ;  /* 0x0000000006047229 */ /* 0x000fe20000000104 */
[----:B------:R-:W-:-:S06]  /*28150*/  VIADD R40, R40, 0x1 ;  /* 0x0000000128287836 */ /* 0x000fcc0000000000 */
[----:B------:R3:W-:Y:S01]  /*28160*/  STL.64 [R41+0x2490], R4 ;  /* 0x0024900429007387 */ /* 0x0007e20000100a00 */
[----:B-1----:R-:W-:-:S05]  /*28170*/  IMAD.U32 R0, RZ, RZ, UR4 ;  /* 0x00000004ff007e24 */ /* 0x002fca000f8e00ff */
[----:B------:R-:W-:Y:S01]  /*28180*/  ISETP.NE.AND P0, PT, R40, R0, PT ;  /* 0x000000002800720c */ /* 0x000fe20003f05270 */
[----:B--2---:R-:W-:-:S07]  /*28190*/  DADD R10, R4, -R10 ;  /* 0x00000000040a7229 */ /* 0x004fce000000080a */
[----:B------:R3:W-:Y:S05]  /*281a0*/  STL.64 [R41+0x2510], R10 ;  /* 0x0025100a29007387 */ /* 0x0007ea0000100a00 */
[----:B------:R-:W-:Y:S05]  /*281b0*/  @!P0 BRA `(.L_x_489) ;  /* 0x0000000c00288947 */ /* 0x000fea0003800000 */
[----:B------:R-:W-:Y:S05]  /*281c0*/  BRA `(.L_x_496) ;  /* 0xfffffff000c47947 */ /* 0x000fea000383ffff */
.L_x_413:
[----:B------:R-:W2:Y:S01]  /*281d0*/  LDCU UR4, c[0x0][0x3b8] ;  /* 0x00007700ff0477ac */ /* 0x000ea20008000800 */
[----:B-1----:R-:W-:Y:S02]  /*281e0*/  IMAD.MOV.U32 R58, RZ, RZ, RZ ;  /* 0x000000ffff3a7224 */ /* 0x002fe400078e00ff */
[----:B--2---:R-:W-:-:S05]  /*281f0*/  IMAD.U32 R0, RZ, RZ, UR4 ;  /* 0x00000004ff007e24 */ /* 0x004fca000f8e00ff */
[----:B------:R-:W-:-:S13]  /*28200*/  ISETP.GE.AND P0, PT, R0, 0x4, PT ;  /* 0x000000040000780c */ /* 0x000fda0003f06270 */
[----:B------:R-:W-:Y:S05]  /*28210*/  @!P0 BRA `(.L_x_497) ;  /* 0x0000000400108947 */ /* 0x000fea0003800000 */
[----:B------:R-:W-:Y:S02]  /*28220*/  VIADD R4, R0, 0xfffffffc ;  /* 0xfffffffc00047836 */ /* 0x000fe40000000000 */
[----:B------:R-:W-:-:S03]  /*28230*/  IMAD.MOV.U32 R16, RZ, RZ, RZ ;  /* 0x000000ffff107224 */ /* 0x000fc600078e00ff */
[C---:B------:R-:W-:Y:S02]  /*28240*/  ISETP.GE.U32.AND P0, PT, R4.reuse, 0xc, PT ;  /* 0x0000000c0400780c */ /* 0x040fe40003f06070 */
[----:B------:R-:W-:-:S04]  /*28250*/  LEA.HI R64, R4, 0x1, RZ, 0x1e ;  /* 0x0000000104407811 */ /* 0x000fc800078ff0ff */
[----:B------:R-:W-:-:S07]  /*28260*/  LOP3.LUT P1, RZ, R64, 0x3, RZ, 0xc0, !PT ;  /* 0x0000000340ff7812 */ /* 0x000fce000782c0ff */
[----:B------:R-:W-:Y:S06]  /*28270*/  @!P0 BRA `(.L_x_498) ;  /* 0x0000000000848947 */ /* 0x000fec0003800000 */
[----:B------:R-:W-:Y:S01]  /*28280*/  LEA.HI R4, R4, 0x1, RZ, 0x1e ;  /* 0x0000000104047811 */ /* 0x000fe200078ff0ff */
[----:B------:R-:W-:Y:S01]  /*28290*/  IMAD.MOV.U32 R16, RZ, RZ, RZ ;  /* 0x000000ffff107224 */ /* 0x000fe200078e00ff */
[----:B------:R-:W-:Y:S02]  /*282a0*/  UMOV UR4, URZ ;  /* 0x000000ff00047c82 */ /* 0x000fe40008000000 */
[----:B------:R-:W-:-:S07]  /*282b0*/  LOP3.LUT R17, R4, 0x7ffffffc, RZ, 0xc0, !PT ;  /* 0x7ffffffc04117812 */ /* 0x000fce00078ec0ff */
.L_x_499:
[----:B-1----:R-:W-:-:S05]  /*282c0*/  IMAD R65, R16, 0x8, R1 ;  /* 0x0000000810417824 */ /* 0x002fca00078e0201 */
[----:B------:R-:W2:Y:S04]  /*282d0*/  LDL.128 R4, [R65+0x2410] ;  /* 0x0024100041047983 */ /* 0x000ea80000100c00 */
[----:B------:R-:W3:Y:S04]  /*282e0*/  LDL.128 R8, [R65+0x2420] ;  /* 0x0024200041087983 */ /* 0x000ee80000100c00 */
[----:B------:R-:W4:Y:S04]  /*282f0*/  LDL.128 R12, [R65+0x2430] ;  /* 0x00243000410c7983 */ /* 0x000f280000100c00 */
[----:B------:R-:W5:Y:S04]  /*28300*/  LDL.128 R20, [R65+0x2440] ;  /* 0x0024400041147983 */ /* 0x000f680000100c00 */
[----:B------:R-:W5:Y:S04]  /*28310*/  LDL.128 R32, [R65+0x2450] ;  /* 0x0024500041207983 */ /* 0x000f680000100c00 */
[----:B------:R-:W5:Y:S04]  /*28320*/  LDL.128 R40, [R65+0x2460] ;  /* 0x0024600041287983 */ /* 0x000f680000100c00 */
[----:B------:R-:W5:Y:S04]  /*28330*/  LDL.128 R48, [R65+0x2470] ;  /* 0x0024700041307983 */ /* 0x000f680000100c00 */
[----:B------:R-:W5:Y:S01]  /*28340*/  LDL.128 R56, [R65+0x2480] ;  /* 0x0024800041387983 */ /* 0x000f620000100c00 */
[----:B------:R-:W-:Y:S01]  /*28350*/  UIADD3 UR4, UPT, UPT, UR4, 0x4, URZ ;  /* 0x0000000404047890 */ /* 0x000fe2000fffe0ff */
[----:B------:R-:W-:-:S02]  /*28360*/  VIADD R16, R16, 0x10 ;  /* 0x0000001010107836 */ /* 0x000fc40000000000 */
[----:B------:R1:W-:Y:S03]  /*28370*/  STL.128 [R65+0x2510], RZ ;  /* 0x002510ff41007387 */ /* 0x0003e60000100c00 */
[----:B------:R-:W-:Y:S01]  /*28380*/  ISETP.NE.AND P0, PT, R17, UR4, PT ;  /* 0x0000000411007c0c */ /* 0x000fe2000bf05270 */
[----:B------:R1:W-:Y:S04]  /*28390*/  STL.128 [R65+0x2520], RZ ;  /* 0x002520ff41007387 */ /* 0x0003e80000100c00 */
[----:B------:R1:W-:Y:S04]  /*283a0*/  STL.128 [R65+0x2530], RZ ;  /* 0x002530ff41007387 */ /* 0x0003e80000100c00 */
[----:B------:R1:W-:Y:S04]  /*283b0*/  STL.128 [R65+0x2540], RZ ;  /* 0x002540ff41007387 */ /* 0x0003e80000100c00 */
[----:B------:R1:W-:Y:S04]  /*283c0*/  STL.128 [R65+0x2550], RZ ;  /* 0x002550ff41007387 */ /* 0x0003e80000100c00 */
[----:B------:R1:W-:Y:S04]  /*283d0*/  STL.128 [R65+0x2560], RZ ;  /* 0x002560ff41007387 */ /* 0x0003e80000100c00 */
[----:B------:R1:W-:Y:S04]  /*283e0*/  STL.128 [R65+0x2570], RZ ;  /* 0x002570ff41007387 */ /* 0x0003e80000100c00 */
[----:B------:R1:W-:Y:S04]  /*283f0*/  STL.128 [R65+0x2580], RZ ;  /* 0x002580ff41007387 */ /* 0x0003e80000100c00 */
[----:B--2---:R1:W-:Y:S04]  /*28400*/  STL.128 [R65+0x2490], R4 ;  /* 0x0024900441007387 */ /* 0x0043e80000100c00 */
[----:B---3--:R1:W-:Y:S04]  /*28410*/  STL.128 [R65+0x24a0], R8 ;  /* 0x0024a00841007387 */ /* 0x0083e80000100c00 */
[----:B----4-:R1:W-:Y:S04]  /*28420*/  STL.128 [R65+0x24b0], R12 ;  /* 0x0024b00c41007387 */ /* 0x0103e80000100c00 */
[----:B-----5:R1:W-:Y:S04]  /*28430*/  STL.128 [R65+0x24c0], R20 ;  /* 0x0024c01441007387 */ /* 0x0203e80000100c00 */
[----:B------:R1:W-:Y:S04]  /*28440*/  STL.128 [R65+0x24d0], R32 ;  /* 0x0024d02041007387 */ /* 0x0003e80000100c00 */
[----:B------:R1:W-:Y:S04]  /*28450*/  STL.128 [R65+0x24e0], R40 ;  /* 0x0024e02841007387 */ /* 0x0003e80000100c00 */
[----:B------:R1:W-:Y:S04]  /*28460*/  STL.128 [R65+0x24f0], R48 ;  /* 0x0024f03041007387 */ /* 0x0003e80000100c00 */
[----:B------:R1:W-:Y:S01]  /*28470*/  STL.128 [R65+0x2500], R56 ;  /* 0x0025003841007387 */ /* 0x0003e20000100c00 */
[----:B------:R-:W-:Y:S05]  /*28480*/  @P0 BRA `(.L_x_499) ;  /* 0xfffffffc008c0947 */ /* 0x000fea000383ffff */
.L_x_498:
[----:B-1----:R-:W-:Y:S01]  /*28490*/  IMAD.MOV.U32 R58, RZ, RZ, R16 ;  /* 0x000000ffff3a7224 */ /* 0x002fe200078e0010 */
[----:B------:R-:W-:Y:S06]  /*284a0*/  @!P1 BRA `(.L_x_497) ;  /* 0x00000000006c9947 */ /* 0x000fec0003800000 */
[----:B------:R-:W-:-:S05]  /*284b0*/  IMAD R13, R16, 0x8, R1 ;  /* 0x00000008100d7824 */ /* 0x000fca00078e0201 */
[----:B------:R-:W2:Y:S04]  /*284c0*/  LDL.128 R4, [R13+0x2410] ;  /* 0x002410000d047983 */ /* 0x000ea80000100c00 */
[----:B------:R-:W3:Y:S01]  /*284d0*/  LDL.128 R8, [R13+0x2420] ;  /* 0x002420000d087983 */ /* 0x000ee20000100c00 */
[----:B------:R-:W-:Y:S01]  /*284e0*/  LOP3.LUT R12, R64, 0x3, RZ, 0xc0, !PT ;  /* 0x00000003400c7812 */ /* 0x000fe200078ec0ff */
[----:B------:R-:W-:Y:S02]  /*284f0*/  VIADD R58, R16, 0x4 ;  /* 0x00000004103a7836 */ /* 0x000fe40000000000 */
[----:B------:R1:W-:Y:S01]  /*28500*/  STL.128 [R13+0x2510], RZ ;  /* 0x002510ff0d007387 */ /* 0x0003e20000100c00 */
[----:B------:R-:W-:-:S03]  /*28510*/  ISETP.NE.AND P0, PT, R12, 0x1, PT ;  /* 0x000000010c00780c */ /* 0x000fc60003f05270 */
[----:B------:R1:W-:Y:S04]  /*28520*/  STL.128 [R13+0x2520], RZ ;  /* 0x002520ff0d007387 */ /* 0x0003e80000100c00 */
[----:B--2---:R1:W-:Y:S04]  /*28530*/  STL.128 [R13+0x2490], R4 ;  /* 0x002490040d007387 */ /* 0x0043e80000100c00 */
[----:B---3--:R1:W-:Y:S02]  /*28540*/  STL.128 [R13+0x24a0], R8 ;  /* 0x0024a0080d007387 */ /* 0x0083e40000100c00 */
[----:B------:R-:W-:Y:S05]  /*28550*/  @!P0 BRA `(.L_x_497) ;  /* 0x0000000000408947 */ /* 0x000fea0003800000 */
[----:B-1----:R-:W2:Y:S04]  /*28560*/  LDL.128 R4, [R13+0x2430] ;  /* 0x002430000d047983 */ /* 0x002ea80000100c00 */
[----:B------:R-:W3:Y:S01]  /*28570*/  LDL.128 R8, [R13+0x2440] ;  /* 0x002440000d087983 */ /* 0x000ee20000100c00 */
[----:B------:R-:W-:Y:S01]  /*28580*/  ISETP.NE.AND P0, PT, R12, 0x2, PT ;  /* 0x000000020c00780c */ /* 0x000fe20003f05270 */
[----:B------:R-:W-:Y:S02]  /*28590*/  VIADD R58, R16, 0x8 ;  /* 0x00000008103a7836 */ /* 0x000fe40000000000 */
[----:B------:R4:W-:Y:S04]  /*285a0*/  STL.128 [R13+0x2530], RZ ;  /* 0x002530ff0d007387 */ /* 0x0009e80000100c00 */
[----:B------:R4:W-:Y:S04]  /*285b0*/  STL.128 [R13+0x2540], RZ ;  /* 0x002540ff0d007387 */ /* 0x0009e80000100c00 */
[----:B--2---:R4:W-:Y:S04]  /*285c0*/  STL.128 [R13+0x24b0], R4 ;  /* 0x0024b0040d007387 */ /* 0x0049e80000100c00 */
[----:B---3--:R4:W-:Y:S01]  /*285d0*/  STL.128 [R13+0x24c0], R8 ;  /* 0x0024c0080d007387 */ /* 0x0089e20000100c00 */
[----:B------:R-:W-:Y:S05]  /*285e0*/  @!P0 BRA `(.L_x_497) ;  /* 0x00000000001c8947 */ /* 0x000fea0003800000 */
[----:B----4-:R-:W2:Y:S04]  /*285f0*/  LDL.128 R4, [R13+0x2450] ;  /* 0x002450000d047983 */ /* 0x010ea80000100c00 */
[----:B------:R-:W3:Y:S01]  /*28600*/  LDL.128 R8, [R13+0x2460] ;  /* 0x002460000d087983 */ /* 0x000ee20000100c00 */
[----:B------:R-:W-:-:S03]  /*28610*/  VIADD R58, R16, 0xc ;  /* 0x0000000c103a7836 */ /* 0x000fc60000000000 */
[----:B------:R1:W-:Y:S04]  /*28620*/  STL.128 [R13+0x2550], RZ ;  /* 0x002550ff0d007387 */ /* 0x0003e80000100c00 */
[----:B------:R1:W-:Y:S04]  /*28630*/  STL.128 [R13+0x2560], RZ ;  /* 0x002560ff0d007387 */ /* 0x0003e80000100c00 */
[----:B--2---:R1:W-:Y:S04]  /*28640*/  STL.128 [R13+0x24d0], R4 ;  /* 0x0024d0040d007387 */ /* 0x0043e80000100c00 */
[----:B---3--:R1:W-:Y:S02]  /*28650*/  STL.128 [R13+0x24e0], R8 ;  /* 0x0024e0080d007387 */ /* 0x0083e40000100c00 */
.L_x_497:
[----:B------:R-:W-:-:S13]  /*28660*/  ISETP.GE.AND P0, PT, R58, R0, PT ;  /* 0x000000003a00720c */ /* 0x000fda0003f06270 */
[----:B------:R-:W-:Y:S05]  /*28670*/  @P0 BRA `(.L_x_489) ;  /* 0x0000000400f80947 */ /* 0x000fea0003800000 */
[----:B-1--4-:R-:W-:Y:S02]  /*28680*/  IMAD.IADD R4, R58, 0x1, -R0 ;  /* 0x000000013a047824 */ /* 0x012fe400078e0a00 */
[----:B------:R-:W-:-:S03]  /*28690*/  IMAD.IADD R64, R0, 0x1, -R58 ;  /* 0x0000000100407824 */ /* 0x000fc600078e0a3a */
[----:B------:R-:W-:Y:S02]  /*286a0*/  ISETP.GT.U32.AND P0, PT, R4, -0x10, PT ;  /* 0xfffffff00400780c */ /* 0x000fe40003f04070 */
[----:B------:R-:W-:-:S04]  /*286b0*/  LOP3.LUT R65, R64, 0xf, RZ, 0xc0, !PT ;  /* 0x0000000f40417812 */ /* 0x000fc800078ec0ff */
[----:B------:R-:W-:-:S07]  /*286c0*/  ISETP.NE.AND P1, PT, R65, RZ, PT ;  /* 0x000000ff4100720c */ /* 0x000fce0003f25270 */
[----:B------:R-:W-:Y:S06]  /*286d0*/  @P0 BRA `(.L_x_500) ;  /* 0x0000000000dc0947 */ /* 0x000fec0003800000 */
[----:B------:R-:W-:Y:S01]  /*286e0*/  LOP3.LUT R66, R64, 0xfffffff0, RZ, 0xc0, !PT ;  /* 0xfffffff040427812 */ /* 0x000fe200078ec0ff */
[----:B------:R-:W-:-:S06]  /*286f0*/  UMOV UR4, URZ ;  /* 0x000000ff00047c82 */ /* 0x000fcc0008000000 */
.L_x_501:
[----:B-1----:R-:W-:-:S05]  /*28700*/  IMAD R59, R58, 0x8, R1 ;  /* 0x000000083a3b7824 */ /* 0x002fca00078e0201 */
[----:B------:R-:W2:Y:S04]  /*28710*/  LDL.64 R4, [R59+0x2410] ;  /* 0x002410003b047983 */ /* 0x000ea80000100a00 */
[----:B------:R-:W3:Y:S04]  /*28720*/  LDL.64 R6, [R59+0x2418] ;  /* 0x002418003b067983 */ /* 0x000ee80000100a00 */
[----:B------:R-:W4:Y:S04]  /*28730*/  LDL.64 R8, [R59+0x2420] ;  /* 0x002420003b087983 */ /* 0x000f280000100a00 */
[----:B------:R-:W5:Y:S04]  /*28740*/  LDL.64 R10, [R59+0x2428] ;  /* 0x002428003b0a7983 */ /* 0x000f680000100a00 */
        /* <DEDUP_REMOVED lines=11> */
[----:B------:R-:W5:Y:S01]  /*28800*/  LDL.64 R56, [R59+0x2488] ;  /* 0x002488003b387983 */ /* 0x000f620000100a00 */
[----:B------:R-:W-:Y:S01]  /*28810*/  UIADD3 UR4, UPT, UPT, UR4, 0x10, URZ ;  /* 0x0000001004047890 */ /* 0x000fe2000fffe0ff */
[----:B------:R-:W-:-:S02]  /*28820*/  IADD3 R58, PT, PT, R58, 0x10, RZ ;  /* 0x000000103a3a7810 */ /* 0x000fc40007ffe0ff */
[----:B------:R1:W-:Y:S03]  /*28830*/  STL.64 [R59+0x2510], RZ ;  /* 0x002510ff3b007387 */ /* 0x0003e60000100a00 */
[----:B------:R-:W-:Y:S01]  /*28840*/  ISETP.NE.AND P0, PT, R66, UR4, PT ;  /* 0x0000000442007c0c */ /* 0x000fe2000bf05270 */
[----:B------:R1:W-:Y:S04]  /*28850*/  STL.64 [R59+0x2518], RZ ;  /* 0x002518ff3b007387 */ /* 0x0003e80000100a00 */
        /* <DEDUP_REMOVED lines=14> */
[----:B--2---:R1:W-:Y:S04]  /*28940*/  STL.64 [R59+0x2490], R4 ;  /* 0x002490043b007387 */ /* 0x0043e80000100a00 */
[----:B---3--:R1:W-:Y:S04]  /*28950*/  STL.64 [R59+0x2498], R6 ;  /* 0x002498063b007387 */ /* 0x0083e80000100a00 */
[----:B----4-:R1:W-:Y:S04]  /*28960*/  STL.64 [R59+0x24a0], R8 ;  /* 0x0024a0083b007387 */ /* 0x0103e80000100a00 */
[----:B-----5:R1:W-:Y:S04]  /*28970*/  STL.64 [R59+0x24a8], R10 ;  /* 0x0024a80a3b007387 */ /* 0x0203e80000100a00 */
[----:B------:R1:W-:Y:S04]  /*28980*/  STL.64 [R59+0x24b0], R12 ;  /* 0x0024b00c3b007387 */ /* 0x0003e80000100a00 */
        /* <DEDUP_REMOVED lines=10> */
[----:B------:R1:W-:Y:S01]  /*28a30*/  STL.64 [R59+0x2508], R56 ;  /* 0x002508383b007387 */ /* 0x0003e20000100a00 */
[----:B------:R-:W-:Y:S05]  /*28a40*/  @P0 BRA `(.L_x_501) ;  /* 0xfffffffc002c0947 */ /* 0x000fea000383ffff */
.L_x_500:
[----:B------:R-:W-:Y:S05]  /*28a50*/  @!P1 BRA `(.L_x_489) ;  /* 0x0000000400009947 */ /* 0x000fea0003800000 */
[----:B------:R-:W-:Y:S02]  /*28a60*/  ISETP.GE.U32.AND P0, PT, R65, 0x8, PT ;  /* 0x000000084100780c */ /* 0x000fe40003f06070 */
[----:B-1----:R-:W-:-:S04]  /*28a70*/  LOP3.LUT R22, R64, 0x7, RZ, 0xc0, !PT ;  /* 0x0000000740167812 */ /* 0x002fc800078ec0ff */
[----:B------:R-:W-:-:S07]  /*28a80*/  ISETP.NE.AND P1, PT, R22, RZ, PT ;  /* 0x000000ff1600720c */ /* 0x000fce0003f25270 */
[----:B------:R-:W-:Y:S06]  /*28a90*/  @!P0 BRA `(.L_x_502) ;  /* 0x0000000000688947 */ /* 0x000fec0003800000 */
[----:B------:R-:W-:-:S05]  /*28aa0*/  IMAD R23, R58, 0x8, R1 ;  /* 0x000000083a177824 */ /* 0x000fca00078e0201 */
[----:B------:R-:W2:Y:S04]  /*28ab0*/  LDL.64 R4, [R23+0x2410] ;  /* 0x0024100017047983 */ /* 0x000ea80000100a00 */
[----:B------:R-:W3:Y:S04]  /*28ac0*/  LDL.64 R6, [R23+0x2418] ;  /* 0x0024180017067983 */ /* 0x000ee80000100a00 */
[----:B------:R-:W4:Y:S04]  /*28ad0*/  LDL.64 R8, [R23+0x2420] ;  /* 0x0024200017087983 */ /* 0x000f280000100a00 */
[----:B------:R-:W5:Y:S04]  /*28ae0*/  LDL.64 R10, [R23+0x2428] ;  /* 0x00242800170a7983 */ /* 0x000f680000100a00 */
[----:B------:R-:W5:Y:S04]  /*28af0*/  LDL.64 R12, [R23+0x2430] ;  /* 0x00243000170c7983 */ /* 0x000f680000100a00 */
[----:B------:R-:W5:Y:S04]  /*28b00*/  LDL.64 R14, [R23+0x2438] ;  /* 0x00243800170e7983 */ /* 0x000f680000100a00 */
[----:B------:R-:W5:Y:S04]  /*28b10*/  LDL.64 R16, [R23+0x2440] ;  /* 0x0024400017107983 */ /* 0x000f680000100a00 */
[----:B------:R-:W5:Y:S01]  /*28b20*/  LDL.64 R20, [R23+0x2448] ;  /* 0x0024480017147983 */ /* 0x000f620000100a00 */
[----:B------:R-:W-:-:S03]  /*28b30*/  VIADD R58, R58, 0x8 ;  /* 0x000000083a3a7836 */ /* 0x000fc60000000000 */
        /* <DEDUP_REMOVED lines=15> */
[----:B------:R1:W-:Y:S02]  /*28c30*/  STL.64 [R23+0x24c8], R20 ;  /* 0x0024c81417007387 */ /* 0x0003e40000100a00 */
.L_x_502:
[----:B------:R-:W-:Y:S05]  /*28c40*/  @!P1 BRA `(.L_x_489) ;  /* 0x0000000000849947 */ /* 0x000fea0003800000 */
[----:B------:R-:W-:Y:S02]  /*28c50*/  ISETP.GE.U32.AND P0, PT, R22, 0x4, PT ;  /* 0x000000041600780c */ /* 0x000fe40003f06070 */
[----:B------:R-:W-:-:S04]  /*28c60*/  LOP3.LUT R64, R64, 0x3, RZ, 0xc0, !PT ;  /* 0x0000000340407812 */ /* 0x000fc800078ec0ff */
[----:B------:R-:W-:-:S07]  /*28c70*/  ISETP.NE.AND P1, PT, R64, RZ, PT ;  /* 0x000000ff4000720c */ /* 0x000fce0003f25270 */
[----:B------:R-:W-:Y:S06]  /*28c80*/  @!P0 BRA `(.L_x_503) ;  /* 0x0000000000388947 */ /* 0x000fec0003800000 */
[----:B-1----:R-:W-:-:S05]  /*28c90*/  IMAD R13, R58, 0x8, R1 ;  /* 0x000000083a0d7824 */ /* 0x002fca00078e0201 */
[----:B------:R-:W2:Y:S04]  /*28ca0*/  LDL.64 R4, [R13+0x2410] ;  /* 0x002410000d047983 */ /* 0x000ea80000100a00 */
[----:B------:R-:W3:Y:S04]  /*28cb0*/  LDL.64 R6, [R13+0x2418] ;  /* 0x002418000d067983 */ /* 0x000ee80000100a00 */
[----:B------:R-:W4:Y:S04]  /*28cc0*/  LDL.64 R8, [R13+0x2420] ;  /* 0x002420000d087983 */ /* 0x000f280000100a00 */
[----:B------:R-:W5:Y:S01]  /*28cd0*/  LDL.64 R10, [R13+0x2428] ;  /* 0x002428000d0a7983 */ /* 0x000f620000100a00 */
[----:B------:R-:W-:-:S03]  /*28ce0*/  VIADD R58, R58, 0x4 ;  /* 0x000000043a3a7836 */ /* 0x000fc60000000000 */
[----:B------:R1:W-:Y:S04]  /*28cf0*/  STL.64 [R13+0x2510], RZ ;  /* 0x002510ff0d007387 */ /* 0x0003e80000100a00 */
[----:B------:R1:W-:Y:S04]  /*28d00*/  STL.64 [R13+0x2518], RZ ;  /* 0x002518ff0d007387 */ /* 0x0003e80000100a00 */
[----:B------:R1:W-:Y:S04]  /*28d10*/  STL.64 [R13+0x2520], RZ ;  /* 0x002520ff0d007387 */ /* 0x0003e80000100a00 */
[----:B------:R1:W-:Y:S04]  /*28d20*/  STL.64 [R13+0x2528], RZ ;  /* 0x002528ff0d007387 */ /* 0x0003e80000100a00 */
[----:B--2---:R1:W-:Y:S04]  /*28d30*/  STL.64 [R13+0x2490], R4 ;  /* 0x002490040d007387 */ /* 0x0043e80000100a00 */
[----:B---3--:R1:W-:Y:S04]  /*28d40*/  STL.64 [R13+0x2498], R6 ;  /* 0x002498060d007387 */ /* 0x0083e80000100a00 */
[----:B----4-:R1:W-:Y:S04]  /*28d50*/  STL.64 [R13+0x24a0], R8 ;  /* 0x0024a0080d007387 */ /* 0x0103e80000100a00 */
[----:B-----5:R1:W-:Y:S02]  /*28d60*/  STL.64 [R13+0x24a8], R10 ;  /* 0x0024a80a0d007387 */ /* 0x0203e40000100a00 */
.L_x_503:
[----:B------:R-:W-:Y:S05]  /*28d70*/  @!P1 BRA `(.L_x_489) ;  /* 0x0000000000389947 */ /* 0x000fea0003800000 */
[----:B-1----:R-:W-:-:S05]  /*28d80*/  IMAD R7, R58, 0x8, R1 ;  /* 0x000000083a077824 */ /* 0x002fca00078e0201 */
[----:B------:R-:W2:Y:S01]  /*28d90*/  LDL.64 R4, [R7+0x2410] ;  /* 0x0024100007047983 */ /* 0x000ea20000100a00 */
[----:B------:R-:W-:-:S03]  /*28da0*/  ISETP.NE.AND P0, PT, R64, 0x1, PT ;  /* 0x000000014000780c */ /* 0x000fc60003f05270 */
[----:B------:R1:W-:Y:S04]  /*28db0*/  STL.64 [R7+0x2510], RZ ;  /* 0x002510ff07007387 */ /* 0x0003e80000100a00 */
[----:B--2---:R1:W-:Y:S06]  /*28dc0*/  STL.64 [R7+0x2490], R4 ;  /* 0x0024900407007387 */ /* 0x0043ec0000100a00 */
[----:B------:R-:W-:Y:S05]  /*28dd0*/  @!P0 BRA `(.L_x_489) ;  /* 0x0000000000208947 */ /* 0x000fea0003800000 */
[----:B-1----:R-:W2:Y:S01]  /*28de0*/  LDL.64 R4, [R7+0x2418] ;  /* 0x0024180007047983 */ /* 0x002ea20000100a00 */
[----:B------:R-:W-:-:S03]  /*28df0*/  ISETP.NE.AND P0, PT, R64, 0x2, PT ;  /* 0x000000024000780c */ /* 0x000fc60003f05270 */
[----:B------:R1:W-:Y:S04]  /*28e00*/  STL.64 [R7+0x2518], RZ ;  /* 0x002518ff07007387 */ /* 0x0003e80000100a00 */
[----:B--2---:R1:W-:Y:S06]  /*28e10*/  STL.64 [R7+0x2498], R4 ;  /* 0x0024980407007387 */ /* 0x0043ec0000100a00 */
[----:B------:R-:W-:Y:S05]  /*28e20*/  @!P0 BRA `(.L_x_489) ;  /* 0x00000000000c8947 */ /* 0x000fea0003800000 */
[----:B-1----:R-:W2:Y:S04]  /*28e30*/  LDL.64 R4, [R7+0x2420] ;  /* 0x0024200007047983 */ /* 0x002ea80000100a00 */
[----:B------:R1:W-:Y:S04]  /*28e40*/  STL.64 [R7+0x2520], RZ ;  /* 0x002520ff07007387 */ /* 0x0003e80000100a00 */
[----:B--2---:R1:W-:Y:S02]  /*28e50*/  STL.64 [R7+0x24a0], R4 ;  /* 0x0024a00407007387 */ /* 0x0043e40000100a00 */
.L_x_489:
[----:B------:R-:W-:Y:S05]  /*28e60*/  BSYNC.RECONVERGENT B0 ;  /* 0x0000000000007941 */ /* 0x000fea0003800200 */
.L_x_412:
[----:B------:R-:W5:Y:S01]  /*28e70*/  S2UR UR5, SR_CTAID.X ;  /* 0x00000000000579c3 */ /* 0x000f620000002500 */
[----:B------:R-:W-:Y:S01]  /*28e80*/  ISETP.GE.AND P0, PT, R0, 0x1, PT ;  /* 0x000000010000780c */ /* 0x000fe20003f06270 */
[----:B------:R0:W0:Y:S01]  /*28e90*/  F2I.F64.TRUNC R107, R2 ;  /* 0x00000002006b7311 */ /* 0x000022000030d100 */
[----:B------:R-:W-:Y:S01]  /*28ea0*/  USHF.R.S32.HI UR4, URZ, 0x1f, UR60 ;  /* 0x0000001fff047899 */ /* 0x000fe2000801143c */
[----:B------:R-:W-:Y:S01]  /*28eb0*/  BSSY.RECONVERGENT B0, `(.L_x_504) ;  /* 0x00000c0000007945 */ /* 0x000fe20003800200 */
[----:B------:R-:W0:Y:S01]  /*28ec0*/  LDCU.64 UR6, c[0x0][0x390] ;  /* 0x00007200ff0677ac */ /* 0x000e220008000a00 */
[----:B-----5:R-:W-:Y:S02]  /*28ed0*/  UIMAD.WIDE.U32 UR42, UR60, UR5, URZ ;  /* 0x000000053c2a72a5 */ /* 0x020fe4000f8e00ff */
[----:B------:R-:W-:-:S04]  /*28ee0*/  UIMAD UR4, UR4, UR5, URZ ;  /* 0x00000005040472a4 */ /* 0x000fc8000f8e02ff */
[----:B------:R-:W-:Y:S02]  /*28ef0*/  UIADD3 UR46, UPT, UPT, UR43, UR4, URZ ;  /* 0x000000042b2e7290 */ /* 0x000fe4000fffe0ff */
[----:B0-----:R-:W-:Y:S10]  /*28f00*/  @!P0 BRA `(.L_x_505) ;  /* 0x0000000800e88947 */ /* 0x001ff40003800000 */
[----:B------:R-:W-:Y:S01]  /*28f10*/  VIADD R2, R0, 0xffffffff ;  /* 0xffffffff00027836 */ /* 0x000fe20000000000 */
[----:B------:R-:W-:Y:S01]  /*28f20*/  BSSY.RECONVERGENT B1, `(.L_x_506) ;  /* 0x0000057000017945 */ /* 0x000fe20003800200 */
[----:B-1----:R-:W-:-:S03]  /*28f30*/  IMAD.MOV.U32 R56, RZ, RZ, RZ ;  /* 0x000000ffff387224 */ /* 0x002fc600078e00ff */
[----:B------:R-:W-:-:S13]  /*28f40*/  ISETP.GE.U32.AND P0, PT, R2, 0x7, PT ;  /* 0x000000070200780c */ /* 0x000fda0003f06070 */
[----:B------:R-:W-:Y:S05]  /*28f50*/  @!P0 BRA `(.L_x_507) ;  /* 0x00000004004c8947 */ /* 0x000fea0003800000 */
[----:B------:R-:W-:Y:S01]  /*28f60*/  BSSY.RECONVERGENT B2, `(.L_x_507) ;  /* 0x0000052000027945 */ /* 0x000fe20003800200 */
[----:B------:R-:W-:-:S07]  /*28f70*/  IMAD.MOV.U32 R104, RZ, RZ, RZ ;  /* 0x000000ffff687224 */ /* 0x000fce00078e00ff */
.L_x_508:
[----:B------:R-:W-:-:S05]  /*28f80*/  IMAD R16, R104, 0x8, R1 ;  /* 0x0000000868107824 */ /* 0x000fca00078e0201 */
[----:B------:R-:W5:Y:S04]  /*28f90*/  LDL.128 R20, [R16+0x2490] ;  /* 0x0024900010147983 */ /* 0x000f680000100c00 */
[----:B------:R-:W5:Y:S04]  /*28fa0*/  LDL.128 R48, [R16+0x2510] ;  /* 0x0025100010307983 */ /* 0x000f680000100c00 */
[----:B-1----:R-:W5:Y:S04]  /*28fb0*/  LDL.128 R56, [R16+0x24a0] ;  /* 0x0024a00010387983 */ /* 0x002f680000100c00 */
[----:B---3--:R-:W3:Y:S04]  /*28fc0*/  LDL.128 R40, [R16+0x2520] ;  /* 0x0025200010287983 */ /* 0x008ee80000100c00 */
[----:B------:R-:W3:Y:S04]  /*28fd0*/  LDL.128 R32, [R16+0x24b0] ;  /* 0x0024b00010207983 */ /* 0x000ee80000100c00 */
[----:B----4-:R-:W4:Y:S04]  /*28fe0*/  LDL.128 R12, [R16+0x2530] ;  /* 0x00253000100c7983 */ /* 0x010f280000100c00 */
[----:B--2---:R-:W2:Y:S04]  /*28ff0*/  LDL.128 R8, [R16+0x24c0] ;  /* 0x0024c00010087983 */ /* 0x004ea80000100c00 */
[----:B------:R0:W2:Y:S01]  /*29000*/  LDL.128 R4, [R16+0x2540] ;  /* 0x0025400010047983 */ /* 0x0000a20000100c00 */
[----:B------:R-:W-:-:S02]  /*29010*/  IMAD R2, R77, R0, R104 ;  /* 0x000000004d027224 */ /* 0x000fc400078e0268 */
[----:B------:R-:W-:Y:S02]  /*29020*/  IMAD.U32 R82, RZ, RZ, UR38 ;  /* 0x00000026ff527e24 */ /* 0x000fe4000f8e00ff */
[----:B------:R-:W-:Y:S02]  /*29030*/  IMAD R3, R2, R0, R79 ;  /* 0x0000000002037224 */ /* 0x000fe400078e024f */
[----:B------:R-:W-:Y:S02]  /*29040*/  IMAD.U32 R83, RZ, RZ, UR39 ;  /* 0x00000027ff537e24 */ /* 0x000fe4000f8e00ff */
[C-C-:B------:R-:W-:Y:S01]  /*29050*/  IMAD.IADD R17, R3.reuse, 0x1, R0.reuse ;  /* 0x0000000103117824 */ /* 0x140fe200078e0200 */
[----:B------:R-:W-:Y:S01]  /*29060*/  IADD3 R2, P0, PT, R3, UR42, RZ ;  /* 0x0000002a03027c10 */ /* 0x000fe2000ff1e0ff */
[----:B------:R-:W-:Y:S02]  /*29070*/  VIADD R104, R104, 0x8 ;  /* 0x0000000868687836 */ /* 0x000fe40000000000 */
[----:B------:R-:W-:Y:S01]  /*29080*/  IMAD.IADD R65, R17, 0x1, R0 ;  /* 0x0000000111417824 */ /* 0x000fe200078e0200 */
[----:B------:R-:W-:-:S02]  /*29090*/  LEA.HI.X.SX32 R67, R3, UR46, 0x1, P0 ;  /* 0x0000002e03437c11 */ /* 0x000fc400080f0eff */
[C---:B------:R-:W-:Y:S02]  /*290a0*/  LEA R88, P0, R2.reuse, UR6, 0x3 ;  /* 0x0000000602587c11 */ /* 0x040fe4000f8018ff */
[----:B------:R-:W-:Y:S02]  /*290b0*/  IADD3 R64, P1, PT, R17, UR42, RZ ;  /* 0x0000002a11407c10 */ /* 0x000fe4000ff3e0ff */
[----:B------:R-:W-:Y:S01]  /*290c0*/  LEA.HI.X R89, R2, UR7, R67, 0x3, P0 ;  /* 0x0000000702597c11 */ /* 0x000fe200080f1c43 */
[--C-:B------:R-:W-:Y:S01]  /*290d0*/  IMAD.IADD R67, R65, 0x1, R0.reuse ;  /* 0x0000000141437824 */ /* 0x100fe200078e0200 */
[----:B------:R-:W-:Y:S02]  /*290e0*/  LEA.HI.X.SX32 R75, R17, UR46, 0x1, P1 ;  /* 0x0000002e114b7c11 */ /* 0x000fe400088f0eff */
[----:B------:R-:W-:Y:S01]  /*290f0*/  LEA R90, P0, R64, UR6, 0x3 ;  /* 0x00000006405a7c11 */ /* 0x000fe2000f8018ff */
[----:B------:R-:W-:Y:S01]  /*29100*/  IMAD.IADD R73, R67, 0x1, R0 ;  /* 0x0000000143497824 */ /* 0x000fe200078e0200 */
[----:B------:R-:W-:-:S02]  /*29110*/  IADD3 R2, P2, PT, R65, UR42, RZ ;  /* 0x0000002a41027c10 */ /* 0x000fc4000ff5e0ff */
[----:B------:R-:W-:Y:S01]  /*29120*/  LEA.HI.X R91, R64, UR7, R75, 0x3, P0 ;  /* 0x00000007405b7c11 */ /* 0x000fe200080f1c4b */
[----:B------:R-:W-:Y:S01]  /*29130*/  IMAD.IADD R75, R73, 0x1, R0 ;  /* 0x00000001494b7824 */ /* 0x000fe200078e0200 */
[----:B------:R-:W-:Y:S02]  /*29140*/  LEA.HI.X.SX32 R81, R65, UR46, 0x1, P2 ;  /* 0x0000002e41517c11 */ /* 0x000fe400090f0eff */
[C---:B------:R-:W-:Y:S02]  /*29150*/  LEA R92, P1, R2.reuse, UR6, 0x3 ;  /* 0x00000006025c7c11 */ /* 0x040fe4000f8218ff */
[----:B------:R-:W-:Y:S02]  /*29160*/  IADD3 R64, P0, PT, R67, UR42, RZ ;  /* 0x0000002a43407c10 */ /* 0x000fe4000ff1e0ff */
[----:B------:R-:W-:Y:S02]  /*29170*/  LEA.HI.X R93, R2, UR7, R81, 0x3, P1 ;  /* 0x00000007025d7c11 */ /* 0x000fe400088f1c51 */
[----:B------:R-:W-:-:S02]  /*29180*/  IADD3 R2, P2, PT, R75, UR42, RZ ;  /* 0x0000002a4b027c10 */ /* 0x000fc4000ff5e0ff */
[----:B0-----:R-:W-:Y:S02]  /*29190*/  IADD3 R16, P1, PT, R73, UR42, RZ ;  /* 0x0000002a49107c10 */ /* 0x001fe4000ff3e0ff */
[----:B------:R-:W-:Y:S02]  /*291a0*/  LEA.HI.X.SX32 R81, R75, UR46, 0x1, P2 ;  /* 0x0000002e4b517c11 */ /* 0x000fe400090f0eff */
[C---:B------:R-:W-:Y:S02]  /*291b0*/  LEA R98, P2, R2.reuse, UR6, 0x3 ;  /* 0x0000000602627c11 */ /* 0x040fe4000f8418ff */
[C---:B------:R-:W-:Y:S01]  /*291c0*/  LEA.HI.X.SX32 R97, R73.reuse, UR46, 0x1, P1 ;  /* 0x0000002e49617c11 */ /* 0x040fe200088f0eff */
[----:B------:R-:W-:Y:S01]  /*291d0*/  IMAD.WIDE R72, R73, 0x8, R82 ;  /* 0x0000000849487825 */ /* 0x000fe200078e0252 */
[----:B------:R-:W-:Y:S02]  /*291e0*/  LEA.HI.X R99, R2, UR7, R81, 0x3, P2 ;  /* 0x0000000702637c11 */ /* 0x000fe400090f1c51 */
[----:B------:R-:W-:Y:S01]  /*291f0*/  LEA R96, P1, R16, UR6, 0x3 ;  /* 0x0000000610607c11 */ /* 0x000fe2000f8218ff */
[----:B------:R-:W-:Y:S01]  /*29200*/  IMAD.IADD R81, R75, 0x1, R0 ;  /* 0x000000014b517824 */ /* 0x000fe200078e0200 */
[----:B------:R-:W-:Y:S01]  /*29210*/  LEA.HI.X.SX32 R95, R67, UR46, 0x1, P0 ;  /* 0x0000002e435f7c11 */ /* 0x000fe200080f0eff */
[----:B------:R-:W-:Y:S01]  /*29220*/  IMAD.WIDE R2, R3, 0x8, R82 ;  /* 0x0000000803027825 */ /* 0x000fe200078e0252 */
[----:B------:R-:W-:-:S02]  /*29230*/  LEA R94, P0, R64, UR6, 0x3 ;  /* 0x00000006405e7c11 */ /* 0x000fc4000f8018ff */
[----:B------:R-:W-:Y:S01]  /*29240*/  LEA.HI.X R97, R16, UR7, R97, 0x3, P1 ;  /* 0x0000000710617c11 */ /* 0x000fe200088f1c61 */
[----:B------:R-:W-:Y:S01]  /*29250*/  IMAD.IADD R101, R81, 0x1, R0 ;  /* 0x0000000151657824 */ /* 0x000fe200078e0200 */
[----:B------:R-:W-:Y:S01]  /*29260*/  LEA.HI.X R95, R64, UR7, R95, 0x3, P0 ;  /* 0x00000007405f7c11 */ /* 0x000fe200080f1c5f */
[--C-:B------:R-:W-:Y:S01]  /*29270*/  IMAD.WIDE R16, R17, 0x8, R82.reuse ;  /* 0x0000000811107825 */ /* 0x100fe200078e0252 */
[----:B------:R-:W-:Y:S02]  /*29280*/  IADD3 R105, P0, PT, R81, UR42, RZ ;  /* 0x0000002a51697c10 */ /* 0x000fe4000ff1e0ff */
[----:B------:R-:W-:Y:S01]  /*29290*/  IADD3 R103, P1, PT, R101, UR42, RZ ;  /* 0x0000002a65677c10 */ /* 0x000fe2000ff3e0ff */
[--C-:B------:R-:W-:Y:S01]  /*292a0*/  IMAD.WIDE R64, R65, 0x8, R82.reuse ;  /* 0x0000000841407825 */ /* 0x100fe200078e0252 */
[----:B------:R-:W-:Y:S02]  /*292b0*/  LEA.HI.X.SX32 R108, R81, UR46, 0x1, P0 ;  /* 0x0000002e516c7c11 */ /* 0x000fe400080f0eff */
[----:B------:R-:W-:Y:S01]  /*292c0*/  LEA R100, P0, R105, UR6, 0x3 ;  /* 0x0000000669647c11 */ /* 0x000fe2000f8018ff */
[----:B------:R-:W-:Y:S01]  /*292d0*/  IMAD.WIDE R66, R67, 0x8, R82 ;  /* 0x0000000843427825 */ /* 0x000fe200078e0252 */
[----:B------:R-:W-:-:S02]  /*292e0*/  LEA.HI.X.SX32 R106, R101, UR46, 0x1, P1 ;  /* 0x0000002e656a7c11 */ /* 0x000fc400088f0eff */
[----:B------:R-:W-:Y:S01]  /*292f0*/  LEA R102, P1, R103, UR6, 0x3 ;  /* 0x0000000667667c11 */ /* 0x000fe2000f8218ff */
[----:B------:R-:W-:-:S03]  /*29300*/  IMAD.WIDE R74, R75, 0x8, R82 ;  /* 0x000000084b4a7825 */ /* 0x000fc600078e0252 */
[----:B------:R-:W-:Y:S01]  /*29310*/  LEA.HI.X R103, R103, UR7, R106, 0x3, P1 ;  /* 0x0000000767677c11 */ /* 0x000fe200088f1c6a */
[----:B------:R-:W-:-:S04]  /*29320*/  IMAD.WIDE R80, R81, 0x8, R82 ;  /* 0x0000000851507825 */ /* 0x000fc800078e0252 */
[----:B------:R-:W-:Y:S01]  /*29330*/  IMAD.WIDE R82, R101, 0x8, R82 ;  /* 0x0000000865527825 */ /* 0x000fe200078e0252 */
[----:B------:R-:W-:Y:S01]  /*29340*/  LEA.HI.X R101, R105, UR7, R108, 0x3, P0 ;  /* 0x0000000769657c11 */ /* 0x000fe200080f1c6c */
[----:B-----5:R-:W-:Y:S04]  /*29350*/  STG.E.64 desc[UR36][R2.64], R20 ;  /* 0x0000001402007986 */ /* 0x020fe8000c101b24 */
[----:B------:R-:W-:Y:S04]  /*29360*/  STG.E.64 desc[UR36][R88.64], R48 ;  /* 0x0000003058007986 */ /* 0x000fe8000c101b24 */
[----:B------:R-:W-:Y:S04]  /*29370*/  STG.E.64 desc[UR36][R16.64], R22 ;  /* 0x0000001610007986 */ /* 0x000fe8000c101b24 */
[----:B------:R-:W-:Y:S04]  /*29380*/  STG.E.64 desc[UR36][R90.64], R50 ;  /* 0x000000325a007986 */ /* 0x000fe8000c101b24 */
[----:B------:R0:W-:Y:S04]  /*29390*/  STG.E.64 desc[UR36][R64.64], R56 ;  /* 0x0000003840007986 */ /* 0x0001e8000c101b24 */
[----:B---3--:R1:W-:Y:S04]  /*293a0*/  STG.E.64 desc[UR36][R92.64], R40 ;  /* 0x000000285c007986 */ /* 0x0083e8000c101b24 */
[----:B------:R1:W-:Y:S04]  /*293b0*/  STG.E.64 desc[UR36][R66.64], R58 ;  /* 0x0000003a42007986 */ /* 0x0003e8000c101b24 */
[----:B------:R1:W-:Y:S01]  /*293c0*/  STG.E.64 desc[UR36][R94.64], R42 ;  /* 0x0000002a5e007986 */ /* 0x0003e2000c101b24 */
[----:B0-----:R-:W-:-:S03]  /*293d0*/  LOP3.LUT R56, R0, 0x7ffffff8, RZ, 0xc0, !PT ;  /* 0x7ffffff800387812 */ /* 0x001fc600078ec0ff */
[----:B------:R1:W-:Y:S01]  /*293e0*/  STG.E.64 desc[UR36][R72.64], R32 ;  /* 0x0000002048007986 */ /* 0x0003e2000c101b24 */
[----:B------:R-:W-:-:S03]  /*293f0*/  ISETP.NE.AND P0, PT, R104, R56, PT ;  /* 0x000000386800720c */ /* 0x000fc60003f05270 */
[----:B----4-:R1:W-:Y:S04]  /*29400*/  STG.E.64 desc[UR36][R96.64], R12 ;  /* 0x0000000c60007986 */ /* 0x0103e8000c101b24 */
[----:B------:R1:W-:Y:S04]  /*29410*/  STG.E.64 desc[UR36][R74.64], R34 ;  /* 0x000000224a007986 */ /* 0x0003e8000c101b24 */
[----:B------:R1:W-:Y:S04]  /*29420*/  STG.E.64 desc[UR36][R98.64], R14 ;  /* 0x0000000e62007986 */ /* 0x0003e8000c101b24 */
[----:B--2---:R1:W-:Y:S04]  /*29430*/  STG.E.64 desc[UR36][R80.64], R8 ;  /* 0x0000000850007986 */ /* 0x0043e8000c101b24 */
[----:B------:R1:W-:Y:S04]  /*29440*/  STG.E.64 desc[UR36][R100.64], R4 ;  /* 0x0000000464007986 */ /* 0x0003e8000c101b24 */
[----:B------:R1:W-:Y:S04]  /*29450*/  STG.E.64 desc[UR36][R82.64], R10 ;  /* 0x0000000a52007986 */ /* 0x0003e8000c101b24 */
[----:B------:R1:W-:Y:S01]  /*29460*/  STG.E.64 desc[UR36][R102.64], R6 ;  /* 0x0000000666007986 */ /* 0x0003e2000c101b24 */
[----:B------:R-:W-:Y:S05]  /*29470*/  @P0 BRA `(.L_x_508) ;  /* 0xfffffff800c00947 */ /* 0x000fea000383ffff */
[----:B------:R-:W-:Y:S05]  /*29480*/  BSYNC.RECONVERGENT B2 ;  /* 0x0000000000027941 */ /* 0x000fea0003800200 */
.L_x_507:
[----:B------:R-:W-:Y:S05]  /*29490*/  BSYNC.RECONVERGENT B1 ;  /* 0x0000000000017941 */ /* 0x000fea0003800200 */
.L_x_506:
[----:B------:R-:W-:-:S13]  /*294a0*/  LOP3.LUT P0, R2, R0, 0x7, RZ, 0xc0, !PT ;  /* 0x0000000700027812 */ /* 0x000fda000780c0ff */
[----:B------:R-:W-:Y:S05]  /*294b0*/  @!P0 BRA `(.L_x_505) ;  /* 0x00000004007c8947 */ /* 0x000fea0003800000 */
[----:B------:R-:W-:Y:S01]  /*294c0*/  VIADD R2, R2, 0xffffffff ;  /* 0xffffffff02027836 */ /* 0x000fe20000000000 */
[----:B------:R-:W-:Y:S01]  /*294d0*/  BSSY.RECONVERGENT B1, `(.L_x_509) ;  /* 0x000002e000017945 */ /* 0x000fe20003800200 */
[----:B-1----:R-:W-:-:S03]  /*294e0*/  LOP3.LUT P0, R59, R0, 0x3, RZ, 0xc0, !PT ;  /* 0x00000003003b7812 */ /* 0x002fc6000780c0ff */
[----:B------:R-:W-:-:S13]  /*294f0*/  ISETP.GE.U32.AND P1, PT, R2, 0x3, PT ;  /* 0x000000030200780c */ /* 0x000fda0003f26070 */
[----:B------:R-:W-:Y:S05]  /*29500*/  @!P1 BRA `(.L_x_510) ;  /* 0x0000000000a89947 */ /* 0x000fea0003800000 */
[----:B------:R-:W-:Y:S01]  /*29510*/  LEA R16, R56, R1, 0x3 ;  /* 0x0000000138107211 */ /* 0x000fe200078e18ff */
[----:B------:R-:W0:Y:S04]  /*29520*/  LDCU.64 UR4, c[0x0][0x390] ;  /* 0x00007200ff0477ac */ /* 0x000e280008000a00 */
[----:B--234-:R-:W2:Y:S04]  /*29530*/  LDL.128 R4, [R16+0x2490] ;  /* 0x0024900010047983 */ /* 0x01cea80000100c00 */
[----:B------:R-:W3:Y:S04]  /*29540*/  LDL.128 R8, [R16+0x2510] ;  /* 0x0025100010087983 */ /* 0x000ee80000100c00 */
[----:B------:R-:W4:Y:S04]  /*29550*/  LDL.128 R12, [R16+0x24a0] ;  /* 0x0024a000100c7983 */ /* 0x000f280000100c00 */
[----:B------:R1:W5:Y:S01]  /*29560*/  LDL.128 R20, [R16+0x2520] ;  /* 0x0025200010147983 */ /* 0x0003620000100c00 */
[----:B------:R-:W-:-:S02]  /*29570*/  IMAD R2, R77, R0, R56 ;  /* 0x000000004d027224 */ /* 0x000fc400078e0238 */
[----:B------:R-:W-:Y:S02]  /*29580*/  IMAD.U32 R34, RZ, RZ, UR38 ;  /* 0x00000026ff227e24 */ /* 0x000fe4000f8e00ff */
[----:B------:R-:W-:Y:S02]  /*29590*/  IMAD R3, R2, R0, R79 ;  /* 0x0000000002037224 */ /* 0x000fe400078e024f */
[----:B------:R-:W-:Y:S02]  /*295a0*/  IMAD.U32 R35, RZ, RZ, UR39 ;  /* 0x00000027ff237e24 */ /* 0x000fe4000f8e00ff */
[C-C-:B------:R-:W-:Y:S01]  /*295b0*/  IMAD.IADD R17, R3.reuse, 0x1, R0.reuse ;  /* 0x0000000103117824 */ /* 0x140fe200078e0200 */
[----:B------:R-:W-:Y:S01]  /*295c0*/  IADD3 R32, P1, PT, R3, UR42, RZ ;  /* 0x0000002a03207c10 */ /* 0x000fe2000ff3e0ff */
[----:B------:R-:W-:Y:S02]  /*295d0*/  VIADD R56, R56, 0x4 ;  /* 0x0000000438387836 */ /* 0x000fe40000000000 */
[C---:B------:R-:W-:Y:S01]  /*295e0*/  IMAD.IADD R33, R17.reuse, 0x1, R0 ;  /* 0x0000000111217824 */ /* 0x040fe200078e0200 */
[----:B------:R-:W-:-:S02]  /*295f0*/  IADD3 R2, P2, PT, R17, UR42, RZ ;  /* 0x0000002a11027c10 */ /* 0x000fc4000ff5e0ff */
[----:B------:R-:W-:Y:S01]  /*29600*/  LEA.HI.X.SX32 R41, R3, UR46, 0x1, P1 ;  /* 0x0000002e03297c11 */ /* 0x000fe200088f0eff */
[----:B------:R-:W-:Y:S01]  /*29610*/  IMAD.IADD R49, R33, 0x1, R0 ;  /* 0x0000000121317824 */ /* 0x000fe200078e0200 */
[----:B0-----:R-:W-:Y:S02]  /*29620*/  LEA R40, P1, R32, UR4, 0x3 ;  /* 0x0000000420287c11 */ /* 0x001fe4000f8218ff */
[C---:B------:R-:W-:Y:S01]  /*29630*/  LEA.HI.X.SX32 R43, R17.reuse, UR46, 0x1, P2 ;  /* 0x0000002e112b7c11 */ /* 0x040fe200090f0eff */
[----:B-1----:R-:W-:Y:S01]  /*29640*/  IMAD.WIDE R16, R17, 0x8, R34 ;  /* 0x0000000811107825 */ /* 0x002fe200078e0222 */
[----:B------:R-:W-:Y:S02]  /*29650*/  LEA R42, P2, R2, UR4, 0x3 ;  /* 0x00000004022a7c11 */ /* 0x000fe4000f8418ff */
[----:B------:R-:W-:Y:S02]  /*29660*/  LEA.HI.X R41, R32, UR5, R41, 0x3, P1 ;  /* 0x0000000520297c11 */ /* 0x000fe400088f1c29 */
[----:B------:R-:W-:-:S02]  /*29670*/  IADD3 R57, P1, PT, R33, UR42, RZ ;  /* 0x0000002a21397c10 */ /* 0x000fc4000ff3e0ff */
[----:B------:R-:W-:Y:S01]  /*29680*/  LEA.HI.X R43, R2, UR5, R43, 0x3, P2 ;  /* 0x00000005022b7c11 */ /* 0x000fe200090f1c2b */
[--C-:B------:R-:W-:Y:S01]  /*29690*/  IMAD.WIDE R2, R3, 0x8, R34.reuse ;  /* 0x0000000803027825 */ /* 0x100fe200078e0222 */
[----:B------:R-:W-:Y:S02]  /*296a0*/  IADD3 R51, P2, PT, R49, UR42, RZ ;  /* 0x0000002a31337c10 */ /* 0x000fe4000ff5e0ff */
[C---:B------:R-:W-:Y:S01]  /*296b0*/  LEA.HI.X.SX32 R64, R33.reuse, UR46, 0x1, P1 ;  /* 0x0000002e21407c11 */ /* 0x040fe200088f0eff */
[--C-:B------:R-:W-:Y:S01]  /*296c0*/  IMAD.WIDE R32, R33, 0x8, R34.reuse ;  /* 0x0000000821207825 */ /* 0x100fe200078e0222 */
[----:B------:R-:W-:Y:S02]  /*296d0*/  LEA R48, P1, R57, UR4, 0x3 ;  /* 0x0000000439307c11 */ /* 0x000fe4000f8218ff */
[C---:B------:R-:W-:Y:S01]  /*296e0*/  LEA.HI.X.SX32 R58, R49.reuse, UR46, 0x1, P2 ;  /* 0x0000002e313a7c11 */ /* 0x040fe200090f0eff */
[----:B------:R-:W-:Y:S01]  /*296f0*/  IMAD.WIDE R34, R49, 0x8, R34 ;  /* 0x0000000831227825 */ /* 0x000fe200078e0222 */
[----:B------:R-:W-:-:S02]  /*29700*/  LEA R50, P2, R51, UR4, 0x3 ;  /* 0x0000000433327c11 */ /* 0x000fc4000f8418ff */
[----:B------:R-:W-:Y:S02]  /*29710*/  LEA.HI.X R49, R57, UR5, R64, 0x3, P1 ;  /* 0x0000000539317c11 */ /* 0x000fe400088f1c40 */
[----:B------:R-:W-:Y:S01]  /*29720*/  LEA.HI.X R51, R51, UR5, R58, 0x3, P2 ;  /* 0x0000000533337c11 */ /* 0x000fe200090f1c3a */
[----:B--2---:R0:W-:Y:S04]  /*29730*/  STG.E.64 desc[UR36][R2.64], R4 ;  /* 0x0000000402007986 */ /* 0x0041e8000c101b24 */
[----:B---3--:R0:W-:Y:S04]  /*29740*/  STG.E.64 desc[UR36][R40.64], R8 ;  /* 0x0000000828007986 */ /* 0x0081e8000c101b24 */
[----:B------:R0:W-:Y:S04]  /*29750*/  STG.E.64 desc[UR36][R16.64], R6 ;  /* 0x0000000610007986 */ /* 0x0001e8000c101b24 */
[----:B------:R0:W-:Y:S04]  /*29760*/  STG.E.64 desc[UR36][R42.64], R10 ;  /* 0x0000000a2a007986 */ /* 0x0001e8000c101b24 */
[----:B----4-:R0:W-:Y:S04]  /*29770*/  STG.E.64 desc[UR36][R32.64], R12 ;  /* 0x0000000c20007986 */ /* 0x0101e8000c101b24 */
[----:B-----5:R0:W-:Y:S04]  /*29780*/  STG.E.64 desc[UR36][R48.64], R20 ;  /* 0x0000001430007986 */ /* 0x0201e8000c101b24 */
[----:B------:R0:W-:Y:S04]  /*29790*/  STG.E.64 desc[UR36][R34.64], R14 ;  /* 0x0000000e22007986 */ /* 0x0001e8000c101b24 */
[----:B------:R0:W-:Y:S02]  /*297a0*/  STG.E.64 desc[UR36][R50.64], R22 ;  /* 0x0000001632007986 */ /* 0x0001e4000c101b24 */
.L_x_510:
[----:B------:R-:W-:Y:S05]  /*297b0*/  BSYNC.RECONVERGENT B1 ;  /* 0x0000000000017941 */ /* 0x000fea0003800200 */
.L_x_509:
[----:B------:R-:W-:Y:S05]  /*297c0*/  @!P0 BRA `(.L_x_505) ;  /* 0x0000000000b88947 */ /* 0x000fea0003800000 */
[----:B------:R-:W-:Y:S01]  /*297d0*/  ISETP.NE.AND P0, PT, R59, 0x1, PT ;  /* 0x000000013b00780c */ /* 0x000fe20003f05270 */
[----:B------:R-:W-:Y:S01]  /*297e0*/  BSSY.RECONVERGENT B1, `(.L_x_511) ;  /* 0x000001c000017945 */ /* 0x000fe20003800200 */
[----:B0-----:R-:W-:-:S04]  /*297f0*/  LOP3.LUT R2, R0, 0x1, RZ, 0xc0, !PT ;  /* 0x0000000100027812 */ /* 0x001fc800078ec0ff */
[----:B------:R-:W-:-:S07]  /*29800*/  ISETP.NE.U32.AND P2, PT, R2, 0x1, PT ;  /* 0x000000010200780c */ /* 0x000fce0003f45070 */
[----:B------:R-:W-:Y:S06]  /*29810*/  @!P0 BRA `(.L_x_512) ;  /* 0x0000000000608947 */ /* 0x000fec0003800000 */
[----:B------:R-:W-:Y:S01]  /*29820*/  IMAD R2, R56, 0x8, R1 ;  /* 0x0000000838027824 */ /* 0x000fe200078e0201 */
[----:B------:R-:W0:Y:S04]  /*29830*/  LDCU.64 UR4, c[0x0][0x390] ;  /* 0x00007200ff0477ac */ /* 0x000e280008000a00 */
[----:B--234-:R-:W2:Y:S04]  /*29840*/  LDL.128 R4, [R2+0x2490] ;  /* 0x0024900002047983 */ /* 0x01cea80000100c00 */
[----:B------:R1:W3:Y:S01]  /*29850*/  LDL.128 R8, [R2+0x2510] ;  /* 0x0025100002087983 */ /* 0x0002e20000100c00 */
[----:B------:R-:W-:-:S02]  /*29860*/  IMAD R3, R77, R0, R56 ;  /* 0x000000004d037224 */ /* 0x000fc400078e0238 */
[----:B------:R-:W-:Y:S02]  /*29870*/  IMAD.U32 R14, RZ, RZ, UR38 ;  /* 0x00000026ff0e7e24 */ /* 0x000fe4000f8e00ff */
[----:B------:R-:W-:Y:S02]  /*29880*/  IMAD R3, R3, R0, R79 ;  /* 0x0000000003037224 */ /* 0x000fe400078e024f */
[----:B------:R-:W-:Y:S02]  /*29890*/  IMAD.U32 R15, RZ, RZ, UR39 ;  /* 0x00000027ff0f7e24 */ /* 0x000fe4000f8e00ff */
[C---:B------:R-:W-:Y:S01]  /*298a0*/  IMAD.IADD R21, R3.reuse, 0x1, R0 ;  /* 0x0000000103157824 */ /* 0x040fe200078e0200 */
[----:B------:R-:W-:Y:S01]  /*298b0*/  IADD3 R13, P0, PT, R3, UR42, RZ ;  /* 0x0000002a030d7c10 */ /* 0x000fe2000ff1e0ff */
[----:B------:R-:W-:-:S03]  /*298c0*/  VIADD R56, R56, 0x2 ;  /* 0x0000000238387836 */ /* 0x000fc60000000000 */
[----:B------:R-:W-:Y:S02]  /*298d0*/  IADD3 R17, P1, PT, R21, UR42, RZ ;  /* 0x0000002a15117c10 */ /* 0x000fe4000ff3e0ff */
[C---:B------:R-:W-:Y:S01]  /*298e0*/  LEA.HI.X.SX32 R20, R3.reuse, UR46, 0x1, P0 ;  /* 0x0000002e03147c11 */ /* 0x040fe200080f0eff */
[--C-:B-1----:R-:W-:Y:S01]  /*298f0*/  IMAD.WIDE R2, R3, 0x8, R14.reuse ;  /* 0x0000000803027825 */ /* 0x102fe200078e020e */
[----:B0-----:R-:W-:Y:S02]  /*29900*/  LEA R12, P0, R13, UR4, 0x3 ;  /* 0x000000040d0c7c11 */ /* 0x001fe4000f8018ff */
[C---:B------:R-:W-:Y:S01]  /*29910*/  LEA.HI.X.SX32 R22, R21.reuse, UR46, 0x1, P1 ;  /* 0x0000002e15167c11 */ /* 0x040fe200088f0eff */
[----:B------:R-:W-:Y:S01]  /*29920*/  IMAD.WIDE R14, R21, 0x8, R14 ;  /* 0x00000008150e7825 */ /* 0x000fe200078e020e */
[----:B------:R-:W-:Y:S02]  /*29930*/  LEA R16, P1, R17, UR4, 0x3 ;  /* 0x0000000411107c11 */ /* 0x000fe4000f8218ff */
[----:B------:R-:W-:-:S02]  /*29940*/  LEA.HI.X R13, R13, UR5, R20, 0x3, P0 ;  /* 0x000000050d0d7c11 */ /* 0x000fc400080f1c14 */
[----:B------:R-:W-:Y:S01]  /*29950*/  LEA.HI.X R17, R17, UR5, R22, 0x3, P1 ;  /* 0x0000000511117c11 */ /* 0x000fe200088f1c16 */
[----:B--2---:R0:W-:Y:S04]  /*29960*/  STG.E.64 desc[UR36][R2.64], R4 ;  /* 0x0000000402007986 */ /* 0x0041e8000c101b24 */
[----:B---3--:R0:W-:Y:S04]  /*29970*/  STG.E.64 desc[UR36][R12.64], R8 ;  /* 0x000000080c007986 */ /* 0x0081e8000c101b24 */
[----:B------:R0:W-:Y:S04]  /*29980*/  STG.E.64 desc[UR36][R14.64], R6 ;  /* 0x000000060e007986 */ /* 0x0001e8000c101b24 */
[----:B------:R0:W-:Y:S02]  /*29990*/  STG.E.64 desc[UR36][R16.64], R10 ;  /* 0x0000000a10007986 */ /* 0x0001e4000c101b24 */
.L_x_512:
[----:B------:R-:W-:Y:S05]  /*299a0*/  BSYNC.RECONVERGENT B1 ;  /* 0x0000000000017941 */ /* 0x000fea0003800200 */
.L_x_511:
[----:B------:R-:W-:Y:S05]  /*299b0*/  @P2 BRA `(.L_x_505) ;  /* 0x00000000003c2947 */ /* 0x000fea0003800000 */
[----:B0--34-:R-:W-:Y:S01]  /*299c0*/  IMAD R10, R56, 0x8, R1 ;  /* 0x00000008380a7824 */ /* 0x019fe200078e0201 */
[----:B------:R-:W0:Y:S04]  /*299d0*/  LDCU.64 UR4, c[0x0][0x390] ;  /* 0x00007200ff0477ac */ /* 0x000e280008000a00 */
[----:B------:R-:W3:Y:S04]  /*299e0*/  LDL.64 R2, [R10+0x2490] ;  /* 0x002490000a027983 */ /* 0x000ee80000100a00 */
[----:B--2---:R-:W2:Y:S01]  /*299f0*/  LDL.64 R6, [R10+0x2510] ;  /* 0x002510000a067983 */ /* 0x004ea20000100a00 */
[----:B------:R-:W-:-:S02]  /*29a00*/  IMAD R56, R77, R0, R56 ;  /* 0x000000004d387224 */ /* 0x000fc400078e0238 */
[----:B------:R-:W-:Y:S02]  /*29a10*/  IMAD.U32 R4, RZ, RZ, UR38 ;  /* 0x00000026ff047e24 */ /* 0x000fe4000f8e00ff */
[----:B------:R-:W-:Y:S02]  /*29a20*/  IMAD R9, R56, R0, R79 ;  /* 0x0000000038097224 */ /* 0x000fe400078e024f */
[----:B------:R-:W-:-:S03]  /*29a30*/  IMAD.U32 R5, RZ, RZ, UR39 ;  /* 0x00000027ff057e24 */ /* 0x000fc6000f8e00ff */
[C---:B------:R-:W-:Y:S01]  /*29a40*/  IADD3 R11, P0, PT, R9.reuse, UR42, RZ ;  /* 0x0000002a090b7c10 */ /* 0x040fe2000ff1e0ff */
[----:B------:R-:W-:-:S03]  /*29a50*/  IMAD.WIDE R4, R9, 0x8, R4 ;  /* 0x0000000809047825 */ /* 0x000fc600078e0204 */
[----:B------:R-:W-:Y:S02]  /*29a60*/  LEA.HI.X.SX32 R12, R9, UR46, 0x1, P0 ;  /* 0x0000002e090c7c11 */ /* 0x000fe400080f0eff */
[----:B0-----:R-:W-:-:S04]  /*29a70*/  LEA R8, P0, R11, UR4, 0x3 ;  /* 0x000000040b087c11 */ /* 0x001fc8000f8018ff */
[----:B------:R-:W-:Y:S01]  /*29a80*/  LEA.HI.X R9, R11, UR5, R12, 0x3, P0 ;  /* 0x000000050b097c11 */ /* 0x000fe200080f1c0c */
[----:B---3--:R0:W-:Y:S04]  /*29a90*/  STG.E.64 desc[UR36][R4.64], R2 ;  /* 0x0000000204007986 */ /* 0x0081e8000c101b24 */
[----:B--2---:R0:W-:Y:S04]  /*29aa0*/  STG.E.64 desc[UR36][R8.64], R6 ;  /* 0x0000000608007986 */ /* 0x0041e8000c101b24 */
.L_x_505:
[----:B------:R-:W-:Y:S05]  /*29ab0*/  BSYNC.RECONVERGENT B0 ;  /* 0x0000000000007941 */ /* 0x000fea0003800200 */
.L_x_504:
[----:B0-----:R-:W0:Y:S01]  /*29ac0*/  S2R R3, SR_TID.X ;  /* 0x0000000000037919 */ /* 0x001e220000002100 */
[----:B------:R-:W-:Y:S01]  /*29ad0*/  ISETP.GE.AND P0, PT, R107, 0x1, PT ;  /* 0x000000016b00780c */ /* 0x000fe20003f06270 */
[----:B------:R-:W0:Y:S01]  /*29ae0*/  LDCU UR18, c[0x0][0x3bc] ;  /* 0x00007780ff1277ac */ /* 0x000e220008000800 */
[----:B------:R-:W-:Y:S11]  /*29af0*/  BSSY.RECONVERGENT B0, `(.L_x_513) ;  /* 0x000000d000007945 */ /* 0x000ff60003800200 */
[----:B------:R-:W-:Y:S05]  /*29b00*/  @!P0 BRA `(.L_x_514) ;  /* 0x00000000002c8947 */ /* 0x000fea0003800000 */
[----:B------:R-:W5:Y:S01]  /*29b10*/  S2R R2, SR_LANEID ;  /* 0x0000000000027919 */ /* 0x000f620000000000 */
[----:B------:R-:W1:Y:S08]  /*29b20*/  S2UR UR6, SR_CgaCtaId ;  /* 0x00000000000679c3 */ /* 0x000e700000008800 */
[----:B------:R-:W2:Y:S01]  /*29b30*/  REDUX.SUM UR7, R107 ;  /* 0x000000006b0773c4 */ /* 0x000ea2000000c000 */
[----:B------:R-:W-:Y:S01]  /*29b40*/  VOTEU.ANY UR4, UPT, PT ;  /* 0x0000000000047886 */ /* 0x000fe200038e0100 */
[----:B------:R-:W-:Y:S01]  /*29b50*/  UMOV UR5, 0x400 ;  /* 0x0000040000057882 */ /* 0x000fe20000000000 */
[----:B------:R-:W-:-:S06]  /*29b60*/  UFLO.U32 UR4, UR4 ;  /* 0x00000004000472bd */ /* 0x000fcc00080e0000 */
[----:B-----5:R-:W-:Y:S01]  /*29b70*/  ISETP.EQ.U32.AND P0, PT, R2, UR4, PT ;  /* 0x0000000402007c0c */ /* 0x020fe2000bf02070 */
[----:B------:R-:W-:Y:S01]  /*29b80*/  UIADD3 UR4, UPT, UPT, UR5, 0x8, URZ ;  /* 0x0000000805047890 */ /* 0x000fe2000fffe0ff */
[----:B--2---:R-:W-:-:S03]  /*29b90*/  IMAD.U32 R2, RZ, RZ, UR7 ;  /* 0x00000007ff027e24 */ /* 0x004fc6000f8e00ff */
[----:B-1----:R-:W-:-:S09]  /*29ba0*/  ULEA UR4, UR6, UR4, 0x18 ;  /* 0x0000000406047291 */ /* 0x002fd2000f8ec0ff */
[----:B------:R1:W-:Y:S03]  /*29bb0*/  @P0 ATOMS.ADD RZ, [UR4], R2 ;  /* 0x00000002ffff098c */ /* 0x0003e60008000004 */
.L_x_514:
[----:B0-----:R-:W-:Y:S05]  /*29bc0*/  BSYNC.RECONVERGENT B0 ;  /* 0x0000000000007941 */ /* 0x001fea0003800200 */
.L_x_513:
[----:B------:R-:W-:Y:S01]  /*29bd0*/  BAR.SYNC.DEFER_BLOCKING 0x0 ;  /* 0x0000000000007b1d */ /* 0x000fe20000010000 */
[----:B------:R-:W-:Y:S01]  /*29be0*/  ISETP.NE.AND P0, PT, R3, RZ, PT ;  /* 0x000000ff0300720c */ /* 0x000fe20003f05270 */
[----:B-1----:R-:W-:-:S04]  /*29bf0*/  VIADD R92, R0, -UR18 ;  /* 0x80000012005c7c36 */ /* 0x002fc80008000000 */
[----:B------:R-:W-:Y:S08]  /*29c00*/  BSSY.RECONVERGENT B0, `(.L_x_515) ;  /* 0x000049d000007945 */ /* 0x000ff00003800200 */
[----:B------:R-:W-:Y:S05]  /*29c10*/  @P0 BRA `(.L_x_516) ;  /* 0x00000048006c0947 */ /* 0x000fea0003800000 */
[----:B------:R-:W-:Y:S01]  /*29c20*/  UISETP.GE.AND UP0, UPT, UR60, 0x4, UPT ;  /* 0x000000043c00788c */ /* 0x000fe2000bf06270 */
[----:B------:R-:W-:-:S08]  /*29c30*/  UMOV UR4, URZ ;  /* 0x000000ff00047c82 */ /* 0x000fd00008000000 */
[----:B------:R-:W-:Y:S05]  /*29c40*/  BRA.U !UP0, `(.L_x_517) ;  /* 0x0000000908547547 */ /* 0x000fea000b800000 */
[----:B------:R-:W-:Y:S01]  /*29c50*/  UIADD3 UR4, UPT, UPT, UR60, -0x4, URZ ;  /* 0xfffffffc3c047890 */ /* 0x000fe2000fffe0ff */
[----:B------:R-:W-:-:S03]  /*29c60*/  UMOV UR5, URZ ;  /* 0x000000ff00057c82 */ /* 0x000fc60008000000 */
[----:B------:R-:W-:Y:S02]  /*29c70*/  UISETP.GE.U32.AND UP0, UPT, UR4, 0xc, UPT ;  /* 0x0000000c0400788c */ /* 0x000fe4000bf06070 */
[----:B------:R-:W-:-:S04]  /*29c80*/  ULEA.HI UR7, UR4, 0x1, URZ, 0x1e ;  /* 0x0000000104077891 */ /* 0x000fc8000f8ff0ff */
[----:B------:R-:W-:-:S03]  /*29c90*/  ULOP3.LUT UP1, URZ, UR7, 0x3, URZ, 0xc0, !UPT ;  /* 0x0000000307ff7892 */ /* 0x000fc6000f82c0ff */
[----:B------:R-:W-:Y:S08]  /*29ca0*/  BRA.U !UP0, `(.L_x_518) ;  /* 0x0000000508247547 */ /* 0x000ff0000b800000 */
[----:B------:R-:W-:Y:S01]  /*29cb0*/  ULEA.HI UR4, UR4, 0x1, URZ, 0x1e ;  /* 0x0000000104047891 */ /* 0x000fe2000f8ff0ff */
[----:B------:R-:W-:-:S03]  /*29cc0*/  UMOV UR5, URZ ;  /* 0x000000ff00057c82 */ /* 0x000fc60008000000 */
[----:B------:R-:W-:-:S03]  /*29cd0*/  ULOP3.LUT UR6, UR4, 0x7ffffffc, URZ, 0xc0, !UPT ;  /* 0x7ffffffc04067892 */ /* 0x000fc6000f8ec0ff */
[----:B------:R-:W-:-:S09]  /*29ce0*/  UMOV UR4, URZ ;  /* 0x000000ff00047c82 */ /* 0x000fd20008000000 */
.L_x_519:
[----:B------:R-:W-:-:S06]  /*29cf0*/  UIMAD.WIDE.U32 UR8, UR5, 0x8, UR38 ;  /* 0x00000008050878a5 */ /* 0x000fcc000f8e0026 */
[----:B------:R-:W-:Y:S02]  /*29d00*/  IMAD.U32 R50, RZ, RZ, UR8 ;  /* 0x00000008ff327e24 */ /* 0x000fe4000f8e00ff */
[----:B------:R-:W-:-:S05]  /*29d10*/  IMAD.U32 R51, RZ, RZ, UR9 ;  /* 0x00000009ff337e24 */ /* 0x000fca000f8e00ff */
[----:B------:R-:W5:Y:S04]  /*29d20*/  LDG.E.64 R56, desc[UR36][R50.64+0x60] ;  /* 0x0000602432387981 */ /* 0x000f68000c1e1b00 */
[----:B0-----:R-:W5:Y:S04]  /*29d30*/  LDG.E.64 R2, desc[UR36][R50.64] ;  /* 0x0000002432027981 */ /* 0x001f68000c1e1b00 */
[----:B---3--:R-:W3:Y:S04]  /*29d40*/  LDG.E.64 R40, desc[UR36][R50.64+0x68] ;  /* 0x0000682432287981 */ /* 0x008ee8000c1e1b00 */
[----:B--2-4-:R-:W2:Y:S04]  /*29d50*/  LDG.E.64 R4, desc[UR36][R50.64+0x8] ;  /* 0x0000082432047981 */ /* 0x014ea8000c1e1b00 */
[----:B------:R-:W4:Y:S04]  /*29d60*/  LDG.E.64 R6, desc[UR36][R50.64+0x10] ;  /* 0x0000102432067981 */ /* 0x000f28000c1e1b00 */
        /* <DEDUP_REMOVED lines=10> */
[----:B------:R-:W4:Y:S01]  /*29e10*/  LDG.E.64 R34, desc[UR36][R50.64+0x58] ;  /* 0x0000582432227981 */ /* 0x000f22000c1e1b00 */
[----:B------:R-:W-:-:S04]  /*29e20*/  UIADD3 UR4, UPT, UPT, UR4, 0x4, URZ ;  /* 0x0000000404047890 */ /* 0x000fc8000fffe0ff */
[----:B------:R-:W-:Y:S01]  /*29e30*/  UISETP.NE.AND UP0, UPT, UR4, UR6, UPT ;  /* 0x000000060400728c */ /* 0x000fe2000bf05270 */
[----:B-----5:R-:W-:Y:S02]  /*29e40*/  DSETP.GT.AND P3, PT, R56, RZ, PT ;  /* 0x000000ff3800722a */ /* 0x020fe40003f64000 */
[----:B------:R-:W-:Y:S02]  /*29e50*/  DSETP.GT.AND P1, PT, R2, RZ, PT ;  /* 0x000000ff0200722a */ /* 0x000fe40003f24000 */
[----:B---3--:R-:W-:Y:S02]  /*29e60*/  DSETP.GT.AND P0, PT, R40, RZ, PT ;  /* 0x000000ff2800722a */ /* 0x008fe40003f04000 */
[----:B------:R-:W-:Y:S01]  /*29e70*/  SEL R3, RZ, 0x1, P3 ;  /* 0x00000001ff037807 */ /* 0x000fe20001800000 */
[----:B--2---:R-:W-:Y:S02]  /*29e80*/  DSETP.GT.AND P2, PT, R4, RZ, PT ;  /* 0x000000ff0400722a */ /* 0x004fe40003f44000 */
[----:B----4-:R-:W-:Y:S01]  /*29e90*/  DSETP.GT.AND P5, PT, R6, RZ, PT ;  /* 0x000000ff0600722a */ /* 0x010fe20003fa4000 */
[----:B------:R-:W-:Y:S01]  /*29ea0*/  SEL R7, RZ, 0x1, P1 ;  /* 0x00000001ff077807 */ /* 0x000fe20000800000 */
[----:B------:R-:W-:Y:S01]  /*29eb0*/  DSETP.GT.AND P3, PT, R12, RZ, PT ;  /* 0x000000ff0c00722a */ /* 0x000fe20003f64000 */
[----:B------:R-:W-:Y:S01]  /*29ec0*/  SEL R2, RZ, 0x1, P0 ;  /* 0x00000001ff027807 */ /* 0x000fe20000000000 */
[----:B------:R-:W-:Y:S01]  /*29ed0*/  DSETP.GT.AND P1, PT, R16, RZ, PT ;  /* 0x000000ff1000722a */ /* 0x000fe20003f24000 */
[----:B------:R-:W-:Y:S01]  /*29ee0*/  SEL R4, RZ, 0x1, P2 ;  /* 0x00000001ff047807 */ /* 0x000fe20001000000 */
[----:B------:R-:W-:-:S02]  /*29ef0*/  DSETP.GT.AND P6, PT, R8, RZ, PT ;  /* 0x000000ff0800722a */ /* 0x000fc40003fc4000 */
[----:B------:R-:W-:Y:S01]  /*29f00*/  DSETP.GT.AND P4, PT, R10, RZ, PT ;  /* 0x000000ff0a00722a */ /* 0x000fe20003f84000 */
[----:B------:R-:W-:Y:S02]  /*29f10*/  PRMT R5, R3, 0x3340, R2 ;  /* 0x0000334003057816 */ /* 0x000fe40000000002 */
[----:B------:R-:W-:Y:S01]  /*29f20*/  SEL R2, RZ, 0x1, P3 ;  /* 0x00000001ff027807 */ /* 0x000fe20001800000 */
[----:B------:R-:W-:Y:S01]  /*29f30*/  DSETP.GT.AND P0, PT, R14, RZ, PT ;  /* 0x000000ff0e00722a */ /* 0x000fe20003f04000 */
[----:B------:R-:W-:Y:S02]  /*29f40*/  SEL R8, RZ, 0x1, P1 ;  /* 0x00000001ff087807 */ /* 0x000fe40000800000 */
[----:B------:R-:W-:Y:S01]  /*29f50*/  PRMT R15, R7, 0x3340, R4 ;  /* 0x00003340070f7816 */ /* 0x000fe20000000004 */
[----:B------:R-:W-:Y:S01]  /*29f60*/  DSETP.GT.AND P3, PT, R42, RZ, PT ;  /* 0x000000ff2a00722a */ /* 0x000fe20003f64000 */
[----:B------:R-:W-:Y:S02]  /*29f70*/  SEL R4, RZ, 0x1, P6 ;  /* 0x00000001ff047807 */ /* 0x000fe40003000000 */
[----:B------:R-:W-:Y:S01]  /*29f80*/  SEL R7, RZ, 0x1, P5 ;  /* 0x00000001ff077807 */ /* 0x000fe20002800000 */
[----:B------:R-:W-:Y:S01]  /*29f90*/  DSETP.GT.AND P1, PT, R48, RZ, PT ;  /* 0x000000ff3000722a */ /* 0x000fe20003f24000 */
[----:B------:R-:W-:Y:S01]  /*29fa0*/  SEL R3, RZ, 0x1, P4 ;  /* 0x00000001ff037807 */ /* 0x000fe20002000000 */
[----:B------:R-:W-:-:S02]  /*29fb0*/  DSETP.GT.AND P2, PT, R20, RZ, PT ;  /* 0x000000ff1400722a */ /* 0x000fc40003f44000 */
[----:B------:R-:W-:Y:S02]  /*29fc0*/  DSETP.GT.AND P6, PT, R22, RZ, PT ;  /* 0x000000ff1600722a */ /* 0x000fe40003fc4000 */
[----:B------:R-:W-:Y:S02]  /*29fd0*/  DSETP.GT.AND P5, PT, R32, RZ, PT ;  /* 0x000000ff2000722a */ /* 0x000fe40003fa4000 */
[----:B------:R-:W-:Y:S01]  /*29fe0*/  DSETP.GT.AND P4, PT, R34, RZ, PT ;  /* 0x000000ff2200722a */ /* 0x000fe20003f84000 */
[----:B------:R-:W-:Y:S02]  /*29ff0*/  PRMT R13, R3, 0x3340, R2 ;  /* 0x00003340030d7816 */ /* 0x000fe40000000002 */
[----:B------:R-:W-:Y:S02]  /*2a000*/  PRMT R10, R7, 0x3340, R4 ;  /* 0x00003340070a7816 */ /* 0x000fe40000000004 */
[----:B------:R-:W-:Y:S02]  /*2a010*/  SEL R3, RZ, 0x1, P3 ;  /* 0x00000001ff037807 */ /* 0x000fe40001800000 */
[----:B------:R-:W-:-:S02]  /*2a020*/  SEL R2, RZ, 0x1, P1 ;  /* 0x00000001ff027807 */ /* 0x000fc40000800000 */
[----:B------:R-:W-:Y:S02]  /*2a030*/  SEL R11, RZ, 0x1, P0 ;  /* 0x00000001ff0b7807 */ /* 0x000fe40000000000 */
[----:B------:R-:W-:Y:S02]  /*2a040*/  SEL R9, RZ, 0x1, P2 ;  /* 0x00000001ff097807 */ /* 0x000fe40001000000 */
[----:B------:R-:W-:Y:S02]  /*2a050*/  SEL R6, RZ, 0x1, P6 ;  /* 0x00000001ff067807 */ /* 0x000fe40003000000 */
[----:B------:R-:W-:Y:S02]  /*2a060*/  SEL R7, RZ, 0x1, P5 ;  /* 0x00000001ff077807 */ /* 0x000fe40002800000 */
[----:B------:R-:W-:Y:S02]  /*2a070*/  SEL R4, RZ, 0x1, P4 ;  /* 0x00000001ff047807 */ /* 0x000fe40002000000 */
[----:B------:R-:W-:-:S02]  /*2a080*/  PRMT R2, R3, 0x3340, R2 ;  /* 0x0000334003027816 */ /* 0x000fc40000000002 */
[----:B------:R-:W-:Y:S02]  /*2a090*/  PRMT R8, R11, 0x3340, R8 ;  /* 0x000033400b087816 */ /* 0x000fe40000000008 */
[----:B------:R-:W-:Y:S02]  /*2a0a0*/  PRMT R9, R9, 0x3340, R6 ;  /* 0x0000334009097816 */ /* 0x000fe40000000006 */
[----:B------:R-:W-:Y:S02]  /*2a0b0*/  PRMT R4, R7, 0x3340, R4 ;  /* 0x0000334007047816 */ /* 0x000fe40000000004 */
[----:B------:R-:W-:Y:S02]  /*2a0c0*/  PRMT R12, R15, 0x5410, R10 ;  /* 0x000054100f0c7816 */ /* 0x000fe4000000000a */
[----:B------:R-:W-:Y:S01]  /*2a0d0*/  PRMT R15, R5, 0x5410, R2 ;  /* 0x00005410050f7816 */ /* 0x000fe20000000002 */
[----:B------:R-:W-:Y:S01]  /*2a0e0*/  VIADD R2, R1, UR5 ;  /* 0x0000000501027c36 */ /* 0x000fe20008000000 */
[----:B------:R-:W-:-:S02]  /*2a0f0*/  PRMT R13, R13, 0x5410, R8 ;  /* 0x000054100d0d7816 */ /* 0x000fc40000000008 */
[----:B------:R-:W-:-:S05]  /*2a100*/  PRMT R14, R9, 0x5410, R4 ;  /* 0x00005410090e7816 */ /* 0x000fca0000000004 */
[----:B------:R0:W-:Y:S01]  /*2a110*/  STL.128 [R2], R12 ;  /* 0x0000000c02007387 */ /* 0x0001e20000100c00 */
[----:B------:R-:W-:Y:S01]  /*2a120*/  UIADD3 UR5, UPT, UPT, UR5, 0x10, URZ ;  /* 0x0000001005057890 */ /* 0x000fe2000fffe0ff */
[----:B------:R-:W-:Y:S11]  /*2a130*/  BRA.U UP0, `(.L_x_519) ;  /* 0xfffffff900ec7547 */ /* 0x000ff6000b83ffff */
.L_x_518:
[----:B------:R-:W-:Y:S01]  /*2a140*/  UMOV UR4, UR5 ;  /* 0x0000000500047c82 */ /* 0x000fe20008000000 */
[----:B------:R-:W-:Y:S05]  /*2a150*/  BRA.U !UP1, `(.L_x_517) ;  /* 0x0000000509107547 */ /* 0x000fea000b800000 */
[----:B------:R-:W-:-:S06]  /*2a160*/  UIMAD.WIDE.U32 UR8, UR5, 0x8, UR38 ;  /* 0x00000008050878a5 */ /* 0x000fcc000f8e0026 */
[----:B------:R-:W-:Y:S01]  /*2a170*/  IMAD.U32 R16, RZ, RZ, UR8 ;  /* 0x00000008ff107e24 */ /* 0x000fe2000f8e00ff */
[----:B------:R-:W-:-:S05]  /*2a180*/  MOV R17, UR9 ;  /* 0x0000000900117c02 */ /* 0x000fca0008000f00 */
[----:B----4-:R-:W4:Y:S04]  /*2a190*/  LDG.E.64 R8, desc[UR36][R16.64] ;  /* 0x0000002410087981 */ /* 0x010f28000c1e1b00 */
[----:B0-----:R-:W5:Y:S04]  /*2a1a0*/  LDG.E.64 R2, desc[UR36][R16.64+0x8] ;  /* 0x0000082410027981 */ /* 0x001f68000c1e1b00 */
[----:B--23--:R-:W2:Y:S04]  /*2a1b0*/  LDG.E.64 R4, desc[UR36][R16.64+0x10] ;  /* 0x0000102410047981 */ /* 0x00cea8000c1e1b00 */
[----:B------:R-:W3:Y:S01]  /*2a1c0*/  LDG.E.64 R6, desc[UR36][R16.64+0x18] ;  /* 0x0000182410067981 */ /* 0x000ee2000c1e1b00 */
[----:B------:R-:W-:Y:S01]  /*2a1d0*/  VIADD R20, R1, UR5 ;  /* 0x0000000501147c36 */ /* 0x000fe20008000000 */
[----:B------:R-:W-:-:S02]  /*2a1e0*/  ULOP3.LUT UR6, UR7, 0x3, URZ, 0xc0, !UPT ;  /* 0x0000000307067892 */ /* 0x000fc4000f8ec0ff */
[----:B------:R-:W-:Y:S02]  /*2a1f0*/  UIADD3 UR4, UPT, UPT, UR5, 0x4, URZ ;  /* 0x0000000405047890 */ /* 0x000fe4000fffe0ff */
[----:B------:R-:W-:Y:S01]  /*2a200*/  UISETP.NE.AND UP0, UPT, UR6, 0x1, UPT ;  /* 0x000000010600788c */ /* 0x000fe2000bf05270 */
[----:B----4-:R-:W-:Y:S02]  /*2a210*/  DSETP.GT.AND P0, PT, R8, RZ, PT ;  /* 0x000000ff0800722a */ /* 0x010fe40003f04000 */
[----:B-----5:R-:W-:-:S04]  /*2a220*/  DSETP.GT.AND P1, PT, R2, RZ, PT ;  /* 0x000000ff0200722a */ /* 0x020fc80003f24000 */
[----:B------:R-:W-:Y:S01]  /*2a230*/  SEL R2, RZ, 0x1, P0 ;  /* 0x00000001ff027807 */ /* 0x000fe20000000000 */
[----:B--2---:R-:W-:Y:S01]  /*2a240*/  DSETP.GT.AND P2, PT, R4, RZ, PT ;  /* 0x000000ff0400722a */ /* 0x004fe20003f44000 */
[----:B------:R-:W-:-:S03]  /*2a250*/  SEL R3, RZ, 0x1, P1 ;  /* 0x00000001ff037807 */ /* 0x000fc60000800000 */
[----:B------:R1:W-:Y:S01]  /*2a260*/  STL.U8 [R20], R2 ;  /* 0x0000000214007387 */ /* 0x0003e20000100000 */
[----:B---3--:R-:W-:Y:S01]  /*2a270*/  DSETP.GT.AND P3, PT, R6, RZ, PT ;  /* 0x000000ff0600722a */ /* 0x008fe20003f64000 */
[----:B------:R-:W-:Y:S02]  /*2a280*/  SEL R4, RZ, 0x1, P2 ;  /* 0x00000001ff047807 */ /* 0x000fe40001000000 */
[----:B------:R1:W-:Y:S03]  /*2a290*/  STL.U8 [R20+0x1], R3 ;  /* 0x0000010314007387 */ /* 0x0003e60000100000 */
[----:B------:R-:W-:Y:S01]  /*2a2a0*/  SEL R5, RZ, 0x1, P3 ;  /* 0x00000001ff057807 */ /* 0x000fe20001800000 */
[----:B------:R1:W-:Y:S04]  /*2a2b0*/  STL.U8 [R20+0x2], R4 ;  /* 0x0000020414007387 */ /* 0x0003e80000100000 */
[----:B------:R1:W-:Y:S01]  /*2a2c0*/  STL.U8 [R20+0x3], R5 ;  /* 0x0000030514007387 */ /* 0x0003e20000100000 */
[----:B------:R-:W-:Y:S05]  /*2a2d0*/  BRA.U !UP0, `(.L_x_517) ;  /* 0x0000000108b07547 */ /* 0x000fea000b800000 */
[----:B------:R-:W-:Y:S01]  /*2a2e0*/  UISETP.NE.AND UP0, UPT, UR6, 0x2, UPT ;  /* 0x000000020600788c */ /* 0x000fe2000bf05270 */
[----:B-1----:R-:W2:Y:S04]  /*2a2f0*/  LDG.E.64 R2, desc[UR36][R16.64+0x20] ;  /* 0x0000202410027981 */ /* 0x002ea8000c1e1b00 */
[----:B------:R-:W3:Y:S01]  /*2a300*/  LDG.E.64 R6, desc[UR36][R16.64+0x30] ;  /* 0x0000302410067981 */ /* 0x000ee2000c1e1b00 */
[----:B------:R-:W-:-:S03]  /*2a310*/  PLOP3.LUT P0, PT, PT, PT, UP0, 0x80, 0x8 ;  /* 0x000000000008781c */ /* 0x000fc60003f0f008 */
[----:B------:R-:W4:Y:S04]  /*2a320*/  LDG.E.64 R4, desc[UR36][R16.64+0x28] ;  /* 0x0000282410047981 */ /* 0x000f28000c1e1b00 */
[----:B------:R-:W5:Y:S06]  /*2a330*/  LDG.E.64 R8, desc[UR36][R16.64+0x38] ;  /* 0x0000382410087981 */ /* 0x000f6c000c1e1b00 */
[----:B------:R-:W2:Y:S04]  /*2a340*/  @P0 LDG.E.64 R22, desc[UR36][R16.64+0x40] ;  /* 0x0000402410160981 */ /* 0x000ea8000c1e1b00 */
[----:B------:R-:W3:Y:S04]  /*2a350*/  @P0 LDG.E.64 R10, desc[UR36][R16.64+0x48] ;  /* 0x00004824100a0981 */ /* 0x000ee8000c1e1b00 */
[----:B------:R-:W4:Y:S04]  /*2a360*/  @P0 LDG.E.64 R12, desc[UR36][R16.64+0x50] ;  /* 0x00005024100c0981 */ /* 0x000f28000c1e1b00 */
[----:B------:R-:W5:Y:S01]  /*2a370*/  @P0 LDG.E.64 R14, desc[UR36][R16.64+0x58] ;  /* 0x00005824100e0981 */ /* 0x000f62000c1e1b00 */
[----:B--2---:R-:W-:-:S02]  /*2a380*/  @P0 DSETP.GT.AND P1, PT, R22, RZ, PT ;  /* 0x000000ff1600022a */ /* 0x004fc40003f24000 */
[----:B---3--:R-:W-:Y:S02]  /*2a390*/  @P0 DSETP.GT.AND P2, PT, R10, RZ, PT ;  /* 0x000000ff0a00022a */ /* 0x008fe40003f44000 */
[----:B----4-:R-:W-:Y:S02]  /*2a3a0*/  @P0 DSETP.GT.AND P4, PT, R12, RZ, PT ;  /* 0x000000ff0c00022a */ /* 0x010fe40003f84000 */
[----:B-----5:R-:W-:-:S08]  /*2a3b0*/  @P0 DSETP.GT.AND P5, PT, R14, RZ, PT ;  /* 0x000000ff0e00022a */ /* 0x020fd00003fa4000 */
[----:B------:R-:W-:Y:S01]  /*2a3c0*/  @P0 VOTEU.ANY UP1, P1 ;  /* 0x0000000000ff0886 */ /* 0x000fe20000820100 */
[----:B------:R-:W-:Y:S01]  /*2a3d0*/  @UP0 USEL UR4, URZ, 0x1, UP1 ;  /* 0x00000001ff040887 */ /* 0x000fe20008800000 */
[----:B------:R-:W-:Y:S01]  /*2a3e0*/  DSETP.GT.AND P1, PT, R2, RZ, PT ;  /* 0x000000ff0200722a */ /* 0x000fe20003f24000 */
[----:B------:R-:W-:-:S04]  /*2a3f0*/  @P0 VOTEU.ANY UP1, P2 ;  /* 0x0000000000ff0886 */ /* 0x000fc80001020100 */
[----:B------:R-:W-:Y:S01]  /*2a400*/  IMAD.U32 R11, RZ, RZ, UR4 ;  /* 0x00000004ff0b7e24 */ /* 0x000fe2000f8e00ff */
[----:B------:R-:W-:Y:S01]  /*2a410*/  @UP0 USEL UR4, URZ, 0x1, UP1 ;  /* 0x00000001ff040887 */ /* 0x000fe20008800000 */
[----:B------:R-:W-:Y:S01]  /*2a420*/  DSETP.GT.AND P3, PT, R6, RZ, PT ;  /* 0x000000ff0600722a */ /* 0x000fe20003f64000 */
[----:B------:R-:W-:Y:S01]  /*2a430*/  SEL R2, RZ, 0x1, P1 ;  /* 0x00000001ff027807 */ /* 0x000fe20000800000 */
[----:B------:R-:W-:Y:S01]  /*2a440*/  @P0 VOTEU.ANY UP1, P4 ;  /* 0x0000000000ff0886 */ /* 0x000fe20002020100 */
[----:B------:R-:W-:Y:S01]  /*2a450*/  @P0 VOTEU.ANY UP2, P5 ;  /* 0x0000000000ff0886 */ /* 0x000fe20002840100 */
[----:B------:R-:W-:Y:S01]  /*2a460*/  DSETP.GT.AND P2, PT, R4, RZ, PT ;  /* 0x000000ff0400722a */ /* 0x000fe20003f44000 */
[----:B------:R-:W-:Y:S01]  /*2a470*/  IMAD.U32 R7, RZ, RZ, UR4 ;  /* 0x00000004ff077e24 */ /* 0x000fe2000f8e00ff */
[----:B------:R-:W-:Y:S01]  /*2a480*/  DSETP.GT.AND P1, PT, R8, RZ, PT ;  /* 0x000000ff0800722a */ /* 0x000fe20003f24000 */
[----:B------:R-:W-:Y:S02]  /*2a490*/  @UP0 USEL UR4, URZ, 0x1, UP1 ;  /* 0x00000001ff040887 */ /* 0x000fe40008800000 */
[----:B------:R-:W-:Y:S01]  /*2a4a0*/  @UP0 USEL UR6, URZ, 0x1, UP2 ;  /* 0x00000001ff060887 */ /* 0x000fe20009000000 */
[----:B------:R0:W-:Y:S01]  /*2a4b0*/  @P0 STL.U8 [R20+0x8], R11 ;  /* 0x0000080b14000387 */ /* 0x0001e20000100000 */
[----:B------:R-:W-:-:S02]  /*2a4c0*/  SEL R3, RZ, 0x1, P2 ;  /* 0x00000001ff037807 */ /* 0x000fc40001000000 */
[----:B------:R-:W-:Y:S01]  /*2a4d0*/  SEL R4, RZ, 0x1, P3 ;  /* 0x00000001ff047807 */ /* 0x000fe20001800000 */
[----:B------:R-:W-:Y:S01]  /*2a4e0*/  IMAD.U32 R9, RZ, RZ, UR4 ;  /* 0x00000004ff097e24 */ /* 0x000fe2000f8e00ff */
[----:B------:R-:W-:Y:S01]  /*2a4f0*/  SEL R5, RZ, 0x1, P1 ;  /* 0x00000001ff057807 */ /* 0x000fe20000800000 */
[----:B0-----:R-:W-:Y:S01]  /*2a500*/  IMAD.U32 R11, RZ, RZ, UR6 ;  /* 0x00000006ff0b7e24 */ /* 0x001fe2000f8e00ff */
[----:B------:R0:W-:Y:S04]  /*2a510*/  @P0 STL.U8 [R20+0x9], R7 ;  /* 0x0000090714000387 */ /* 0x0001e80000100000 */
[----:B------:R0:W-:Y:S04]  /*2a520*/  STL.U8 [R20+0x4], R2 ;  /* 0x0000040214007387 */ /* 0x0001e80000100000 */
[----:B------:R0:W-:Y:S04]  /*2a530*/  STL.U8 [R20+0x5], R3 ;  /* 0x0000050314007387 */ /* 0x0001e80000100000 */
[----:B------:R0:W-:Y:S04]  /*2a540*/  STL.U8 [R20+0x6], R4 ;  /* 0x0000060414007387 */ /* 0x0001e80000100000 */
[----:B------:R0:W-:Y:S04]  /*2a550*/  STL.U8 [R20+0x7], R5 ;  /* 0x0000070514007387 */ /* 0x0001e80000100000 */
[----:B------:R0:W-:Y:S04]  /*2a560*/  @P0 STL.U8 [R20+0xa], R9 ;  /* 0x00000a0914000387 */ /* 0x0001e80000100000 */
[----:B------:R0:W-:Y:S01]  /*2a570*/  @P0 STL.U8 [R20+0xb], R11 ;  /* 0x00000b0b14000387 */ /* 0x0001e20000100000 */
[----:B------:R-:W-:-:S02]  /*2a580*/  UIADD3 UR4, UPT, UPT, UR5, 0x8, URZ ;  /* 0x0000000805047890 */ /* 0x000fc4000fffe0ff */
[----:B------:R-:W-:-:S12]  /*2a590*/  @UP0 UIADD3 UR4, UPT, UPT, UR5, 0xc, URZ ;  /* 0x0000000c05040890 */ /* 0x000fd8000fffe0ff */
.L_x_517:
[----:B------:R-:W-:-:S09]  /*2a5a0*/  UISETP.GT.AND UP0, UPT, UR60, UR4, UPT ;  /* 0x000000043c00728c */ /* 0x000fd2000bf04270 */
[----:B------:R-:W-:Y:S05]  /*2a5b0*/  BRA.U !UP0, `(.L_x_520) ;  /* 0x0000000908ac7547 */ /* 0x000fea000b800000 */
[----:B------:R-:W-:-:S04]  /*2a5c0*/  UIADD3 UR6, UPT, UPT, UR60, -UR4, URZ ;  /* 0x800000043c067290 */ /* 0x000fc8000fffe0ff */
[----:B------:R-:W-:Y:S02]  /*2a5d0*/  UIADD3 UR5, UPT, UPT, UR6, -0x1, URZ ;  /* 0xffffffff06057890 */ /* 0x000fe4000fffe0ff */
[----:B------:R-:W-:Y:S02]  /*2a5e0*/  ULOP3.LUT UR7, UR6, 0xf, URZ, 0xc0, !UPT ;  /* 0x0000000f06077892 */ /* 0x000fe4000f8ec0ff */
[----:B------:R-:W-:Y:S02]  /*2a5f0*/  UISETP.GE.U32.AND UP0, UPT, UR5, 0xf, UPT ;  /* 0x0000000f0500788c */ /* 0x000fe4000bf06070 */
[----:B------:R-:W-:-:S07]  /*2a600*/  UISETP.NE.AND UP1, UPT, UR7, URZ, UPT ;  /* 0x000000ff0700728c */ /* 0x000fce000bf25270 */
[----:B------:R-:W-:Y:S05]  /*2a610*/  BRA.U !UP0, `(.L_x_521) ;  /* 0x0000000508287547 */ /* 0x000fea000b800000 */
[----:B------:R-:W-:Y:S01]  /*2a620*/  ULOP3.LUT UR10, UR6, 0xfffffff0, URZ, 0xc0, !UPT ;  /* 0xfffffff0060a7892 */ /* 0x000fe2000f8ec0ff */
[----:B------:R-:W-:-:S11]  /*2a630*/  UMOV UR5, URZ ;  /* 0x000000ff00057c82 */ /* 0x000fd60008000000 */
.L_x_522:
[----:B------:R-:W-:-:S06]  /*2a640*/  UIMAD.WIDE.U32 UR8, UR4, 0x8, UR38 ;  /* 0x00000008040878a5 */ /* 0x000fcc000f8e0026 */
[----:B------:R-:W-:Y:S02]  /*2a650*/  IMAD.U32 R50, RZ, RZ, UR8 ;  /* 0x00000008ff327e24 */ /* 0x000fe4000f8e00ff */
[----:B------:R-:W-:-:S05]  /*2a660*/  IMAD.U32 R51, RZ, RZ, UR9 ;  /* 0x00000009ff337e24 */ /* 0x000fca000f8e00ff */
[----:B01----:R-:W5:Y:S04]  /*2a670*/  LDG.E.64 R2, desc[UR36][R50.64+0x8] ;  /* 0x0000082432027981 */ /* 0x003f68000c1e1b00 */
[----:B------:R-:W5:Y:S04]  /*2a680*/  LDG.E.64 R56, desc[UR36][R50.64] ;  /* 0x0000002432387981 */ /* 0x000f68000c1e1b00 */
[----:B--2-4-:R-:W2:Y:S04]  /*2a690*/  LDG.E.64 R6, desc[UR36][R50.64+0x18] ;  /* 0x0000182432067981 */ /* 0x014ea8000c1e1b00 */
[----:B------:R-:W4:Y:S04]  /*2a6a0*/  LDG.E.64 R8, desc[UR36][R50.64+0x20] ;  /* 0x0000202432087981 */ /* 0x000f28000c1e1b00 */
[----:B---3--:R-:W3:Y:S04]  /*2a6b0*/  LDG.E.64 R4, desc[UR36][R50.64+0x10] ;  /* 0x0000102432047981 */ /* 0x008ee8000c1e1b00 */
[----:B------:R-:W3:Y:S04]  /*2a6c0*/  LDG.E.64 R12, desc[UR36][R50.64+0x30] ;  /* 0x00003024320c7981 */ /* 0x000ee8000c1e1b00 */
        /* <DEDUP_REMOVED lines=9> */
[----:B------:R-:W3:Y:S01]  /*2a760*/  LDG.E.64 R48, desc[UR36][R50.64+0x78] ;  /* 0x0000782432307981 */ /* 0x000ee2000c1e1b00 */
[----:B------:R-:W-:-:S04]  /*2a770*/  UIADD3 UR5, UPT, UPT, UR5, 0x10, URZ ;  /* 0x0000001005057890 */ /* 0x000fc8000fffe0ff */
[----:B------:R-:W-:Y:S01]  /*2a780*/  UISETP.NE.AND UP0, UPT, UR5, UR10, UPT ;  /* 0x0000000a0500728c */ /* 0x000fe2000bf05270 */
[----:B-----5:R-:W-:Y:S02]  /*2a790*/  DSETP.GT.AND P1, PT, R2, RZ, PT ;  /* 0x000000ff0200722a */ /* 0x020fe40003f24000 */
[----:B------:R-:W-:-:S04]  /*2a7a0*/  DSETP.GT.AND P0, PT, R56, RZ, PT ;  /* 0x000000ff3800722a */ /* 0x000fc80003f04000 */
[----:B------:R-:W-:Y:S01]  /*2a7b0*/  SEL R3, RZ, 0x1, P1 ;  /* 0x00000001ff037807 */ /* 0x000fe20000800000 */
[----:B--2---:R-:W-:Y:S02]  /*2a7c0*/  DSETP.GT.AND P1, PT, R6, RZ, PT ;  /* 0x000000ff0600722a */ /* 0x004fe40003f24000 */
[----:B----4-:R-:W-:Y:S01]  /*2a7d0*/  DSETP.GT.AND P2, PT, R8, RZ, PT ;  /* 0x000000ff0800722a */ /* 0x010fe20003f44000 */
[----:B------:R-:W-:Y:S01]  /*2a7e0*/  SEL R2, RZ, 0x1, P0 ;  /* 0x00000001ff027807 */ /* 0x000fe20000000000 */
[----:B------:R-:W-:Y:S01]  /*2a7f0*/  VIADD R56, R1, UR4 ;  /* 0x0000000401387c36 */ /* 0x000fe20008000000 */
[----:B---3--:R-:W-:Y:S01]  /*2a800*/  DSETP.GT.AND P0, PT, R4, RZ, PT ;  /* 0x000000ff0400722a */ /* 0x008fe20003f04000 */
[----:B------:R-:W-:Y:S02]  /*2a810*/  SEL R5, RZ, 0x1, P1 ;  /* 0x00000001ff057807 */ /* 0x000fe40000800000 */
[----:B------:R-:W-:Y:S01]  /*2a820*/  SEL R6, RZ, 0x1, P2 ;  /* 0x00000001ff067807 */ /* 0x000fe20001000000 */
[----:B------:R-:W-:-:S02]  /*2a830*/  DSETP.GT.AND P1, PT, R12, RZ, PT ;  /* 0x000000ff0c00722a */ /* 0x000fc40003f24000 */
[----:B------:R-:W-:Y:S01]  /*2a840*/  DSETP.GT.AND P2, PT, R14, RZ, PT ;  /* 0x000000ff0e00722a */ /* 0x000fe20003f44000 */
[----:B------:R0:W-:Y:S01]  /*2a850*/  STL.U8 [R56+0x1], R3 ;  /* 0x0000010338007387 */ /* 0x0001e20000100000 */
[----:B------:R-:W-:Y:S01]  /*2a860*/  SEL R4, RZ, 0x1, P0 ;  /* 0x00000001ff047807 */ /* 0x000fe20000000000 */
[----:B------:R-:W-:-:S03]  /*2a870*/  DSETP.GT.AND P0, PT, R10, RZ, PT ;  /* 0x000000ff0a00722a */ /* 0x000fc60003f04000 */
[----:B------:R-:W-:Y:S02]  /*2a880*/  SEL R7, RZ, 0x1, P2 ;  /* 0x00000001ff077807 */ /* 0x000fe40001000000 */
[----:B0-----:R-:W-:Y:S01]  /*2a890*/  SEL R3, RZ, 0x1, P1 ;  /* 0x00000001ff037807 */ /* 0x001fe20000800000 */
[----:B------:R-:W-:Y:S02]  /*2a8a0*/  DSETP.GT.AND P1, PT, R16, RZ, PT ;  /* 0x000000ff1000722a */ /* 0x000fe40003f24000 */
[----:B------:R-:W-:Y:S02]  /*2a8b0*/  DSETP.GT.AND P2, PT, R20, RZ, PT ;  /* 0x000000ff1400722a */ /* 0x000fe40003f44000 */
[----:B------:R-:W-:Y:S01]  /*2a8c0*/  DSETP.GT.AND P3, PT, R22, RZ, PT ;  /* 0x000000ff1600722a */ /* 0x000fe20003f64000 */
[----:B------:R0:W-:Y:S04]  /*2a8d0*/  STL.U8 [R56], R2 ;  /* 0x0000000238007387 */ /* 0x0001e80000100000 */
[----:B------:R1:W-:Y:S04]  /*2a8e0*/  STL.U8 [R56+0x2], R4 ;  /* 0x0000020438007387 */ /* 0x0003e80000100000 */
[----:B------:R2:W-:Y:S01]  /*2a8f0*/  STL.U8 [R56+0x3], R5 ;  /* 0x0000030538007387 */ /* 0x0005e20000100000 */
[----:B0-----:R-:W-:-:S03]  /*2a900*/  SEL R2, RZ, 0x1, P0 ;  /* 0x00000001ff027807 */ /* 0x001fc60000000000 */
[----:B------:R0:W-:Y:S01]  /*2a910*/  STL.U8 [R56+0x4], R6 ;  /* 0x0000040638007387 */ /* 0x0001e20000100000 */
[----:B------:R-:W-:Y:S01]  /*2a920*/  DSETP.GT.AND P0, PT, R32, RZ, PT ;  /* 0x000000ff2000722a */ /* 0x000fe20003f04000 */
[----:B-1----:R-:W-:Y:S01]  /*2a930*/  SEL R4, RZ, 0x1, P1 ;  /* 0x00000001ff047807 */ /* 0x002fe20000800000 */
[----:B------:R-:W-:Y:S01]  /*2a940*/  DSETP.GT.AND P1, PT, R34, RZ, PT ;  /* 0x000000ff2200722a */ /* 0x000fe20003f24000 */
[----:B--2---:R-:W-:Y:S01]  /*2a950*/  SEL R5, RZ, 0x1, P2 ;  /* 0x00000001ff057807 */ /* 0x004fe20001000000 */
[----:B------:R-:W-:Y:S02]  /*2a960*/  DSETP.GT.AND P2, PT, R40, RZ, PT ;  /* 0x000000ff2800722a */ /* 0x000fe40003f44000 */
[----:B------:R-:W-:Y:S01]  /*2a970*/  DSETP.GT.AND P4, PT, R48, RZ, PT ;  /* 0x000000ff3000722a */ /* 0x000fe20003f84000 */
[----:B0-----:R-:W-:Y:S01]  /*2a980*/  SEL R6, RZ, 0x1, P3 ;  /* 0x00000001ff067807 */ /* 0x001fe20001800000 */
[----:B------:R-:W-:Y:S01]  /*2a990*/  DSETP.GT.AND P3, PT, R42, RZ, PT ;  /* 0x000000ff2a00722a */ /* 0x000fe20003f64000 */
[----:B------:R0:W-:Y:S03]  /*2a9a0*/  STL.U8 [R56+0x5], R2 ;  /* 0x0000050238007387 */ /* 0x0001e60000100000 */
[----:B------:R-:W-:Y:S01]  /*2a9b0*/  SEL R9, RZ, 0x1, P4 ;  /* 0x00000001ff097807 */ /* 0x000fe20002000000 */
[----:B------:R1:W-:Y:S01]  /*2a9c0*/  STL.U8 [R56+0x6], R3 ;  /* 0x0000060338007387 */ /* 0x0003e20000100000 */
[----:B------:R-:W-:-:S03]  /*2a9d0*/  SEL R8, RZ, 0x1, P3 ;  /* 0x00000001ff087807 */ /* 0x000fc60001800000 */
[----:B------:R2:W-:Y:S01]  /*2a9e0*/  STL.U8 [R56+0x7], R7 ;  /* 0x0000070738007387 */ /* 0x0005e20000100000 */
[----:B0-----:R-:W-:Y:S02]  /*2a9f0*/  SEL R2, RZ, 0x1, P0 ;  /* 0x00000001ff027807 */ /* 0x001fe40000000000 */
[----:B-1----:R-:W-:Y:S02]  /*2aa00*/  SEL R3, RZ, 0x1, P1 ;  /* 0x00000001ff037807 */ /* 0x002fe40000800000 */
[----:B--2---:R-:W-:Y:S01]  /*2aa10*/  SEL R7, RZ, 0x1, P2 ;  /* 0x00000001ff077807 */ /* 0x004fe20001000000 */
[----:B------:R0:W-:Y:S04]  /*2aa20*/  STL.U8 [R56+0x8], R4 ;  /* 0x0000080438007387 */ /* 0x0001e80000100000 */
[----:B------:R0:W-:Y:S04]  /*2aa30*/  STL.U8 [R56+0x9], R5 ;  /* 0x0000090538007387 */ /* 0x0001e80000100000 */
[----:B------:R0:W-:Y:S04]  /*2aa40*/  STL.U8 [R56+0xa], R6 ;  /* 0x00000a0638007387 */ /* 0x0001e80000100000 */
[----:B------:R0:W-:Y:S04]  /*2aa50*/  STL.U8 [R56+0xb], R2 ;  /* 0x00000b0238007387 */ /* 0x0001e80000100000 */
[----:B------:R0:W-:Y:S04]  /*2aa60*/  STL.U8 [R56+0xc], R3 ;  /* 0x00000c0338007387 */ /* 0x0001e80000100000 */
[----:B------:R0:W-:Y:S04]  /*2aa70*/  STL.U8 [R56+0xd], R7 ;  /* 0x00000d0738007387 */ /* 0x0001e80000100000 */
[----:B------:R0:W-:Y:S04]  /*2aa80*/  STL.U8 [R56+0xe], R8 ;  /* 0x00000e0838007387 */ /* 0x0001e80000100000 */
[----:B------:R0:W-:Y:S01]  /*2aa90*/  STL.U8 [R56+0xf], R9 ;  /* 0x00000f0938007387 */ /* 0x0001e20000100000 */
[----:B------:R-:W-:Y:S01]  /*2aaa0*/  UIADD3 UR4, UPT, UPT, UR4, 0x10, URZ ;  /* 0x0000001004047890 */ /* 0x000fe2000fffe0ff */
[----:B------:R-:W-:Y:S11]  /*2aab0*/  BRA.U UP0, `(.L_x_522) ;  /* 0xfffffff900e07547 */ /* 0x000ff6000b83ffff */
.L_x_521:
[----:B------:R-:W-:Y:S05]  /*2aac0*/  BRA.U !UP1, `(.L_x_520) ;  /* 0x0000000509687547 */ /* 0x000fea000b800000 */
[----:B------:R-:W-:Y:S02]  /*2aad0*/  UISETP.GE.U32.AND UP0, UPT, UR7, 0x8, UPT ;  /* 0x000000080700788c */ /* 0x000fe4000bf06070 */
[----:B------:R-:W-:-:S04]  /*2aae0*/  ULOP3.LUT UR5, UR6, 0x7, URZ, 0xc0, !UPT ;  /* 0x0000000706057892 */ /* 0x000fc8000f8ec0ff */
[----:B------:R-:W-:-:S03]  /*2aaf0*/  UISETP.NE.AND UP1, UPT, UR5, URZ, UPT ;  /* 0x000000ff0500728c */ /* 0x000fc6000bf25270 */
[----:B------:R-:W-:Y:S08]  /*2ab00*/  BRA.U !UP0, `(.L_x_523) ;  /* 0x0000000108947547 */ /* 0x000ff0000b800000 */
[----:B------:R-:W-:-:S06]  /*2ab10*/  UIMAD.WIDE.U32 UR8, UR4, 0x8, UR38 ;  /* 0x00000008040878a5 */ /* 0x000fcc000f8e0026 */
[----:B------:R-:W-:Y:S02]  /*2ab20*/  IMAD.U32 R16, RZ, RZ, UR8 ;  /* 0x00000008ff107e24 */ /* 0x000fe4000f8e00ff */
[----:B------:R-:W-:-:S05]  /*2ab30*/  IMAD.U32 R17, RZ, RZ, UR9 ;  /* 0x00000009ff117e24 */ /* 0x000fca000f8e00ff */
[----:B01----:R-:W5:Y:S04]  /*2ab40*/  LDG.E.64 R20, desc[UR36][R16.64] ;  /* 0x0000002410147981 */ /* 0x003f68000c1e1b00 */
[----:B------:R-:W5:Y:S04]  /*2ab50*/  LDG.E.64 R2, desc[UR36][R16.64+0x8] ;  /* 0x0000082410027981 */ /* 0x000f68000c1e1b00 */
[----:B--234-:R-:W2:Y:S04]  /*2ab60*/  LDG.E.64 R4, desc[UR36][R16.64+0x10] ;  /* 0x0000102410047981 */ /* 0x01cea8000c1e1b00 */
[----:B------:R-:W3:Y:S04]  /*2ab70*/  LDG.E.64 R6, desc[UR36][R16.64+0x18] ;  /* 0x0000182410067981 */ /* 0x000ee8000c1e1b00 */
[----:B------:R-:W4:Y:S04]  /*2ab80*/  LDG.E.64 R8, desc[UR36][R16.64+0x20] ;  /* 0x0000202410087981 */ /* 0x000f28000c1e1b00 */
[----:B------:R-:W4:Y:S04]  /*2ab90*/  LDG.E.64 R10, desc[UR36][R16.64+0x28] ;  /* 0x00002824100a7981 */ /* 0x000f28000c1e1b00 */
[----:B------:R-:W4:Y:S04]  /*2aba0*/  LDG.E.64 R12, desc[UR36][R16.64+0x30] ;  /* 0x00003024100c7981 */ /* 0x000f28000c1e1b00 */
[----:B------:R-:W4:Y:S01]  /*2abb0*/  LDG.E.64 R14, desc[UR36][R16.64+0x38] ;  /* 0x00003824100e7981 */ /* 0x000f22000c1e1b00 */
[----:B-----5:R-:W-:Y:S01]  /*2abc0*/  DSETP.GT.AND P1, PT, R20, RZ, PT ;  /* 0x000000ff1400722a */ /* 0x020fe20003f24000 */
[----:B------:R-:W-:Y:S01]  /*2abd0*/  VIADD R20, R1, UR4 ;  /* 0x0000000401147c36 */ /* 0x000fe20008000000 */
[----:B------:R-:W-:Y:S01]  /*2abe0*/  UIADD3 UR4, UPT, UPT, UR4, 0x8, URZ ;  /* 0x0000000804047890 */ /* 0x000fe2000fffe0ff */
[----:B------:R-:W-:-:S03]  /*2abf0*/  DSETP.GT.AND P2, PT, R2, RZ, PT ;  /* 0x000000ff0200722a */ /* 0x000fc60003f44000 */
[----:B------:R-:W-:Y:S01]  /*2ac00*/  SEL R2, RZ, 0x1, P1 ;  /* 0x00000001ff027807 */ /* 0x000fe20000800000 */
[----:B--2---:R-:W-:Y:S02]  /*2ac10*/  DSETP.GT.AND P3, PT, R4, RZ, PT ;  /* 0x000000ff0400722a */ /* 0x004fe40003f64000 */
[----:B------:R-:W-:Y:S02]  /*2ac20*/  SEL R3, RZ, 0x1, P2 ;  /* 0x00000001ff037807 */ /* 0x000fe40001000000 */
[----:B------:R0:W-:Y:S01]  /*2ac30*/  STL.U8 [R20], R2 ;  /* 0x0000000214007387 */ /* 0x0001e20000100000 */
[----:B---3--:R-:W-:Y:S01]  /*2ac40*/  DSETP.GT.AND P0, PT, R6, RZ, PT ;  /* 0x000000ff0600722a */ /* 0x008fe20003f04000 */
[----:B------:R-:W-:Y:S02]  /*2ac50*/  SEL R4, RZ, 0x1, P3 ;  /* 0x00000001ff047807 */ /* 0x000fe40001800000 */
[----:B------:R0:W-:Y:S01]  /*2ac60*/  STL.U8 [R20+0x1], R3 ;  /* 0x0000010314007387 */ /* 0x0001e20000100000 */
[----:B----4-:R-:W-:-:S02]  /*2ac70*/  DSETP.GT.AND P1, PT, R8, RZ, PT ;  /* 0x000000ff0800722a */ /* 0x010fc40003f24000 */
[----:B------:R-:W-:Y:S01]  /*2ac80*/  SEL R5, RZ, 0x1, P0 ;  /* 0x00000001ff057807 */ /* 0x000fe20000000000 */
[----:B------:R0:W-:Y:S01]  /*2ac90*/  STL.U8 [R20+0x2], R4 ;  /* 0x0000020414007387 */ /* 0x0001e20000100000 */
[----:B------:R-:W-:Y:S02]  /*2aca0*/  DSETP.GT.AND P2, PT, R10, RZ, PT ;  /* 0x000000ff0a00722a */ /* 0x000fe40003f44000 */
[----:B------:R-:W-:Y:S01]  /*2acb0*/  SEL R6, RZ, 0x1, P1 ;  /* 0x00000001ff067807 */ /* 0x000fe20000800000 */
[----:B------:R0:W-:Y:S01]  /*2acc0*/  STL.U8 [R20+0x3], R5 ;  /* 0x0000030514007387 */ /* 0x0001e20000100000 */
[----:B------:R-:W-:Y:S02]  /*2acd0*/  DSETP.GT.AND P3, PT, R12, RZ, PT ;  /* 0x000000ff0c00722a */ /* 0x000fe40003f64000 */
[----:B------:R-:W-:Y:S01]  /*2ace0*/  SEL R7, RZ, 0x1, P2 ;  /* 0x00000001ff077807 */ /* 0x000fe20001000000 */
[----:B------:R0:W-:Y:S01]  /*2acf0*/  STL.U8 [R20+0x4], R6 ;  /* 0x0000040614007387 */ /* 0x0001e20000100000 */
[----:B------:R-:W-:-:S02]  /*2ad00*/  DSETP.GT.AND P4, PT, R14, RZ, PT ;  /* 0x000000ff0e00722a */ /* 0x000fc40003f84000 */
[----:B------:R-:W-:Y:S01]  /*2ad10*/  SEL R8, RZ, 0x1, P3 ;  /* 0x00000001ff087807 */ /* 0x000fe20001800000 */
[----:B------:R0:W-:Y:S03]  /*2ad20*/  STL.U8 [R20+0x5], R7 ;  /* 0x0000050714007387 */ /* 0x0001e60000100000 */
[----:B------:R-:W-:Y:S01]  /*2ad30*/  SEL R9, RZ, 0x1, P4 ;  /* 0x00000001ff097807 */ /* 0x000fe20002000000 */
[----:B------:R0:W-:Y:S04]  /*2ad40*/  STL.U8 [R20+0x6], R8 ;  /* 0x0000060814007387 */ /* 0x0001e80000100000 */
[----:B------:R0:W-:Y:S03]  /*2ad50*/  STL.U8 [R20+0x7], R9 ;  /* 0x0000070914007387 */ /* 0x0001e60000100000 */
.L_x_523:
[----:B------:R-:W-:Y:S05]  /*2ad60*/  BRA.U !UP1, `(.L_x_520) ;  /* 0x0000000109c07547 */ /* 0x000fea000b800000 */
[----:B------:R-:W-:Y:S02]  /*2ad70*/  UISETP.GE.U32.AND UP0, UPT, UR5, 0x4, UPT ;  /* 0x000000040500788c */ /* 0x000fe4000bf06070 */
[----:B------:R-:W-:-:S04]  /*2ad80*/  ULOP3.LUT UR6, UR6, 0x3, URZ, 0xc0, !UPT ;  /* 0x0000000306067892 */ /* 0x000fc8000f8ec0ff */
[----:B------:R-:W-:-:S03]  /*2ad90*/  UISETP.NE.AND UP1, UPT, UR6, URZ, UPT ;  /* 0x000000ff0600728c */ /* 0x000fc6000bf25270 */
[----:B------:R-:W-:Y:S08]  /*2ada0*/  BRA.U !UP0, `(.L_x_524) ;  /* 0x0000000108547547 */ /* 0x000ff0000b800000 */
[----:B------:R-:W-:-:S06]  /*2adb0*/  UIMAD.WIDE.U32 UR8, UR4, 0x8, UR38 ;  /* 0x00000008040878a5 */ /* 0x000fcc000f8e0026 */
[----:B0---4-:R-:W-:Y:S02]  /*2adc0*/  IMAD.U32 R8, RZ, RZ, UR8 ;  /* 0x00000008ff087e24 */ /* 0x011fe4000f8e00ff */
[----:B------:R-:W-:-:S05]  /*2add0*/  IMAD.U32 R9, RZ, RZ, UR9 ;  /* 0x00000009ff097e24 */ /* 0x000fca000f8e00ff */
[----:B--23--:R-:W2:Y:S04]  /*2ade0*/  LDG.E.64 R10, desc[UR36][R8.64] ;  /* 0x00000024080a7981 */ /* 0x00cea8000c1e1b00 */
[----:B-1----:R-:W3:Y:S04]  /*2adf0*/  LDG.E.64 R2, desc[UR36][R8.64+0x8] ;  /* 0x0000082408027981 */ /* 0x002ee8000c1e1b00 */
[----:B------:R-:W4:Y:S04]  /*2ae00*/  LDG.E.64 R4, desc[UR36][R8.64+0x10] ;  /* 0x0000102408047981 */ /* 0x000f28000c1e1b00 */
[----:B------:R-:W5:Y:S01]  /*2ae10*/  LDG.E.64 R6, desc[UR36][R8.64+0x18] ;  /* 0x0000182408067981 */ /* 0x000f62000c1e1b00 */
[----:B--2---:R-:W-:-:S02]  /*2ae20*/  DSETP.GT.AND P0, PT, R10, RZ, PT ;  /* 0x000000ff0a00722a */ /* 0x004fc40003f04000 */
[----:B---3--:R-:W-:Y:S01]  /*2ae30*/  DSETP.GT.AND P1, PT, R2, RZ, PT ;  /* 0x000000ff0200722a */ /* 0x008fe20003f24000 */
[----:B------:R-:W-:-:S03]  /*2ae40*/  VIADD R3, R1, UR4 ;  /* 0x0000000401037c36 */ /* 0x000fc60008000000 */
[----:B------:R-:W-:Y:S01]  /*2ae50*/  SEL R2, RZ, 0x1, P0 ;  /* 0x00000001ff027807 */ /* 0x000fe20000000000 */
[----:B----4-:R-:W-:Y:S01]  /*2ae60*/  DSETP.GT.AND P2, PT, R4, RZ, PT ;  /* 0x000000ff0400722a */ /* 0x010fe20003f44000 */
[----:B------:R-:W-:Y:S01]  /*2ae70*/  UIADD3 UR4, UPT, UPT, UR4, 0x4, URZ ;  /* 0x0000000404047890 */ /* 0x000fe2000fffe0ff */
[----:B------:R-:W-:Y:S01]  /*2ae80*/  SEL R4, RZ, 0x1, P1 ;  /* 0x00000001ff047807 */ /* 0x000fe20000800000 */
[----:B-----5:R-:W-:Y:S01]  /*2ae90*/  DSETP.GT.AND P3, PT, R6, RZ, PT ;  /* 0x000000ff0600722a */ /* 0x020fe20003f64000 */
[----:B------:R0:W-:Y:S02]  /*2aea0*/  STL.U8 [R3], R2 ;  /* 0x0000000203007387 */ /* 0x0001e40000100000 */
[----:B------:R-:W-:Y:S02]  /*2aeb0*/  SEL R6, RZ, 0x1, P2 ;  /* 0x00000001ff067807 */ /* 0x000fe40001000000 */
[----:B------:R0:W-:Y:S01]  /*2aec0*/  STL.U8 [R3+0x1], R4 ;  /* 0x0000010403007387 */ /* 0x0001e20000100000 */
[----:B------:R-:W-:-:S03]  /*2aed0*/  SEL R10, RZ, 0x1, P3 ;  /* 0x00000001ff0a7807 */ /* 0x000fc60001800000 */
[----:B------:R0:W-:Y:S04]  /*2aee0*/  STL.U8 [R3+0x2], R6 ;  /* 0x0000020603007387 */ /* 0x0001e80000100000 */
[----:B------:R0:W-:Y:S02]  /*2aef0*/  STL.U8 [R3+0x3], R10 ;  /* 0x0000030a03007387 */ /* 0x0001e40000100000 */
.L_x_524:
[----:B------:R-:W-:Y:S05]  /*2af00*/  BRA.U !UP1, `(.L_x_520) ;  /* 0x0000000109587547 */ /* 0x000fea000b800000 */
[----:B------:R-:W-:-:S06]  /*2af10*/  UIMAD.WIDE.U32 UR8, UR4, 0x8, UR38 ;  /* 0x00000008040878a5 */ /* 0x000fcc000f8e0026 */
[----:B01234-:R-:W-:Y:S02]  /*2af20*/  IMAD.U32 R4, RZ, RZ, UR8 ;  /* 0x00000008ff047e24 */ /* 0x01ffe4000f8e00ff */
[----:B------:R-:W-:-:S05]  /*2af30*/  IMAD.U32 R5, RZ, RZ, UR9 ;  /* 0x00000009ff057e24 */ /* 0x000fca000f8e00ff */
[----:B------:R-:W2:Y:S01]  /*2af40*/  LDG.E.64 R2, desc[UR36][R4.64] ;  /* 0x0000002404027981 */ /* 0x000ea2000c1e1b00 */
[----:B------:R-:W-:Y:S01]  /*2af50*/  VIADD R7, R1, UR4 ;  /* 0x0000000401077c36 */ /* 0x000fe20008000000 */
[----:B------:R-:W-:Y:S01]  /*2af60*/  UISETP.NE.AND UP0, UPT, UR6, 0x1, UPT ;  /* 0x000000010600788c */ /* 0x000fe2000bf05270 */
[----:B--2---:R-:W-:-:S06]  /*2af70*/  DSETP.GT.AND P0, PT, R2, RZ, PT ;  /* 0x000000ff0200722a */ /* 0x004fcc0003f04000 */
[----:B------:R-:W-:-:S05]  /*2af80*/  SEL R2, RZ, 0x1, P0 ;  /* 0x00000001ff027807 */ /* 0x000fca0000000000 */
[----:B------:R0:W-:Y:S01]  /*2af90*/  STL.U8 [R7], R2 ;  /* 0x0000000207007387 */ /* 0x0001e20000100000 */
[----:B------:R-:W-:Y:S05]  /*2afa0*/  BRA.U !UP0, `(.L_x_520) ;  /* 0x0000000108307547 */ /* 0x000fea000b800000 */
[----:B------:R-:W-:Y:S01]  /*2afb0*/  UISETP.NE.AND UP0, UPT, UR6, 0x2, UPT ;  /* 0x000000020600788c */ /* 0x000fe2000bf05270 */
[----:B0-----:R-:W2:Y:S05]  /*2afc0*/  LDG.E.64 R2, desc[UR36][R4.64+0x8] ;  /* 0x0000082404027981 */ /* 0x001eaa000c1e1b00 */
[----:B------:R-:W-:-:S13]  /*2afd0*/  PLOP3.LUT P1, PT, PT, PT, UP0, 0x80, 0x8 ;  /* 0x000000000008781c */ /* 0x000fda0003f2f008 */
[----:B------:R-:W3:Y:S02]  /*2afe0*/  @P1 LDG.E.64 R8, desc[UR36][R4.64+0x10] ;  /* 0x0000102404081981 */ /* 0x000ee4000c1e1b00 */
[----:B---3--:R-:W-:-:S14]  /*2aff0*/  @P1 DSETP.GT.AND P0, PT, R8, RZ, PT ;  /* 0x000000ff0800122a */ /* 0x008fdc0003f04000 */
[----:B------:R-:W-:Y:S01]  /*2b000*/  @P1 VOTEU.ANY UP1, P0 ;  /* 0x0000000000ff1886 */ /* 0x000fe20000020100 */
[----:B--2---:R-:W-:Y:S01]  /*2b010*/  DSETP.GT.AND P0, PT, R2, RZ, PT ;  /* 0x000000ff0200722a */ /* 0x004fe20003f04000 */
[----:B------:R-:W-:-:S05]  /*2b020*/  @UP0 USEL UR4, URZ, 0x1, UP1 ;  /* 0x00000001ff040887 */ /* 0x000fca0008800000 */
[----:B------:R-:W-:Y:S01]  /*2b030*/  SEL R2, RZ, 0x1, P0 ;  /* 0x00000001ff027807 */ /* 0x000fe20000000000 */
[----:B------:R-:W-:-:S04]  /*2b040*/  IMAD.U32 R6, RZ, RZ, UR4 ;  /* 0x00000004ff067e24 */ /* 0x000fc8000f8e00ff */
[----:B------:R0:W-:Y:S04]  /*2b050*/  STL.U8 [R7+0x1], R2 ;  /* 0x0000010207007387 */ /* 0x0001e80000100000 */
[----:B------:R0:W-:Y:S02]  /*2b060*/  @P1 STL.U8 [R7+0x2], R6 ;  /* 0x0000020607001387 */ /* 0x0001e40000100000 */
.L_x_520:
[----:B01----:R-:W-:-:S05]  /*2b070*/  IMAD.U32 R2, RZ, RZ, UR60 ;  /* 0x0000003cff027e24 */ /* 0x003fca000f8e00ff */
[----:B------:R-:W-:-:S13]  /*2b080*/  ISETP.GE.AND P1, PT, R2, 0x1, PT ;  /* 0x000000010200780c */ /* 0x000fda0003f26270 */
[----:B------:R-:W-:Y:S05]  /*2b090*/  @!P1 BRA `(.L_x_525) ;  /* 0x0000000000c89947 */ /* 0x000fea0003800000 */
[----:B------:R-:W-:-:S04]  /*2b0a0*/  UIADD3 UR4, UPT, UPT, UR60, -0x1, URZ ;  /* 0xffffffff3c047890 */ /* 0x000fc8000fffe0ff */
[----:B------:R-:W-:-:S03]  /*2b0b0*/  UISETP.GE.U32.AND UP0, UPT, UR4, 0xf, UPT ;  /* 0x0000000f0400788c */ /* 0x000fc6000bf06070 */
[----:B------:R-:W-:-:S06]  /*2b0c0*/  UMOV UR4, URZ ;  /* 0x000000ff00047c82 */ /* 0x000fcc0008000000 */
[----:B------:R-:W-:Y:S05]  /*2b0d0*/  BRA.U !UP0, `(.L_x_526) ;  /* 0x00000001081c7547 */ /* 0x000fea000b800000 */
[----:B------:R-:W-:Y:S01]  /*2b0e0*/  IMAD.MOV.U32 R2, RZ, RZ, RZ ;  /* 0x000000ffff027224 */ /* 0x000fe200078e00ff */
[----:B------:R-:W-:-:S12]  /*2b0f0*/  ULOP3.LUT UR4, UR60, 0x7ffffff0, URZ, 0xc0, !UPT ;  /* 0x7ffffff03c047892 */ /* 0x000fd8000f8ec0ff */
.L_x_527:
[----:B------:R-:W-:Y:S01]  /*2b100*/  IADD3 R3, PT, PT, R1, R2, RZ ;  /* 0x0000000201037210 */ /* 0x000fe20007ffe0ff */
[----:B------:R-:W-:-:S04]  /*2b110*/  VIADD R2, R2, 0x10 ;  /* 0x0000001002027836 */ /* 0x000fc80000000000 */
[----:B------:R0:W-:Y:S01]  /*2b120*/  STL.128 [R3+0x1000], RZ ;  /* 0x001000ff03007387 */ /* 0x0001e20000100c00 */
[----:B------:R-:W-:-:S13]  /*2b130*/  ISETP.NE.AND P0, PT, R2, UR4, PT ;  /* 0x0000000402007c0c */ /* 0x000fda000bf05270 */
[----:B0-----:R-:W-:Y:S05]  /*2b140*/  @P0 BRA `(.L_x_527) ;  /* 0xfffffffc00ec0947 */ /* 0x001fea000383ffff */
.L_x_526:
[----:B------:R-:W-:-:S09]  /*2b150*/  ULOP3.LUT UP0, URZ, UR60, 0xf, URZ, 0xc0, !UPT ;  /* 0x0000000f3cff7892 */ /* 0x000fd2000f80c0ff */
[----:B------:R-:W-:Y:S05]  /*2b160*/  BRA.U !UP0, `(.L_x_525) ;  /* 0x0000000108947547 */ /* 0x000fea000b800000 */
[----:B------:R-:W-:Y:S02]  /*2b170*/  ULOP3.LUT UR5, UR60, 0xf, URZ, 0xc0, !UPT ;  /* 0x0000000f3c057892 */ /* 0x000fe4000f8ec0ff */
[----:B------:R-:W-:Y:S02]  /*2b180*/  ULOP3.LUT UP1, URZ, UR60, 0x7, URZ, 0xc0, !UPT ;  /* 0x000000073cff7892 */ /* 0x000fe4000f82c0ff */
[----:B------:R-:W-:-:S04]  /*2b190*/  UIADD3 UR5, UPT, UPT, UR5, -0x1, URZ ;  /* 0xffffffff05057890 */ /* 0x000fc8000fffe0ff */
[----:B------:R-:W-:-:S09]  /*2b1a0*/  UISETP.GE.U32.AND UP0, UPT, UR5, 0x7, UPT ;  /* 0x000000070500788c */ /* 0x000fd2000bf06070 */
[----:B------:R-:W-:Y:S05]  /*2b1b0*/  BRA.U !UP0, `(.L_x_528) ;  /* 0x0000000108287547 */ /* 0x000fea000b800000 */
[----:B------:R-:W-:Y:S01]  /*2b1c0*/  VIADD R2, R1, UR4 ;  /* 0x0000000401027c36 */ /* 0x000fe20008000000 */
[----:B------:R-:W-:-:S04]  /*2b1d0*/  UIADD3 UR4, UPT, UPT, UR4, 0x8, URZ ;  /* 0x0000000804047890 */ /* 0x000fc8000fffe0ff */
        /* <DEDUP_REMOVED lines=8> */
.L_x_528:
[----:B------:R-:W-:Y:S05]  /*2b260*/  BRA.U !UP1, `(.L_x_525) ;  /* 0x0000000109547547 */ /* 0x000fea000b800000 */
[----:B------:R-:W-:-:S04]  /*2b270*/  ULOP3.LUT UR5, UR60, 0x7, URZ, 0xc0, !UPT ;  /* 0x000000073c057892 */ /* 0x000fc8000f8ec0ff */
[----:B------:R-:W-:-:S04]  /*2b280*/  UIADD3 UR5, UPT, UPT, UR5, -0x1, URZ ;  /* 0xffffffff05057890 */ /* 0x000fc8000fffe0ff */
[----:B------:R-:W-:-:S06]  /*2b290*/  UISETP.GE.U32.AND UP0, UPT, UR5, 0x3, UPT ;  /* 0x000000030500788c */ /* 0x000fcc000bf06070 */
[----:B------:R-:W-:-:S13]  /*2b2a0*/  PLOP3.LUT P0, PT, PT, PT, UP0, 0x80, 0x8 ;  /* 0x000000000008781c */ /* 0x000fda0003f0f008 */
[----:B0-----:R-:W-:Y:S01]  /*2b2b0*/  @P0 VIADD R2, R1, UR4 ;  /* 0x0000000401020c36 */ /* 0x001fe20008000000 */
[----:B------:R-:W-:Y:S02]  /*2b2c0*/  @UP0 UIADD3 UR4, UPT, UPT, UR4, 0x4, URZ ;  /* 0x0000000404040890 */ /* 0x000fe4000fffe0ff */
[----:B------:R-:W-:Y:S02]  /*2b2d0*/  ULOP3.LUT UP0, URZ, UR60, 0x3, URZ, 0xc0, !UPT ;  /* 0x000000033cff7892 */ /* 0x000fe4000f80c0ff */
[----:B------:R1:W-:Y:S04]  /*2b2e0*/  @P0 STL.U8 [R2+0x1000], RZ ;  /* 0x001000ff02000387 */ /* 0x0003e80000100000 */
[----:B------:R1:W-:Y:S04]  /*2b2f0*/  @P0 STL.U8 [R2+0x1001], RZ ;  /* 0x001001ff02000387 */ /* 0x0003e80000100000 */
[----:B------:R1:W-:Y:S04]  /*2b300*/  @P0 STL.U8 [R2+0x1002], RZ ;  /* 0x001002ff02000387 */ /* 0x0003e80000100000 */
[----:B------:R1:W-:Y:S01]  /*2b310*/  @P0 STL.U8 [R2+0x1003], RZ ;  /* 0x001003ff02000387 */ /* 0x0003e20000100000 */
[----:B------:R-:W-:Y:S05]  /*2b320*/  BRA.U !UP0, `(.L_x_525) ;  /* 0x0000000108247547 */ /* 0x000fea000b800000 */
[----:B-1----:R-:W-:Y:S01]  /*2b330*/  VIADD R2, R1, UR4 ;  /* 0x0000000401027c36 */ /* 0x002fe20008000000 */
[----:B------:R-:W-:-:S04]  /*2b340*/  ULOP3.LUT UR4, UR60, 0x3, URZ, 0xc0, !UPT ;  /* 0x000000033c047892 */ /* 0x000fc8000f8ec0ff */
[----:B------:R0:W-:Y:S01]  /*2b350*/  STL.U8 [R2+0x1000], RZ ;  /* 0x001000ff02007387 */ /* 0x0001e20000100000 */
[----:B------:R-:W-:-:S09]  /*2b360*/  UISETP.NE.AND UP0, UPT, UR4, 0x1, UPT ;  /* 0x000000010400788c */ /* 0x000fd2000bf05270 */
[----:B0-----:R-:W-:Y:S05]  /*2b370*/  BRA.U !UP0, `(.L_x_525) ;  /* 0x0000000108107547 */ /* 0x001fea000b800000 */
[----:B------:R-:W-:Y:S01]  /*2b380*/  UISETP.NE.AND UP0, UPT, UR4, 0x2, UPT ;  /* 0x000000020400788c */ /* 0x000fe2000bf05270 */
[----:B------:R0:W-:Y:S05]  /*2b390*/  STL.U8 [R2+0x1001], RZ ;  /* 0x001001ff02007387 */ /* 0x0001ea0000100000 */
[----:B------:R-:W-:-:S13]  /*2b3a0*/  PLOP3.LUT P0, PT, PT, PT, UP0, 0x80, 0x8 ;  /* 0x000000000008781c */ /* 0x000fda0003f0f008 */
[----:B------:R0:W-:Y:S02]  /*2b3b0*/  @P0 STL.U8 [R2+0x1002], RZ ;  /* 0x001002ff02000387 */ /* 0x0001e40000100000 */
.L_x_525:
[----:B------:R-:W-:-:S09]  /*2b3c0*/  UISETP.GE.AND UP0, UPT, UR18, 0x1, UPT ;  /* 0x000000011200788c */ /* 0x000fd2000bf06270 */
[----:B------:R-:W-:Y:S05]  /*2b3d0*/  BRA.U !UP0, `(.L_x_529) ;  /* 0x0000002108a87547 */ /* 0x000fea000b800000 */
[----:B------:R-:W-:-:S05]  /*2b3e0*/  UMOV UR4, URZ ;  /* 0x000000ff00047c82 */ /* 0x000fca0008000000 */
.L_x_536:
[----:B------:R-:W5:Y:S01]  /*2b3f0*/  LDCU UR6, c[0x0][0x3bc] ;  /* 0x00007780ff0677ac */ /* 0x000f620008000800 */
[----:B01----:R-:W-:Y:S01]  /*2b400*/  IMAD.MOV.U32 R2, RZ, RZ, RZ ;  /* 0x000000ffff027224 */ /* 0x003fe200078e00ff */
[----:B------:R-:W-:Y:S01]  /*2b410*/  UMOV UR5, UR4 ;  /* 0x0000000400057c82 */ /* 0x000fe20008000000 */
[----:B------:R-:W-:-:S04]  /*2b420*/  UIADD3 UR4, UPT, UPT, UR4, 0x1, URZ ;  /* 0x0000000104047890 */ /* 0x000fc8000fffe0ff */
[----:B-----5:R-:W-:-:S11]  /*2b430*/  UISETP.NE.AND UP0, UPT, UR4, UR6, UPT ;  /* 0x000000060400728c */ /* 0x020fd6000bf05270 */
.L_x_535:
[----:B0-----:R-:W0:Y:S01]  /*2b440*/  LDC.64 R32, c[0x0][0x3b8] ;  /* 0x0000ee00ff207b82 */ /* 0x001e220000000a00 */
[----:B------:R-:W-:Y:S01]  /*2b450*/  ISETP.GE.U32.AND P2, PT, R84, 0xf, PT ;  /* 0x0000000f5400780c */ /* 0x000fe20003f46070 */
[----:B------:R-:W-:Y:S02]  /*2b460*/  IMAD.MOV.U32 R3, RZ, RZ, RZ ;  /* 0x000000ffff037224 */ /* 0x000fe400078e00ff */
[----:B0-----:R-:W-:Y:S02]  /*2b470*/  IMAD R22, R32, UR5, R2 ;  /* 0x0000000520167c24 */ /* 0x001fe4000f8e0202 */
[----:B------:R-:W-:-:S05]  /*2b480*/  VIADD R2, R2, 0x1 ;  /* 0x0000000102027836 */ /* 0x000fca0000000000 */
[----:B------:R-:W-:-:S03]  /*2b490*/  ISETP.NE.AND P0, PT, R2, R33, PT ;  /* 0x000000210200720c */ /* 0x000fc60003f05270 */
[----:B-1----:R-:W-:Y:S10]  /*2b4a0*/  @!P2 BRA `(.L_x_530) ;  /* 0x00000000009ca947 */ /* 0x002ff40003800000 */
[----:B------:R-:W-:-:S07]  /*2b4b0*/  IMAD.MOV.U32 R3, RZ, RZ, RZ ;  /* 0x000000ffff037224 */ /* 0x000fce00078e00ff */
.L_x_531:
[----:B0-----:R-:W-:-:S04]  /*2b4c0*/  IMAD R0, R22, R32, R3 ;  /* 0x0000002016007224 */ /* 0x001fc800078e0203 */
[----:B------:R-:W-:-:S05]  /*2b4d0*/  IMAD.IADD R21, R1, 0x1, R0 ;  /* 0x0000000101157824 */ /* 0x000fca00078e0200 */
[----:B------:R-:W5:Y:S04]  /*2b4e0*/  LDL.U8 R0, [R21] ;  /* 0x0000000015007983 */ /* 0x000f680000100000 */
[----:B--234-:R-:W2:Y:S04]  /*2b4f0*/  LDL.U8 R4, [R21+0x1] ;  /* 0x0000010015047983 */ /* 0x01cea80000100000 */
[----:B------:R-:W3:Y:S04]  /*2b500*/  LDL.U8 R5, [R21+0x2] ;  /* 0x0000020015057983 */ /* 0x000ee80000100000 */
[----:B------:R-:W4:Y:S04]  /*2b510*/  LDL.U8 R6, [R21+0x3] ;  /* 0x0000030015067983 */ /* 0x000f280000100000 */
        /* <DEDUP_REMOVED lines=11> */
[----:B------:R-:W4:Y:S01]  /*2b5d0*/  LDL.U8 R20, [R21+0xf] ;  /* 0x00000f0015147983 */ /* 0x000f220000100000 */
[----:B------:R-:W-:-:S05]  /*2b5e0*/  VIADD R3, R3, 0x10 ;  /* 0x0000001003037836 */ /* 0x000fca0000000000 */
[----:B------:R-:W-:Y:S01]  /*2b5f0*/  ISETP.NE.AND P3, PT, R3, R53, PT ;  /* 0x000000350300720c */ /* 0x000fe20003f65270 */
[----:B-----5:R0:W-:Y:S04]  /*2b600*/  STL.U8 [R21+0x1000], R0 ;  /* 0x0010000015007387 */ /* 0x0201e80000100000 */
[----:B--2---:R0:W-:Y:S04]  /*2b610*/  STL.U8 [R21+0x1001], R4 ;  /* 0x0010010415007387 */ /* 0x0041e80000100000 */
[----:B---3--:R0:W-:Y:S04]  /*2b620*/  STL.U8 [R21+0x1002], R5 ;  /* 0x0010020515007387 */ /* 0x0081e80000100000 */
[----:B----4-:R0:W-:Y:S04]  /*2b630*/  STL.U8 [R21+0x1003], R6 ;  /* 0x0010030615007387 */ /* 0x0101e80000100000 */
[----:B------:R0:W-:Y:S04]  /*2b640*/  STL.U8 [R21+0x1004], R7 ;  /* 0x0010040715007387 */ /* 0x0001e80000100000 */
        /* <DEDUP_REMOVED lines=11> */
[----:B------:R-:W-:Y:S05]  /*2b700*/  @P3 BRA `(.L_x_531) ;  /* 0xfffffffc006c3947 */ /* 0x000fea000383ffff */
[----:B------:R-:W-:-:S07]  /*2b710*/  IMAD.MOV.U32 R3, RZ, RZ, R53 ;  /* 0x000000ffff037224 */ /* 0x000fce00078e0035 */
.L_x_530:
[----:B------:R-:W-:-:S13]  /*2b720*/  ISETP.NE.AND P3, PT, R85, RZ, PT ;  /* 0x000000ff5500720c */ /* 0x000fda0003f65270 */
[----:B------:R-:W-:Y:S05]  /*2b730*/  @!P3 BRA `(.L_x_532) ;  /* 0x0000000000c8b947 */ /* 0x000fea0003800000 */
[----:B------:R-:W-:Y:S02]  /*2b740*/  ISETP.GE.U32.AND P4, PT, R60, 0x7, PT ;  /* 0x000000073c00780c */ /* 0x000fe40003f86070 */
[----:B------:R-:W-:-:S11]  /*2b750*/  ISETP.NE.AND P5, PT, R86, RZ, PT ;  /* 0x000000ff5600720c */ /* 0x000fd60003fa5270 */
[----:B------:R-:W-:Y:S05]  /*2b760*/  @!P4 BRA `(.L_x_533) ;  /* 0x00000000004cc947 */ /* 0x000fea0003800000 */
[----:B0-----:R-:W-:-:S04]  /*2b770*/  IMAD R0, R22, R32, R3 ;  /* 0x0000002016007224 */ /* 0x001fc800078e0203 */
[----:B--234-:R-:W-:-:S05]  /*2b780*/  IMAD.IADD R11, R1, 0x1, R0 ;  /* 0x00000001010b7824 */ /* 0x01cfca00078e0200 */
[----:B------:R-:W2:Y:S04]  /*2b790*/  LDL.U8 R0, [R11] ;  /* 0x000000000b007983 */ /* 0x000ea80000100000 */
[----:B------:R-:W3:Y:S04]  /*2b7a0*/  LDL.U8 R4, [R11+0x1] ;  /* 0x000001000b047983 */ /* 0x000ee80000100000 */
[----:B------:R-:W4:Y:S04]  /*2b7b0*/  LDL.U8 R5, [R11+0x2] ;  /* 0x000002000b057983 */ /* 0x000f280000100000 */
[----:B------:R-:W5:Y:S04]  /*2b7c0*/  LDL.U8 R6, [R11+0x3] ;  /* 0x000003000b067983 */ /* 0x000f680000100000 */
[----:B------:R-:W5:Y:S04]  /*2b7d0*/  LDL.U8 R7, [R11+0x4] ;  /* 0x000004000b077983 */ /* 0x000f680000100000 */
[----:B------:R-:W5:Y:S04]  /*2b7e0*/  LDL.U8 R8, [R11+0x5] ;  /* 0x000005000b087983 */ /* 0x000f680000100000 */
[----:B------:R-:W5:Y:S04]  /*2b7f0*/  LDL.U8 R9, [R11+0x6] ;  /* 0x000006000b097983 */ /* 0x000f680000100000 */
[----:B------:R-:W5:Y:S01]  /*2b800*/  LDL.U8 R10, [R11+0x7] ;  /* 0x000007000b0a7983 */ /* 0x000f620000100000 */
[----:B------:R-:W-:-:S03]  /*2b810*/  VIADD R3, R3, 0x8 ;  /* 0x0000000803037836 */ /* 0x000fc60000000000 */
[----:B--2---:R1:W-:Y:S04]  /*2b820*/  STL.U8 [R11+0x1000], R0 ;  /* 0x001000000b007387 */ /* 0x0043e80000100000 */
[----:B---3--:R1:W-:Y:S04]  /*2b830*/  STL.U8 [R11+0x1001], R4 ;  /* 0x001001040b007387 */ /* 0x0083e80000100000 */
[----:B----4-:R1:W-:Y:S04]  /*2b840*/  STL.U8 [R11+0x1002], R5 ;  /* 0x001002050b007387 */ /* 0x0103e80000100000 */
[----:B-----5:R1:W-:Y:S04]  /*2b850*/  STL.U8 [R11+0x1003], R6 ;  /* 0x001003060b007387 */ /* 0x0203e80000100000 */
[----:B------:R1:W-:Y:S04]  /*2b860*/  STL.U8 [R11+0x1004], R7 ;  /* 0x001004070b007387 */ /* 0x0003e80000100000 */
[----:B------:R1:W-:Y:S04]  /*2b870*/  STL.U8 [R11+0x1005], R8 ;  /* 0x001005080b007387 */ /* 0x0003e80000100000 */
[----:B------:R1:W-:Y:S04]  /*2b880*/  STL.U8 [R11+0x1006], R9 ;  /* 0x001006090b007387 */ /* 0x0003e80000100000 */
[----:B------:R1:W-:Y:S02]  /*2b890*/  STL.U8 [R11+0x1007], R10 ;  /* 0x0010070a0b007387 */ /* 0x0003e40000100000 */
.L_x_533:
[----:B------:R-:W-:Y:S05]  /*2b8a0*/  @!P5 BRA `(.L_x_532) ;  /* 0x00000000006cd947 */ /* 0x000fea0003800000 */
[----:B------:R-:W-:Y:S02]  /*2b8b0*/  ISETP.GE.U32.AND P4, PT, R61, 0x3, PT ;  /* 0x000000033d00780c */ /* 0x000fe40003f86070 */
[----:B------:R-:W-:-:S11]  /*2b8c0*/  ISETP.NE.AND P5, PT, R87, RZ, PT ;  /* 0x000000ff5700720c */ /* 0x000fd60003fa5270 */
[----:B------:R-:W-:Y:S05]  /*2b8d0*/  @!P4 BRA `(.L_x_534) ;  /* 0x00000000002cc947 */ /* 0x000fea0003800000 */
[----:B01----:R-:W-:-:S04]  /*2b8e0*/  IMAD R0, R22, R32, R3 ;  /* 0x0000002016007224 */ /* 0x003fc800078e0203 */
[----:B--2-4-:R-:W-:-:S05]  /*2b8f0*/  IMAD.IADD R7, R1, 0x1, R0 ;  /* 0x0000000101077824 */ /* 0x014fca00078e0200 */
[----:B------:R-:W2:Y:S04]  /*2b900*/  LDL.U8 R0, [R7] ;  /* 0x0000000007007983 */ /* 0x000ea80000100000 */
[----:B---3--:R-:W3:Y:S04]  /*2b910*/  LDL.U8 R4, [R7+0x1] ;  /* 0x0000010007047983 */ /* 0x008ee80000100000 */
[----:B------:R-:W4:Y:S04]  /*2b920*/  LDL.U8 R5, [R7+0x2] ;  /* 0x0000020007057983 */ /* 0x000f280000100000 */
[----:B------:R-:W5:Y:S01]  /*2b930*/  LDL.U8 R6, [R7+0x3] ;  /* 0x0000030007067983 */ /* 0x000f620000100000 */
[----:B------:R-:W-:-:S03]  /*2b940*/  VIADD R3, R3, 0x4 ;  /* 0x0000000403037836 */ /* 0x000fc60000000000 */
[----:B--2---:R0:W-:Y:S04]  /*2b950*/  STL.U8 [R7+0x1000], R0 ;  /* 0x0010000007007387 */ /* 0x0041e80000100000 */
[----:B---3--:R0:W-:Y:S04]  /*2b960*/  STL.U8 [R7+0x1001], R4 ;  /* 0x0010010407007387 */ /* 0x0081e80000100000 */
[----:B----4-:R0:W-:Y:S04]  /*2b970*/  STL.U8 [R7+0x1002], R5 ;  /* 0x0010020507007387 */ /* 0x0101e80000100000 */
[----:B-----5:R0:W-:Y:S02]  /*2b980*/  STL.U8 [R7+0x1003], R6 ;  /* 0x0010030607007387 */ /* 0x0201e40000100000 */
.L_x_534:
[----:B------:R-:W-:Y:S05]  /*2b990*/  @!P5 BRA `(.L_x_532) ;  /* 0x000000000030d947 */ /* 0x000fea0003800000 */
[----:B01----:R-:W-:-:S04]  /*2b9a0*/  IMAD R0, R22, R32, R3 ;  /* 0x0000002016007224 */ /* 0x003fc800078e0203 */
[----:B------:R-:W-:-:S05]  /*2b9b0*/  IMAD.IADD R3, R1, 0x1, R0 ;  /* 0x0000000101037824 */ /* 0x000fca00078e0200 */
[----:B------:R-:W5:Y:S01]  /*2b9c0*/  LDL.U8 R0, [R3] ;  /* 0x0000000003007983 */ /* 0x000f620000100000 */
[----:B------:R-:W-:-:S03]  /*2b9d0*/  ISETP.NE.AND P4, PT, R87, 0x1, PT ;  /* 0x000000015700780c */ /* 0x000fc60003f85270 */
[----:B-----5:R0:W-:Y:S10]  /*2b9e0*/  STL.U8 [R3+0x1000], R0 ;  /* 0x0010000003007387 */ /* 0x0201f40000100000 */
[----:B------:R-:W-:Y:S05]  /*2b9f0*/  @!P4 BRA `(.L_x_532) ;  /* 0x000000000018c947 */ /* 0x000fea0003800000 */
[----:B0-----:R-:W5:Y:S01]  /*2ba00*/  LDL.U8 R0, [R3+0x1] ;  /* 0x0000010003007983 */ /* 0x001f620000100000 */
[----:B------:R-:W-:-:S03]  /*2ba10*/  ISETP.NE.AND P4, PT, R87, 0x2, PT ;  /* 0x000000025700780c */ /* 0x000fc60003f85270 */
[----:B-----5:R0:W-:Y:S10]  /*2ba20*/  STL.U8 [R3+0x1001], R0 ;  /* 0x0010010003007387 */ /* 0x0201f40000100000 */
[----:B------:R-:W-:Y:S05]  /*2ba30*/  @!P4 BRA `(.L_x_532) ;  /* 0x000000000008c947 */ /* 0x000fea0003800000 */
[----:B0-----:R-:W5:Y:S04]  /*2ba40*/  LDL.U8 R0, [R3+0x2] ;  /* 0x0000020003007983 */ /* 0x001f680000100000 */
[----:B-----5:R0:W-:Y:S02]  /*2ba50*/  STL.U8 [R3+0x1002], R0 ;  /* 0x0010020003007387 */ /* 0x0201e40000100000 */
.L_x_532:
[----:B------:R-:W-:Y:S05]  /*2ba60*/  @P0 BRA `(.L_x_535) ;  /* 0xfffffff800740947 */ /* 0x000fea000383ffff */
[----:B------:R-:W-:Y:S05]  /*2ba70*/  BRA.U UP0, `(.L_x_536) ;  /* 0xfffffff9005c7547 */ /* 0x000fea000b83ffff */
[----:B0-----:R-:W-:-:S07]  /*2ba80*/  IMAD.MOV.U32 R3, RZ, RZ, RZ ;  /* 0x000000ffff037224 */ /* 0x001fce00078e00ff */
.L_x_545:
[----:B-1234-:R-:W0:Y:S02]  /*2ba90*/  LDC.64 R4, c[0x0][0x3b8] ;  /* 0x0000ee00ff047b82 */ /* 0x01ee240000000a00 */
[----:B0-----:R-:W-:-:S13]  /*2baa0*/  ISETP.GT.AND P0, PT, R4, R5, PT ;  /* 0x000000050400720c */ /* 0x001fda0003f04270 */
[----:B------:R-:W-:Y:S05]  /*2bab0*/  @!P0 BRA `(.L_x_537) ;  /* 0x0000000800f88947 */ /* 0x000fea0003800000 */
[----:B------:R-:W-:-:S07]  /*2bac0*/  IMAD.MOV.U32 R2, RZ, RZ, RZ ;  /* 0x000000ffff027224 */ /* 0x000fce00078e00ff */
.L_x_544:
[----:B------:R-:W0:Y:S08]  /*2bad0*/  LDC.64 R42, c[0x0][0x3b8] ;  /* 0x0000ee00ff2a7b82 */ /* 0x000e300000000a00 */
[----:B------:R-:W1:Y:S01]  /*2bae0*/  LDC R6, c[0x0][0x3bc] ;  /* 0x0000ef00ff067b82 */ /* 0x000e620000000800 */
[----:B0-----:R-:W-:Y:S02]  /*2baf0*/  IMAD R42, R3, R42, R2 ;  /* 0x0000002a032a7224 */ /* 0x001fe400078e0202 */
[----:B------:R-:W-:-:S05]  /*2bb00*/  VIADD R2, R2, 0x1 ;  /* 0x0000000102027836 */ /* 0x000fca0000000000 */
[----:B------:R-:W-:-:S13]  /*2bb10*/  ISETP.NE.AND P0, PT, R2, R43, PT ;  /* 0x0000002b0200720c */ /* 0x000fda0003f05270 */
.L_x_543:
[----:B------:R-:W-:Y:S01]  /*2bb20*/  ISETP.GE.U32.AND P2, PT, R84, 0xf, PT ;  /* 0x0000000f5400780c */ /* 0x000fe20003f46070 */
[----:B------:R-:W-:Y:S02]  /*2bb30*/  HFMA2 R8, -RZ, RZ, 0, 0 ;  /* 0x00000000ff087431 */ /* 0x000fe400000001ff */
[----:B------:R-:W-:-:S10]  /*2bb40*/  IMAD.MOV.U32 R7, RZ, RZ, RZ ;  /* 0x000000ffff077224 */ /* 0x000fd400078e00ff */
[----:B------:R-:W-:Y:S05]  /*2bb50*/  @!P2 BRA `(.L_x_538) ;  /* 0x000000040030a947 */ /* 0x000fea0003800000 */
[----:B------:R-:W-:Y:S01]  /*2bb60*/  IMAD.MOV.U32 R8, RZ, RZ, RZ ;  /* 0x000000ffff087224 */ /* 0x000fe200078e00ff */
[----:B------:R-:W-:-:S06]  /*2bb70*/  UMOV UR4, URZ ;  /* 0x000000ff00047c82 */ /* 0x000fcc0008000000 */
.L_x_539:
[----:B------:R-:W0:Y:S02]  /*2bb80*/  LDC R65, c[0x0][0x3b8] ;  /* 0x0000ee00ff417b82 */ /* 0x000e240000000800 */
[----:B0-----:R-:W-:-:S04]  /*2bb90*/  IMAD R0, R42, R65, UR4 ;  /* 0x000000042a007e24 */ /* 0x001fc8000f8e0241 */
        /* <DEDUP_REMOVED lines=17> */
[----:B-1----:R-:W-:Y:S01]  /*2bcb0*/  IMAD R0, R65, UR4, R6 ;  /* 0x0000000441007c24 */ /* 0x002fe2000f8e0206 */
[----:B------:R-:W-:Y:S01]  /*2bcc0*/  UIADD3 UR4, UPT, UPT, UR4, 0x10, URZ ;  /* 0x0000001004047890 */ /* 0x000fe2000fffe0ff */
[----:B------:R-:W-:-:S02]  /*2bcd0*/  IMAD.MOV.U32 R9, RZ, RZ, 0x80 ;  /* 0x00000080ff097424 */ /* 0x000fc400078e00ff */
[----:B------:R-:W-:Y:S02]  /*2bce0*/  IMAD.SHL.U32 R65, R65, 0x4, RZ ;  /* 0x0000000441417824 */ /* 0x000fe400078e00ff */
[----:B------:R-:W-:Y:S01]  /*2bcf0*/  IMAD R0, R0, 0x4, R9 ;  /* 0x0000000400007824 */ /* 0x000fe200078e0209 */
[----:B------:R-:W-:-:S03]  /*2bd00*/  ISETP.NE.AND P3, PT, R53, UR4, PT ;  /* 0x0000000435007c0c */ /* 0x000fc6000bf65270 */
[----:B------:R1:W2:Y:S01]  /*2bd10*/  LDC R9, c[0x3][R0] ;  /* 0x00c0000000097b82 */ /* 0x0002a20000000800 */
[----:B------:R-:W-:-:S04]  /*2bd20*/  IMAD.IADD R11, R0, 0x1, R65 ;  /* 0x00000001000b7824 */ /* 0x000fc800078e0241 */
[----:B------:R-:W-:-:S03]  /*2bd30*/  IMAD.IADD R22, R11, 0x1, R65 ;  /* 0x000000010b167824 */ /* 0x000fc600078e0241 */
[----:B------:R-:W3:Y:S01]  /*2bd40*/  LDC R11, c[0x3][R11] ;  /* 0x00c000000b0b7b82 */ /* 0x000ee20000000800 */
[----:B------:R-:W-:-:S04]  /*2bd50*/  IMAD.IADD R40, R22, 0x1, R65 ;  /* 0x0000000116287824 */ /* 0x000fc800078e0241 */
[----:B------:R-:W-:-:S03]  /*2bd60*/  IMAD.IADD R17, R40, 0x1, R65 ;  /* 0x0000000128117824 */ /* 0x000fc600078e0241 */
[----:B------:R3:W4:Y:S01]  /*2bd70*/  LDC R13, c[0x3][R22] ;  /* 0x00c00000160d7b82 */ /* 0x0007220000000800 */
[----:B------:R-:W-:-:S04]  /*2bd80*/  IMAD.IADD R34, R17, 0x1, R65 ;  /* 0x0000000111227824 */ /* 0x000fc800078e0241 */
[----:B------:R-:W-:-:S03]  /*2bd90*/  IMAD.IADD R32, R34, 0x1, R65 ;  /* 0x0000000122207824 */ /* 0x000fc600078e0241 */
[----:B0-----:R-:W5:Y:S08]  /*2bda0*/  LDC R15, c[0x3][R40] ;  /* 0x00c00000280f7b82 */ /* 0x001f700000000800 */
[----:B------:R-:W0:Y:S08]  /*2bdb0*/  LDC R17, c[0x3][R17] ;  /* 0x00c0000011117b82 */ /* 0x000e300000000800 */
[----:B-1----:R-:W1:Y:S01]  /*2bdc0*/  LDC R0, c[0x3][R34] ;  /* 0x00c0000022007b82 */ /* 0x002e620000000800 */
[----:B--2---:R-:W-:-:S02]  /*2bdd0*/  IMAD R7, R7, R9, R8 ;  /* 0x0000000907077224 */ /* 0x004fc400078e0208 */
[----:B------:R-:W-:-:S05]  /*2bde0*/  IMAD.IADD R9, R32, 0x1, R65 ;  /* 0x0000000120097824 */ /* 0x000fca00078e0241 */
[----:B------:R-:W2:Y:S01]  /*2bdf0*/  LDC R8, c[0x3][R32] ;  /* 0x00c0000020087b82 */ /* 0x000ea20000000800 */
[----:B---3--:R-:W-:Y:S02]  /*2be00*/  IMAD R7, R10, R11, R7 ;  /* 0x0000000b0a077224 */ /* 0x008fe400078e0207 */
[----:B------:R-:W-:Y:S02]  /*2be10*/  IMAD.IADD R22, R9, 0x1, R65 ;  /* 0x0000000109167824 */ /* 0x000fe400078e0241 */
[----:B----4-:R-:W-:Y:S02]  /*2be20*/  IMAD R7, R12, R13, R7 ;  /* 0x0000000d0c077224 */ /* 0x010fe400078e0207 */
[----:B------:R-:W-:Y:S01]  /*2be30*/  IMAD.IADD R11, R22, 0x1, R65 ;  /* 0x00000001160b7824 */ /* 0x000fe200078e0241 */
[----:B------:R-:W3:Y:S01]  /*2be40*/  LDC R9, c[0x3][R9] ;  /* 0x00c0000009097b82 */ /* 0x000ee20000000800 */
[----:B-----5:R-:W-:Y:S02]  /*2be50*/  IMAD R7, R14, R15, R7 ;  /* 0x0000000f0e077224 */ /* 0x020fe400078e0207 */
[----:B------:R-:W-:-:S02]  /*2be60*/  IMAD.IADD R12, R11, 0x1, R65 ;  /* 0x000000010b0c7824 */ /* 0x000fc400078e0241 */
[----:B0-----:R-:W-:Y:S02]  /*2be70*/  IMAD R7, R16, R17, R7 ;  /* 0x0000001110077224 */ /* 0x001fe400078e0207 */
[----:B------:R-:W-:Y:S01]  /*2be80*/  IMAD.IADD R17, R12, 0x1, R65 ;  /* 0x000000010c117824 */ /* 0x000fe200078e0241 */
[----:B------:R-:W0:Y:S01]  /*2be90*/  LDC R10, c[0x3][R22] ;  /* 0x00c00000160a7b82 */ /* 0x000e220000000800 */
[----:B-1----:R-:W-:Y:S02]  /*2bea0*/  IMAD R0, R20, R0, R7 ;  /* 0x0000000014007224 */ /* 0x002fe400078e0207 */
[----:B------:R-:W-:-:S04]  /*2beb0*/  IMAD.IADD R16, R17, 0x1, R65 ;  /* 0x0000000111107824 */ /* 0x000fc800078e0241 */
[--C-:B------:R-:W-:Y:S01]  /*2bec0*/  IMAD.IADD R15, R16, 0x1, R65.reuse ;  /* 0x00000001100f7824 */ /* 0x100fe200078e0241 */
[----:B------:R-:W1:Y:S01]  /*2bed0*/  LDC R11, c[0x3][R11] ;  /* 0x00c000000b0b7b82 */ /* 0x000e620000000800 */
[----:B--2---:R-:W-:Y:S02]  /*2bee0*/  IMAD R0, R21, R8, R0 ;  /* 0x0000000815007224 */ /* 0x004fe400078e0200 */
[----:B------:R-:W-:-:S04]  /*2bef0*/  IMAD.IADD R14, R15, 0x1, R65 ;  /* 0x000000010f0e7824 */ /* 0x000fc800078e0241 */
[----:B------:R-:W-:Y:S01]  /*2bf00*/  IMAD.IADD R13, R14, 0x1, R65 ;  /* 0x000000010e0d7824 */ /* 0x000fe200078e0241 */
[----:B------:R-:W2:Y:S01]  /*2bf10*/  LDC R12, c[0x3][R12] ;  /* 0x00c000000c0c7b82 */ /* 0x000ea20000000800 */
[----:B---3--:R-:W-:-:S07]  /*2bf20*/  IMAD R0, R23, R9, R0 ;  /* 0x0000000917007224 */ /* 0x008fce00078e0200 */
[----:B------:R-:W3:Y:S01]  /*2bf30*/  LDC R7, c[0x3][R17] ;  /* 0x00c0000011077b82 */ /* 0x000ee20000000800 */
[----:B0-----:R-:W-:-:S07]  /*2bf40*/  IMAD R0, R33, R10, R0 ;  /* 0x0000000a21007224 */ /* 0x001fce00078e0200 */
[----:B------:R-:W0:Y:S01]  /*2bf50*/  LDC R8, c[0x3][R16] ;  /* 0x00c0000010087b82 */ /* 0x000e220000000800 */
[----:B-1----:R-:W-:-:S07]  /*2bf60*/  IMAD R0, R35, R11, R0 ;  /* 0x0000000b23007224 */ /* 0x002fce00078e0200 */
[----:B------:R-:W1:Y:S01]  /*2bf70*/  LDC R9, c[0x3][R15] ;  /* 0x00c000000f097b82 */ /* 0x000e620000000800 */
[----:B--2---:R-:W-:-:S07]  /*2bf80*/  IMAD R0, R41, R12, R0 ;  /* 0x0000000c29007224 */ /* 0x004fce00078e0200 */
[----:B------:R-:W2:Y:S01]  /*2bf90*/  LDC R10, c[0x3][R14] ;  /* 0x00c000000e0a7b82 */ /* 0x000ea20000000800 */
[----:B---3--:R-:W-:-:S07]  /*2bfa0*/  IMAD R0, R43, R7, R0 ;  /* 0x000000072b007224 */ /* 0x008fce00078e0200 */
[----:B------:R-:W3:Y:S01]  /*2bfb0*/  LDC R11, c[0x3][R13] ;  /* 0x00c000000d0b7b82 */ /* 0x000ee20000000800 */
[----:B0-----:R-:W-:-:S04]  /*2bfc0*/  IMAD R0, R49, R8, R0 ;  /* 0x0000000831007224 */ /* 0x001fc800078e0200 */
[----:B-1----:R-:W-:-:S04]  /*2bfd0*/  IMAD R0, R51, R9, R0 ;  /* 0x0000000933007224 */ /* 0x002fc800078e0200 */
[----:B--2---:R-:W-:-:S04]  /*2bfe0*/  IMAD R0, R57, R10, R0 ;  /* 0x0000000a39007224 */ /* 0x004fc800078e0200 */
[----:B---3--:R-:W-:Y:S01]  /*2bff0*/  IMAD R8, R59, R11, R0 ;  /* 0x0000000b3b087224 */ /* 0x008fe200078e0200 */
[----:B------:R-:W-:Y:S06]  /*2c000*/  @P3 BRA `(.L_x_539) ;  /* 0xfffffff800dc3947 */ /* 0x000fec000383ffff */
[----:B------:R-:W-:-:S07]  /*2c010*/  MOV R7, R53 ;  /* 0x0000003500077202 */ /* 0x000fce0000000f00 */
.L_x_538:
[----:B------:R-:W-:-:S13]  /*2c020*/  ISETP.NE.AND P3, PT, R85, RZ, PT ;  /* 0x000000ff5500720c */ /* 0x000fda0003f65270 */
[----:B------:R-:W-:Y:S05]  /*2c030*/  @!P3 BRA `(.L_x_540) ;  /* 0x00000004006cb947 */ /* 0x000fea0003800000 */
[----:B------:R-:W-:Y:S02]  /*2c040*/  ISETP.GE.U32.AND P4, PT, R60, 0x7, PT ;  /* 0x000000073c00780c */ /* 0x000fe40003f86070 */
[----:B------:R-:W-:-:S11]  /*2c050*/  ISETP.NE.AND P5, PT, R86, RZ, PT ;  /* 0x000000ff5600720c */ /* 0x000fd60003fa5270 */
[----:B------:R-:W-:Y:S05]  /*2c060*/  @!P4 BRA `(.L_x_541) ;  /* 0x00000000009cc947 */ /* 0x000fea0003800000 */
[----:B------:R-:W0:Y:S02]  /*2c070*/  LDC R10, c[0x0][0x3b8] ;  /* 0x0000ee00ff0a7b82 */ /* 0x000e240000000800 */
[----:B0-----:R-:W-:-:S04]  /*2c080*/  IMAD R0, R42, R10, R7 ;  /* 0x0000000a2a007224 */ /* 0x001fc800078e0207 */
        /* <DEDUP_REMOVED lines=8> */
[----:B------:R0:W5:Y:S01]  /*2c110*/  LDL.U8 R23, [R15+0x1007] ;  /* 0x001007000f177983 */ /* 0x0001620000100000 */
[----:B-1----:R-:W-:-:S02]  /*2c120*/  IMAD R0, R7, R10, R6 ;  /* 0x0000000a07007224 */ /* 0x002fc400078e0206 */
[----:B------:R-:W-:Y:S02]  /*2c130*/  IMAD.MOV.U32 R11, RZ, RZ, 0x80 ;  /* 0x00000080ff0b7424 */ /* 0x000fe400078e00ff */
[----:B------:R-:W-:Y:S02]  /*2c140*/  IMAD.SHL.U32 R40, R10, 0x4, RZ ;  /* 0x000000040a287824 */ /* 0x000fe400078e00ff */
[----:B------:R-:W-:Y:S02]  /*2c150*/  IMAD R0, R0, 0x4, R11 ;  /* 0x0000000400007824 */ /* 0x000fe400078e020b */
[----:B------:R-:W-:Y:S02]  /*2c160*/  VIADD R7, R7, 0x8 ;  /* 0x0000000807077836 */ /* 0x000fe40000000000 */
[----:B------:R1:W2:Y:S01]  /*2c170*/  LDC R10, c[0x3][R0] ;  /* 0x00c00000000a7b82 */ /* 0x0002a20000000800 */
[----:B------:R-:W-:-:S04]  /*2c180*/  IMAD.IADD R35, R0, 0x1, R40 ;  /* 0x0000000100237824 */ /* 0x000fc800078e0228 */
[----:B------:R-:W-:-:S03]  /*2c190*/  IMAD.IADD R13, R35, 0x1, R40 ;  /* 0x00000001230d7824 */ /* 0x000fc600078e0228 */
[----:B------:R-:W3:Y:S01]  /*2c1a0*/  LDC R11, c[0x3][R35] ;  /* 0x00c00000230b7b82 */ /* 0x000ee20000000800 */
[----:B------:R-:W-:-:S04]  /*2c1b0*/  IMAD.IADD R34, R13, 0x1, R40 ;  /* 0x000000010d227824 */ /* 0x000fc800078e0228 */
[----:B------:R-:W-:-:S03]  /*2c1c0*/  IMAD.IADD R17, R34, 0x1, R40 ;  /* 0x0000000122117824 */ /* 0x000fc600078e0228 */
[----:B------:R-:W4:Y:S01]  /*2c1d0*/  LDC R13, c[0x3][R13] ;  /* 0x00c000000d0d7b82 */ /* 0x000f220000000800 */
        /* <DEDUP_REMOVED lines=8> */
[----:B---3--:R-:W-:-:S04]  /*2c260*/  IMAD R9, R12, R11, R9 ;  /* 0x0000000b0c097224 */ /* 0x008fc800078e0209 */
[----:B----4-:R-:W-:-:S03]  /*2c270*/  IMAD R9, R14, R13, R9 ;  /* 0x0000000d0e097224 */ /* 0x010fc600078e0209 */
[----:B------:R-:W3:Y:S01]  /*2c280*/  LDC R10, c[0x3][R10] ;  /* 0x00c000000a0a7b82 */ /* 0x000ee20000000800 */
[----:B-----5:R-:W-:-:S04]  /*2c290*/  IMAD R9, R16, R15, R9 ;  /* 0x0000000f10097224 */ /* 0x020fc800078e0209 */
[----:B0-----:R-:W-:-:S04]  /*2c2a0*/  IMAD R9, R20, R17, R9 ;  /* 0x0000001114097224 */ /* 0x001fc800078e0209 */
[----:B-1----:R-:W-:-:S04]  /*2c2b0*/  IMAD R0, R22, R0, R9 ;  /* 0x0000000016007224 */ /* 0x002fc800078e0209 */
[----:B--2---:R-:W-:-:S04]  /*2c2c0*/  IMAD R8, R21, R8, R0 ;  /* 0x0000000815087224 */ /* 0x004fc800078e0200 */
[----:B---3--:R-:W-:-:S07]  /*2c2d0*/  IMAD R8, R23, R10, R8 ;  /* 0x0000000a17087224 */ /* 0x008fce00078e0208 */
.L_x_541:
        /* <DEDUP_REMOVED lines=10> */
[----:B------:R-:W5:Y:S01]  /*2c380*/  LDL.U8 R22, [R0+0x1003] ;  /* 0x0010030000167983 */ /* 0x000f620000100000 */
[----:B-1----:R-:W-:-:S02]  /*2c390*/  IMAD R10, R7, R9, R6 ;  /* 0x00000009070a7224 */ /* 0x002fc400078e0206 */
[----:B------:R-:W-:Y:S02]  /*2c3a0*/  IMAD.MOV.U32 R13, RZ, RZ, 0x80 ;  /* 0x00000080ff0d7424 */ /* 0x000fe400078e00ff */
[----:B------:R-:W-:Y:S02]  /*2c3b0*/  IMAD.SHL.U32 R9, R9, 0x4, RZ ;  /* 0x0000000409097824 */ /* 0x000fe400078e00ff */
[----:B------:R-:W-:Y:S02]  /*2c3c0*/  IMAD R10, R10, 0x4, R13 ;  /* 0x000000040a0a7824 */ /* 0x000fe400078e020d */
[----:B------:R-:W-:Y:S02]  /*2c3d0*/  VIADD R7, R7, 0x4 ;  /* 0x0000000407077836 */ /* 0x000fe40000000000 */
[--C-:B------:R-:W-:Y:S02]  /*2c3e0*/  IMAD.IADD R14, R10, 0x1, R9.reuse ;  /* 0x000000010a0e7824 */ /* 0x100fe400078e0209 */
[----:B------:R-:W2:Y:S02]  /*2c3f0*/  LDC R10, c[0x3][R10] ;  /* 0x00c000000a0a7b82 */ /* 0x000ea40000000800 */
[----:B------:R-:W-:-:S04]  /*2c400*/  IMAD.IADD R20, R14, 0x1, R9 ;  /* 0x000000010e147824 */ /* 0x000fc800078e0209 */
[----:B------:R-:W-:Y:S02]  /*2c410*/  IMAD.IADD R9, R20, 0x1, R9 ;  /* 0x0000000114097824 */ /* 0x000fe400078e0209 */
[----:B------:R-:W3:Y:S08]  /*2c420*/  LDC R14, c[0x3][R14] ;  /* 0x00c000000e0e7b82 */ /* 0x000ef00000000800 */
[----:B------:R-:W4:Y:S08]  /*2c430*/  LDC R20, c[0x3][R20] ;  /* 0x00c0000014147b82 */ /* 0x000f300000000800 */
[----:B------:R-:W5:Y:S01]  /*2c440*/  LDC R9, c[0x3][R9] ;  /* 0x00c0000009097b82 */ /* 0x000f620000000800 */
[----:B--2---:R-:W-:-:S04]  /*2c450*/  IMAD R11, R11, R10, R8 ;  /* 0x0000000a0b0b7224 */ /* 0x004fc800078e0208 */
[----:B---3--:R-:W-:-:S04]  /*2c460*/  IMAD R11, R12, R14, R11 ;  /* 0x0000000e0c0b7224 */ /* 0x008fc800078e020b */
[----:B----4-:R-:W-:-:S04]  /*2c470*/  IMAD R11, R16, R20, R11 ;  /* 0x00000014100b7224 */ /* 0x010fc800078e020b */
[----:B-----5:R-:W-:-:S07]  /*2c480*/  IMAD R8, R22, R9, R11 ;  /* 0x0000000916087224 */ /* 0x020fce00078e020b */
.L_x_542:
[----:B------:R-:W-:Y:S05]  /*2c490*/  @!P5 BRA `(.L_x_540) ;  /* 0x000000000054d947 */ /* 0x000fea0003800000 */
[----:B------:R-:W0:Y:S02]  /*2c4a0*/  LDC R12, c[0x0][0x3b8] ;  /* 0x0000ee00ff0c7b82 */ /* 0x000e240000000800 */
[----:B0-----:R-:W-:-:S05]  /*2c4b0*/  IMAD R0, R42, R12, R7 ;  /* 0x0000000c2a007224 */ /* 0x001fca00078e0207 */
[----:B------:R-:W-:-:S05]  /*2c4c0*/  IADD3 R11, PT, PT, R1, R0, RZ ;  /* 0x00000000010b7210 */ /* 0x000fca0007ffe0ff */
[----:B------:R-:W2:Y:S01]  /*2c4d0*/  LDL.U8 R9, [R11+0x1000] ;  /* 0x001000000b097983 */ /* 0x000ea20000100000 */
[----:B------:R-:W-:Y:S01]  /*2c4e0*/  IMAD.MOV.U32 R13, RZ, RZ, 0x80 ;  /* 0x00000080ff0d7424 */ /* 0x000fe200078e00ff */
[----:B------:R-:W-:Y:S01]  /*2c4f0*/  ISETP.NE.AND P4, PT, R87, 0x1, PT ;  /* 0x000000015700780c */ /* 0x000fe20003f85270 */
[----:B-1----:R-:W-:-:S04]  /*2c500*/  IMAD R0, R7, R12, R6 ;  /* 0x0000000c07007224 */ /* 0x002fc800078e0206 */
[----:B------:R-:W-:-:S04]  /*2c510*/  IMAD R10, R0, 0x4, R13 ;  /* 0x00000004000a7824 */ /* 0x000fc800078e020d */
[----:B------:R-:W2:Y:S02]  /*2c520*/  LDC R0, c[0x3][R10] ;  /* 0x00c000000a007b82 */ /* 0x000ea40000000800 */
[----:B--2---:R-:W-:Y:S02]  /*2c530*/  IMAD R8, R9, R0, R8 ;  /* 0x0000000009087224 */ /* 0x004fe400078e0208 */
[----:B------:R-:W-:Y:S05]  /*2c540*/  @!P4 BRA `(.L_x_540) ;  /* 0x000000000028c947 */ /* 0x000fea0003800000 */
[----:B------:R-:W-:Y:S01]  /*2c550*/  ISETP.NE.AND P4, PT, R87, 0x2, PT ;  /* 0x000000025700780c */ /* 0x000fe20003f85270 */
[----:B------:R-:W2:-:S12]  /*2c560*/  LDL.U8 R7, [R11+0x1001] ;  /* 0x001001000b077983 */ /* 0x000e980000100000 */
[----:B------:R-:W3:Y:S01]  /*2c570*/  @P4 LDL.U8 R9, [R11+0x1002] ;  /* 0x001002000b094983 */ /* 0x000ee20000100000 */
[----:B------:R-:W-:-:S04]  /*2c580*/  IMAD.SHL.U32 R13, R12, 0x4, RZ ;  /* 0x000000040c0d7824 */ /* 0x000fc800078e00ff */
[----:B------:R-:W-:-:S04]  /*2c590*/  IMAD.IADD R0, R10, 0x1, R13 ;  /* 0x000000010a007824 */ /* 0x000fc800078e020d */
[----:B------:R-:W-:Y:S02]  /*2c5a0*/  @P4 IMAD.IADD R10, R0, 0x1, R13 ;  /* 0x00000001000a4824 */ /* 0x000fe400078e020d */
[----:B------:R-:W2:Y:S08]  /*2c5b0*/  LDC R0, c[0x3][R0] ;  /* 0x00c0000000007b82 */ /* 0x000eb00000000800 */
[----:B------:R-:W3:Y:S01]  /*2c5c0*/  @P4 LDC R10, c[0x3][R10] ;  /* 0x00c000000a0a4b82 */ /* 0x000ee20000000800 */
[----:B--2---:R-:W-:-:S04]  /*2c5d0*/  IMAD R8, R7, R0, R8 ;  /* 0x0000000007087224 */ /* 0x004fc800078e0208 */
[----:B---3--:R-:W-:-:S07]  /*2c5e0*/  @P4 IMAD R8, R9, R10, R8 ;  /* 0x0000000a09084224 */ /* 0x008fce00078e0208 */
.L_x_540:
[----:B------:R-:W1:Y:S01]  /*2c5f0*/  LDC R9, c[0x0][0x3b8] ;  /* 0x0000ee00ff097b82 */ /* 0x000e620000000800 */
[----:B------:R-:W-:-:S04]  /*2c600*/  LEA.HI R0, R8, R8, RZ, 0x1 ;  /* 0x0000000808007211 */ /* 0x000fc800078f08ff */
[----:B------:R-:W-:-:S05]  /*2c610*/  LOP3.LUT R7, R0, 0xfe, RZ, 0xc0, !PT ;  /* 0x000000fe00077812 */ /* 0x000fca00078ec0ff */
[----:B------:R-:W-:Y:S02]  /*2c620*/  IMAD.IADD R7, R8, 0x1, -R7 ;  /* 0x0000000108077824 */ /* 0x000fe400078e0a07 */
[----:B-1----:R-:W-:Y:S02]  /*2c630*/  IMAD R0, R42, R9, R6 ;  /* 0x000000092a007224 */ /* 0x002fe400078e0206 */
[----:B------:R-:W-:Y:S02]  /*2c640*/  VIADD R6, R6, 0x1 ;  /* 0x0000000106067836 */ /* 0x000fe40000000000 */
[----:B------:R-:W-:-:S03]  /*2c650*/  IMAD.IADD R0, R1, 0x1, R0 ;  /* 0x0000000101007824 */ /* 0x000fc600078e0200 */
[----:B------:R-:W-:Y:S02]  /*2c660*/  ISETP.NE.AND P4, PT, R6, R9, PT ;  /* 0x000000090600720c */ /* 0x000fe40003f85270 */
[----:B------:R0:W-:Y:S11]  /*2c670*/  STL.U8 [R0+0x1000], R7 ;  /* 0x0010000700007387 */ /* 0x0001f60000100000 */
[----:B0-----:R-:W-:Y:S05]  /*2c680*/  @P4 BRA `(.L_x_543) ;  /* 0xfffffff400244947 */ /* 0x001fea000383ffff */
[----:B------:R-:W-:Y:S05]  /*2c690*/  @P0 BRA `(.L_x_544) ;  /* 0xfffffff4000c0947 */ /* 0x000fea000383ffff */
.L_x_537:
[----:B------:R-:W0:Y:S01]  /*2c6a0*/  LDCU UR4, c[0x0][0x3bc] ;  /* 0x00007780ff0477ac */ /* 0x000e220008000800 */
[----:B------:R-:W-:-:S05]  /*2c6b0*/  VIADD R3, R3, 0x1 ;  /* 0x0000000103037836 */ /* 0x000fca0000000000 */
[----:B0-----:R-:W-:-:S13]  /*2c6c0*/  ISETP.NE.AND P0, PT, R3, UR4, PT ;  /* 0x0000000403007c0c */ /* 0x001fda000bf05270 */
[----:B------:R-:W-:Y:S05]  /*2c6d0*/  @P0 BRA `(.L_x_545) ;  /* 0xfffffff000ec0947 */ /* 0x000fea000383ffff */
[----:B------:R-:W-:-:S05]  /*2c6e0*/  UMOV UR5, URZ ;  /* 0x000000ff00057c82 */ /* 0x000fca0008000000 */
.L_x_554:
[----:B------:R-:W0:Y:S02]  /*2c6f0*/  LDCU UR4, c[0x0][0x3b8] ;  /* 0x00007700ff0477ac */ /* 0x000e240008000800 */
[----:B0-----:R-:W-:-:S05]  /*2c700*/  IMAD.U32 R0, RZ, RZ, UR4 ;  /* 0x00000004ff007e24 */ /* 0x001fca000f8e00ff */
[----:B------:R-:W-:-:S04]  /*2c710*/  ISETP.GE.AND P0, PT, R0, 0x1, PT ;  /* 0x000000010000780c */ /* 0x000fc80003f06270 */
[----:B------:R-:W-:-:S13]  /*2c720*/  ISETP.LE.OR P0, PT, R4, R5, !P0 ;  /* 0x000000050400720c */ /* 0x000fda0004703670 */
[----:B-1----:R-:W-:Y:S05]  /*2c730*/  @P0 BRA `(.L_x_546) ;  /* 0x0000000c00c00947 */ /* 0x002fea0003800000 */
[----:B------:R-:W-:Y:S01]  /*2c740*/  UIMAD UR20, UR61, UR5, URZ ;  /* 0x000000053d1472a4 */ /* 0x000fe2000f8e02ff */
[----:B------:R-:W-:-:S11]  /*2c750*/  UMOV UR6, URZ ;  /* 0x000000ff00067c82 */ /* 0x000fd60008000000 */
.L_x_553:
[----:B------:R-:W0:Y:S01]  /*2c760*/  LDCU UR21, c[0x0][0x3bc] ;  /* 0x00007780ff1577ac */ /* 0x000e220008000800 */
[----:B-1----:R-:W-:-:S12]  /*2c770*/  UIADD3 UR22, UPT, UPT, UR20, UR6, URZ ;  /* 0x0000000614167290 */ /* 0x002fd8000fffe0ff */
.L_x_552:
[----:B-1----:R-:W-:Y:S01]  /*2c780*/  CS2R R2, SRZ ;  /* 0x0000000000027805 */ /* 0x002fe2000001ff00 */
[----:B------:R-:W-:Y:S06]  /*2c790*/  @!P2 BRA `(.L_x_547) ;  /* 0x0000000400a4a947 */ /* 0x000fec0003800000 */
[----:B------:R-:W-:Y:S01]  /*2c7a0*/  IMAD.MOV.U32 R3, RZ, RZ, RZ ;  /* 0x000000ffff037224 */ /* 0x000fe200078e00ff */
[----:B------:R-:W1:Y:S01]  /*2c7b0*/  LDCU UR23, c[0x0][0x3b8] ;  /* 0x00007700ff1777ac */ /* 0x000e620008000800 */
[----:B------:R-:W-:-:S05]  /*2c7c0*/  UMOV UR4, URZ ;  /* 0x000000ff00047c82 */ /* 0x000fca0008000000 */
.L_x_548:
[----:B-1----:R-:W-:Y:S02]  /*2c7d0*/  UIMAD UR7, UR4, UR23, UR22 ;  /* 0x00000017040772a4 */ /* 0x002fe4000f8e0216 */
[----:B------:R-:W-:Y:S02]  /*2c7e0*/  IMAD.U32 R2, RZ, RZ, UR23 ;  /* 0x00000017ff027e24 */ /* 0x000fe4000f8e00ff */
[----:B------:R-:W-:-:S04]  /*2c7f0*/  UIADD3 UR7, UPT, UPT, UR62, UR7, URZ ;  /* 0x000000073e077290 */ /* 0x000fc8000fffe0ff */
[----:B------:R-:W-:-:S05]  /*2c800*/  UIADD3 UR8, UPT, UPT, UR7, UR23, URZ ;  /* 0x0000001707087290 */ /* 0x000fca000fffe0ff */
[----:B------:R-:W2:Y:S01]  /*2c810*/  LDL.U8 R0, [UR7+0x1000] ;  /* 0x00100007ff007983 */ /* 0x000ea20008100000 */
[----:B------:R-:W-:-:S03]  /*2c820*/  UIADD3 UR10, UPT, UPT, UR8, UR23, URZ ;  /* 0x00000017080a7290 */ /* 0x000fc6000fffe0ff */
[----:B------:R-:W3:Y:S01]  /*2c830*/  LDL.U8 R7, [R2+UR7+0x1000] ;  /* 0x0010000702077983 */ /* 0x000ee20008100000 */
[----:B------:R-:W-:-:S03]  /*2c840*/  UIADD3 UR9, UPT, UPT, UR10, UR23, URZ ;  /* 0x000000170a097290 */ /* 0x000fc6000fffe0ff */
[----:B------:R-:W4:Y:S01]  /*2c850*/  LDL.U8 R9, [R2+UR8+0x1000] ;  /* 0x0010000802097983 */ /* 0x000f220008100000 */
[----:B------:R-:W-:-:S03]  /*2c860*/  UIADD3 UR8, UPT, UPT, UR9, UR23, URZ ;  /* 0x0000001709087290 */ /* 0x000fc6000fffe0ff */
[----:B------:R-:W5:Y:S01]  /*2c870*/  LDL.U8 R11, [R2+UR10+0x1000] ;  /* 0x0010000a020b7983 */ /* 0x000f620008100000 */
        /* <DEDUP_REMOVED lines=19> */
[----:B------:R-:W5:Y:S04]  /*2c9b0*/  LDL.U8 R49, [R2+UR9+0x1000] ;  /* 0x0010000902317983 */ /* 0x000f680008100000 */
[----:B------:R-:W5:Y:S04]  /*2c9c0*/  LDL.U8 R51, [R2+UR8+0x1000] ;  /* 0x0010000802337983 */ /* 0x000f680008100000 */
[----:B------:R-:W5:Y:S01]  /*2c9d0*/  LDL.U8 R57, [R2+UR7+0x1000] ;  /* 0x0010000702397983 */ /* 0x000f620008100000 */
[----:B0-----:R-:W-:Y:S01]  /*2c9e0*/  UIMAD UR8, UR4, UR23, UR21 ;  /* 0x00000017040872a4 */ /* 0x001fe2000f8e0215 */
[----:B------:R-:W-:Y:S01]  /*2c9f0*/  UMOV UR7, 0x80 ;  /* 0x0000008000077882 */ /* 0x000fe20000000000 */
[----:B------:R-:W-:-:S02]  /*2ca00*/  UIADD3 UR4, UPT, UPT, UR4, 0x10, URZ ;  /* 0x0000001004047890 */ /* 0x000fc4000fffe0ff */
[----:B------:R-:W-:Y:S02]  /*2ca10*/  ULEA UR9, UR8, UR7, 0x2 ;  /* 0x0000000708097291 */ /* 0x000fe4000f8e10ff */
[----:B------:R-:W-:Y:S02]  /*2ca20*/  UIADD3 UR8, UPT, UPT, UR8, UR23, URZ ;  /* 0x0000001708087290 */ /* 0x000fe4000fffe0ff */
[----:B------:R-:W-:Y:S02]  /*2ca30*/  ISETP.NE.AND P0, PT, R53, UR4, PT ;  /* 0x0000000435007c0c */ /* 0x000fe4000bf05270 */
[----:B------:R-:W-:Y:S02]  /*2ca40*/  UIADD3 UR10, UPT, UPT, UR8, UR23, URZ ;  /* 0x00000017080a7290 */ /* 0x000fe4000fffe0ff */
[----:B------:R-:W-:Y:S02]  /*2ca50*/  ULEA UR8, UR8, UR7, 0x2 ;  /* 0x0000000708087291 */ /* 0x000fe4000f8e10ff */
[----:B------:R-:W-:-:S02]  /*2ca60*/  ULEA UR11, UR10, UR7, 0x2 ;  /* 0x000000070a0b7291 */ /* 0x000fc4000f8e10ff */
[----:B------:R-:W-:Y:S01]  /*2ca70*/  UIADD3 UR10, UPT, UPT, UR10, UR23, URZ ;  /* 0x000000170a0a7290 */ /* 0x000fe2000fffe0ff */
[----:B------:R-:W2:Y:S03]  /*2ca80*/  LDCU UR9, c[0x3][UR9] ;  /* 0x00c00000090977ac */ /* 0x000ea60008000800 */
[----:B------:R-:W-:Y:S02]  /*2ca90*/  ULEA UR12, UR10, UR7, 0x2 ;  /* 0x000000070a0c7291 */ /* 0x000fe4000f8e10ff */
[----:B------:R-:W-:Y:S02]  /*2caa0*/  UIADD3 UR10, UPT, UPT, UR10, UR23, URZ ;  /* 0x000000170a0a7290 */ /* 0x000fe4000fffe0ff */
[----:B------:R-:W3:Y:S02]  /*2cab0*/  LDCU UR8, c[0x3][UR8] ;  /* 0x00c00000080877ac */ /* 0x000ee40008000800 */
[----:B------:R-:W-:-:S02]  /*2cac0*/  ULEA UR13, UR10, UR7, 0x2 ;  /* 0x000000070a0d7291 */ /* 0x000fc4000f8e10ff */
[----:B------:R-:W-:Y:S01]  /*2cad0*/  UIADD3 UR10, UPT, UPT, UR10, UR23, URZ ;  /* 0x000000170a0a7290 */ /* 0x000fe2000fffe0ff */
[----:B------:R-:W4:Y:S03]  /*2cae0*/  LDCU UR11, c[0x3][UR11] ;  /* 0x00c000000b0b77ac */ /* 0x000f260008000800 */
[----:B------:R-:W-:Y:S02]  /*2caf0*/  ULEA UR14, UR10, UR7, 0x2 ;  /* 0x000000070a0e7291 */ /* 0x000fe4000f8e10ff */
[----:B------:R-:W-:Y:S01]  /*2cb00*/  UIADD3 UR10, UPT, UPT, UR10, UR23, URZ ;  /* 0x000000170a0a7290 */ /* 0x000fe2000fffe0ff */
[----:B------:R-:W5:Y:S03]  /*2cb10*/  LDCU UR12, c[0x3][UR12] ;  /* 0x00c000000c0c77ac */ /* 0x000f660008000800 */
[----:B------:R-:W-:-:S02]  /*2cb20*/  ULEA UR15, UR10, UR7, 0x2 ;  /* 0x000000070a0f7291 */ /* 0x000fc4000f8e10ff */
[----:B------:R-:W-:Y:S01]  /*2cb30*/  UIADD3 UR10, UPT, UPT, UR10, UR23, URZ ;  /* 0x000000170a0a7290 */ /* 0x000fe2000fffe0ff */
[----:B------:R-:W0:Y:S03]  /*2cb40*/  LDCU UR13, c[0x3][UR13] ;  /* 0x00c000000d0d77ac */ /* 0x000e260008000800 */
[----:B------:R-:W-:Y:S02]  /*2cb50*/  ULEA UR16, UR10, UR7, 0x2 ;  /* 0x000000070a107291 */ /* 0x000fe4000f8e10ff */
[----:B------:R-:W-:Y:S01]  /*2cb60*/  UIADD3 UR10, UPT, UPT, UR10, UR23, URZ ;  /* 0x000000170a0a7290 */ /* 0x000fe2000fffe0ff */
[----:B------:R-:W1:Y:S03]  /*2cb70*/  LDCU UR14, c[0x3][UR14] ;  /* 0x00c000000e0e77ac */ /* 0x000e660008000800 */
[----:B------:R-:W-:-:S02]  /*2cb80*/  ULEA UR17, UR10, UR7, 0x2 ;  /* 0x000000070a117291 */ /* 0x000fc4000f8e10ff */
[----:B------:R-:W-:Y:S01]  /*2cb90*/  UIADD3 UR10, UPT, UPT, UR10, UR23, URZ ;  /* 0x000000170a0a7290 */ /* 0x000fe2000fffe0ff */
[----:B------:R-:W1:Y:S03]  /*2cba0*/  LDCU UR15, c[0x3][UR15] ;  /* 0x00c000000f0f77ac */ /* 0x000e660008000800 */
[----:B------:R-:W-:Y:S02]  /*2cbb0*/  ULEA UR19, UR10, UR7, 0x2 ;  /* 0x000000070a137291 */ /* 0x000fe4000f8e10ff */
[----:B------:R-:W-:Y:S01]  /*2cbc0*/  UIADD3 UR10, UPT, UPT, UR10, UR23, URZ ;  /* 0x000000170a0a7290 */ /* 0x000fe2000fffe0ff */
[----:B------:R-:W1:Y:S03]  /*2cbd0*/  LDCU UR16, c[0x3][UR16] ;  /* 0x00c00000101077ac */ /* 0x000e660008000800 */
[----:B------:R-:W1:Y:S06]  /*2cbe0*/  LDCU UR17, c[0x3][UR17] ;  /* 0x00c00000111177ac */ /* 0x000e6c0008000800 */
[----:B------:R-:W1:Y:S01]  /*2cbf0*/  LDCU UR19, c[0x3][UR19] ;  /* 0x00c00000131377ac */ /* 0x000e620008000800 */
[----:B--2---:R-:W-:Y:S01]  /*2cc00*/  IMAD R0, R0, UR9, R3 ;  /* 0x0000000900007c24 */ /* 0x004fe2000f8e0203 */
[----:B------:R-:W-:-:S02]  /*2cc10*/  UIADD3 UR9, UPT, UPT, UR10, UR23, URZ ;  /* 0x000000170a097290 */ /* 0x000fc4000fffe0ff */
[----:B------:R-:W-:Y:S01]  /*2cc20*/  ULEA UR10, UR10, UR7, 0x2 ;  /* 0x000000070a0a7291 */ /* 0x000fe2000f8e10ff */
[----:B---3--:R-:W-:Y:S01]  /*2cc30*/  IMAD R0, R7, UR8, R0 ;  /* 0x0000000807007c24 */ /* 0x008fe2000f8e0200 */
[----:B------:R-:W-:Y:S02]  /*2cc40*/  UIADD3 UR8, UPT, UPT, UR9, UR23, URZ ;  /* 0x0000001709087290 */ /* 0x000fe4000fffe0ff */
[----:B------:R-:W-:Y:S01]  /*2cc50*/  ULEA UR9, UR9, UR7, 0x2 ;  /* 0x0000000709097291 */ /* 0x000fe2000f8e10ff */
[----:B----4-:R-:W-:Y:S01]  /*2cc60*/  IMAD R0, R9, UR11, R0 ;  /* 0x0000000b09007c24 */ /* 0x010fe2000f8e0200 */
[----:B------:R-:W-:Y:S02]  /*2cc70*/  ULEA UR11, UR8, UR7, 0x2 ;  /* 0x00000007080b7291 */ /* 0x000fe4000f8e10ff */
[----:B------:R-:W-:Y:S01]  /*2cc80*/  UIADD3 UR8, UPT, UPT, UR8, UR23, URZ ;  /* 0x0000001708087290 */ /* 0x000fe2000fffe0ff */
[----:B-----5:R-:W-:-:S03]  /*2cc90*/  IMAD R0, R11, UR12, R0 ;  /* 0x0000000c0b007c24 */ /* 0x020fc6000f8e0200 */
[----:B------:R-:W-:Y:S01]  /*2cca0*/  ULEA UR12, UR8, UR7, 0x2 ;  /* 0x00000007080c7291 */ /* 0x000fe2000f8e10ff */
[----:B0-----:R-:W-:Y:S01]  /*2ccb0*/  IMAD R0, R13, UR13, R0 ;  /* 0x0000000d0d007c24 */ /* 0x001fe2000f8e0200 */
[----:B------:R-:W-:Y:S01]  /*2ccc0*/  UIADD3 UR8, UPT, UPT, UR8, UR23, URZ ;  /* 0x0000001708087290 */ /* 0x000fe2000fffe0ff */
[----:B------:R-:W0:Y:S02]  /*2ccd0*/  LDCU UR10, c[0x3][UR10] ;  /* 0x00c000000a0a77ac */ /* 0x000e240008000800 */
[----:B-1----:R-:W-:Y:S01]  /*2cce0*/  IMAD R0, R15, UR14, R0 ;  /* 0x0000000e0f007c24 */ /* 0x002fe2000f8e0200 */
[----:B------:R-:W-:-:S03]  /*2ccf0*/  ULEA UR13, UR8, UR7, 0x2 ;  /* 0x00000007080d7291 */ /* 0x000fc6000f8e10ff */
[----:B------:R-:W-:Y:S01]  /*2cd00*/  IMAD R0, R17, UR15, R0 ;  /* 0x0000000f11007c24 */ /* 0x000fe2000f8e0200 */
[----:B------:R-:W1:Y:S03]  /*2cd10*/  LDCU UR9, c[0x3][UR9] ;  /* 0x00c00000090977ac */ /* 0x000e660008000800 */
[----:B------:R-:W-:Y:S01]  /*2cd20*/  IMAD R0, R21, UR16, R0 ;  /* 0x0000001015007c24 */ /* 0x000fe2000f8e0200 */
[----:B------:R-:W-:Y:S01]  /*2cd30*/  UIADD3 UR8, UPT, UPT, UR8, UR23, URZ ;  /* 0x0000001708087290 */ /* 0x000fe2000fffe0ff */
[----:B------:R-:W2:Y:S02]  /*2cd40*/  LDCU UR11, c[0x3][UR11] ;  /* 0x00c000000b0b77ac */ /* 0x000ea40008000800 */
[----:B------:R-:W-:Y:S01]  /*2cd50*/  IMAD R0, R23, UR17, R0 ;  /* 0x0000001117007c24 */ /* 0x000fe2000f8e0200 */
[----:B------:R-:W-:-:S03]  /*2cd60*/  ULEA UR8, UR8, UR7, 0x2 ;  /* 0x0000000708087291 */ /* 0x000fc6000f8e10ff */
[----:B------:R-:W-:Y:S01]  /*2cd70*/  IMAD R0, R33, UR19, R0 ;  /* 0x0000001321007c24 */ /* 0x000fe2000f8e0200 */
[----:B------:R-:W3:Y:S03]  /*2cd80*/  LDCU UR12, c[0x3][UR12] ;  /* 0x00c000000c0c77ac */ /* 0x000ee60008000800 */
[----:B0-----:R-:W-:Y:S01]  /*2cd90*/  IMAD R0, R35, UR10, R0 ;  /* 0x0000000a23007c24 */ /* 0x001fe2000f8e0200 */
[----:B------:R-:W0:Y:S03]  /*2cda0*/  LDCU UR13, c[0x3][UR13] ;  /* 0x00c000000d0d77ac */ /* 0x000e260008000800 */
[----:B-1----:R-:W-:Y:S01]  /*2cdb0*/  IMAD R0, R41, UR9, R0 ;  /* 0x0000000929007c24 */ /* 0x002fe2000f8e0200 */
[----:B------:R-:W1:Y:S03]  /*2cdc0*/  LDCU UR8, c[0x3][UR8] ;  /* 0x00c00000080877ac */ /* 0x000e660008000800 */
[----:B--2---:R-:W-:-:S04]  /*2cdd0*/  IMAD R0, R43, UR11, R0 ;  /* 0x0000000b2b007c24 */ /* 0x004fc8000f8e0200 */
[----:B---3--:R-:W-:-:S04]  /*2cde0*/  IMAD R0, R49, UR12, R0 ;  /* 0x0000000c31007c24 */ /* 0x008fc8000f8e0200 */
[----:B0-----:R-:W-:-:S04]  /*2cdf0*/  IMAD R0, R51, UR13, R0 ;  /* 0x0000000d33007c24 */ /* 0x001fc8000f8e0200 */
[----:B-1----:R-:W-:Y:S01]  /*2ce00*/  IMAD R3, R57, UR8, R0 ;  /* 0x0000000839037c24 */ /* 0x002fe2000f8e0200 */
[----:B------:R-:W-:Y:S06]  /*2ce10*/  @P0 BRA `(.L_x_548) ;  /* 0xfffffff8006c0947 */ /* 0x000fec000383ffff */
[----:B------:R-:W-:-:S07]  /*2ce20*/  IMAD.MOV.U32 R2, RZ, RZ, R53 ;  /* 0x000000ffff027224 */ /* 0x000fce00078e0035 */
.L_x_547:
[----:B------:R-:W-:Y:S05]  /*2ce30*/  @!P3 BRA `(.L_x_549) ;  /* 0x0000000400c0b947 */ /* 0x000fea0003800000 */
[----:B------:R-:W-:Y:S02]  /*2ce40*/  ISETP.GE.U32.AND P0, PT, R60, 0x7, PT ;  /* 0x000000073c00780c */ /* 0x000fe40003f06070 */
[----:B------:R-:W-:-:S11]  /*2ce50*/  ISETP.NE.AND P4, PT, R86, RZ, PT ;  /* 0x000000ff5600720c */ /* 0x000fd60003f85270 */
[----:B------:R-:W-:Y:S05]  /*2ce60*/  @!P0 BRA `(.L_x_550) ;  /* 0x0000000000d08947 */ /* 0x000fea0003800000 */
[----:B------:R-:W1:Y:S02]  /*2ce70*/  LDC R33, c[0x0][0x3b8] ;  /* 0x0000ee00ff217b82 */ /* 0x000e640000000800 */
[----:B-1----:R-:W-:-:S04]  /*2ce80*/  IMAD R0, R2, R33, UR22 ;  /* 0x0000001602007e24 */ /* 0x002fc8000f8e0221 */
[----:B------:R-:W-:-:S04]  /*2ce90*/  IMAD.IADD R0, R1, 0x1, R0 ;  /* 0x0000000101007824 */ /* 0x000fc800078e0200 */
[--C-:B------:R-:W-:Y:S02]  /*2cea0*/  IMAD.IADD R6, R0, 0x1, R33.reuse ;  /* 0x0000000100067824 */ /* 0x100fe400078e0221 */
[----:B------:R-:W2:Y:S02]  /*2ceb0*/  LDL.U8 R0, [R0+0x1000] ;  /* 0x0010000000007983 */ /* 0x000ea40000100000 */
[--C-:B------:R-:W-:Y:S02]  /*2cec0*/  IMAD.IADD R11, R6, 0x1, R33.reuse ;  /* 0x00000001060b7824 */ /* 0x100fe400078e0221 */
[----:B------:R0:W3:Y:S02]  /*2ced0*/  LDL.U8 R9, [R6+0x1000] ;  /* 0x0010000006097983 */ /* 0x0000e40000100000 */
[--C-:B------:R-:W-:Y:S02]  /*2cee0*/  IMAD.IADD R13, R11, 0x1, R33.reuse ;  /* 0x000000010b0d7824 */ /* 0x100fe400078e0221 */
[----:B------:R-:W4:Y:S02]  /*2cef0*/  LDL.U8 R11, [R11+0x1000] ;  /* 0x001000000b0b7983 */ /* 0x000f240000100000 */
[----:B------:R-:W-:-:S02]  /*2cf00*/  IMAD.IADD R15, R13, 0x1, R33 ;  /* 0x000000010d0f7824 */ /* 0x000fc400078e0221 */
[----:B------:R-:W5:Y:S02]  /*2cf10*/  LDL.U8 R13, [R13+0x1000] ;  /* 0x001000000d0d7983 */ /* 0x000f640000100000 */
[--C-:B------:R-:W-:Y:S02]  /*2cf20*/  IMAD.IADD R17, R15, 0x1, R33.reuse ;  /* 0x000000010f117824 */ /* 0x100fe400078e0221 */
[----:B------:R-:W5:Y:S02]  /*2cf30*/  LDL.U8 R15, [R15+0x1000] ;  /* 0x001000000f0f7983 */ /* 0x000f640000100000 */
[--C-:B------:R-:W-:Y:S02]  /*2cf40*/  IMAD.IADD R21, R17, 0x1, R33.reuse ;  /* 0x0000000111157824 */ /* 0x100fe400078e0221 */
[----:B------:R-:W5:Y:S02]  /*2cf50*/  LDL.U8 R17, [R17+0x1000] ;  /* 0x0010000011117983 */ /* 0x000f640000100000 */
[----:B------:R-:W-:-:S02]  /*2cf60*/  IMAD.IADD R23, R21, 0x1, R33 ;  /* 0x0000000115177824 */ /* 0x000fc400078e0221 */
[----:B------:R-:W5:Y:S04]  /*2cf70*/  LDL.U8 R21, [R21+0x1000] ;  /* 0x0010000015157983 */ /* 0x000f680000100000 */
[----:B------:R-:W5:Y:S01]  /*2cf80*/  LDL.U8 R23, [R23+0x1000] ;  /* 0x0010000017177983 */ /* 0x000f620000100000 */
[----:B------:R-:W-:Y:S02]  /*2cf90*/  HFMA2 R35, -RZ, RZ, 0, 7.62939453125e-06 ;  /* 0x00000080ff237431 */ /* 0x000fe400000001ff */
[C---:B0-----:R-:W-:Y:S02]  /*2cfa0*/  IMAD R6, R2.reuse, R33, UR21 ;  /* 0x0000001502067e24 */ /* 0x041fe4000f8e0221 */
[----:B------:R-:W-:Y:S02]  /*2cfb0*/  VIADD R2, R2, 0x8 ;  /* 0x0000000802027836 */ /* 0x000fe40000000000 */
[----:B------:R-:W-:-:S02]  /*2cfc0*/  IMAD R7, R6, 0x4, R35 ;  /* 0x0000000406077824 */ /* 0x000fc400078e0223 */
[----:B------:R-:W-:-:S04]  /*2cfd0*/  IMAD.IADD R6, R6, 0x1, R33 ;  /* 0x0000000106067824 */ /* 0x000fc800078e0221 */
[C---:B------:R-:W-:Y:S01]  /*2cfe0*/  IMAD.IADD R8, R6.reuse, 0x1, R33 ;  /* 0x0000000106087824 */ /* 0x040fe200078e0221 */
[----:B------:R-:W2:Y:S01]  /*2cff0*/  LDC R7, c[0x3][R7] ;  /* 0x00c0000007077b82 */ /* 0x000ea20000000800 */
[----:B------:R-:W-:Y:S02]  /*2d000*/  IMAD R6, R6, 0x4, R35 ;  /* 0x0000000406067824 */ /* 0x000fe400078e0223 */
[C---:B------:R-:W-:Y:S02]  /*2d010*/  IMAD.IADD R10, R8.reuse, 0x1, R33 ;  /* 0x00000001080a7824 */ /* 0x040fe400078e0221 */
[----:B------:R-:W-:Y:S02]  /*2d020*/  IMAD R8, R8, 0x4, R35 ;  /* 0x0000000408087824 */ /* 0x000fe400078e0223 */
[C---:B------:R-:W-:Y:S01]  /*2d030*/  IMAD.IADD R12, R10.reuse, 0x1, R33 ;  /* 0x000000010a0c7824 */ /* 0x040fe200078e0221 */
[----:B------:R-:W3:Y:S01]  /*2d040*/  LDC R6, c[0x3][R6] ;  /* 0x00c0000006067b82 */ /* 0x000ee20000000800 */
[----:B------:R-:W-:-:S02]  /*2d050*/  IMAD R10, R10, 0x4, R35 ;  /* 0x000000040a0a7824 */ /* 0x000fc400078e0223 */
[C---:B------:R-:W-:Y:S02]  /*2d060*/  IMAD.IADD R14, R12.reuse, 0x1, R33 ;  /* 0x000000010c0e7824 */ /* 0x040fe400078e0221 */
[----:B------:R-:W-:Y:S02]  /*2d070*/  IMAD R12, R12, 0x4, R35 ;  /* 0x000000040c0c7824 */ /* 0x000fe400078e0223 */
[C---:B------:R-:W-:Y:S01]  /*2d080*/  IMAD.IADD R16, R14.reuse, 0x1, R33 ;  /* 0x000000010e107824 */ /* 0x040fe200078e0221 */
[----:B------:R-:W4:Y:S01]  /*2d090*/  LDC R8, c[0x3][R8] ;  /* 0x00c0000008087b82 */ /* 0x000f220000000800 */
[----:B------:R-:W-:Y:S02]  /*2d0a0*/  IMAD R14, R14, 0x4, R35 ;  /* 0x000000040e0e7824 */ /* 0x000fe400078e0223 */
[C---:B------:R-:W-:Y:S02]  /*2d0b0*/  IMAD.IADD R20, R16.reuse, 0x1, R33 ;  /* 0x0000000110147824 */ /* 0x040fe400078e0221 */
[----:B------:R-:W-:-:S02]  /*2d0c0*/  IMAD R16, R16, 0x4, R35 ;  /* 0x0000000410107824 */ /* 0x000fc400078e0223 */
[----:B------:R-:W-:Y:S01]  /*2d0d0*/  IMAD R20, R20, 0x4, R35 ;  /* 0x0000000414147824 */ /* 0x000fe200078e0223 */
[----:B------:R-:W5:Y:S08]  /*2d0e0*/  LDC R10, c[0x3][R10] ;  /* 0x00c000000a0a7b82 */ /* 0x000f700000000800 */
[----:B------:R-:W0:Y:S08]  /*2d0f0*/  LDC R12, c[0x3][R12] ;  /* 0x00c000000c0c7b82 */ /* 0x000e300000000800 */
[----:B------:R-:W1:Y:S08]  /*2d100*/  LDC R14, c[0x3][R14] ;  /* 0x00c000000e0e7b82 */ /* 0x000e700000000800 */
[----:B------:R-:W1:Y:S08]  /*2d110*/  LDC R16, c[0x3][R16] ;  /* 0x00c0000010107b82 */ /* 0x000e700000000800 */
[----:B------:R-:W1:Y:S01]  /*2d120*/  LDC R20, c[0x3][R20] ;  /* 0x00c0000014147b82 */ /* 0x000e620000000800 */
[----:B--2---:R-:W-:-:S04]  /*2d130*/  IMAD R0, R0, R7, R3 ;  /* 0x0000000700007224 */ /* 0x004fc800078e0203 */
[----:B---3--:R-:W-:-:S04]  /*2d140*/  IMAD R0, R9, R6, R0 ;  /* 0x0000000609007224 */ /* 0x008fc800078e0200 */
[----:B----4-:R-:W-:-:S04]  /*2d150*/  IMAD R0, R11, R8, R0 ;  /* 0x000000080b007224 */ /* 0x010fc800078e0200 */
[----:B-----5:R-:W-:-:S04]  /*2d160*/  IMAD R0, R13, R10, R0 ;  /* 0x0000000a0d007224 */ /* 0x020fc800078e0200 */
[----:B0-----:R-:W-:-:S04]  /*2d170*/  IMAD R0, R15, R12, R0 ;  /* 0x0000000c0f007224 */ /* 0x001fc800078e0200 */
[----:B-1----:R-:W-:-:S04]  /*2d180*/  IMAD R0, R17, R14, R0 ;  /* 0x0000000e11007224 */ /* 0x002fc800078e0200 */
[----:B------:R-:W-:-:S04]  /*2d190*/  IMAD R0, R21, R16, R0 ;  /* 0x0000001015007224 */ /* 0x000fc800078e0200 */
[----:B------:R-:W-:-:S07]  /*2d1a0*/  IMAD R3, R23, R20, R0 ;  /* 0x0000001417037224 */ /* 0x000fce00078e0200 */
.L_x_550:
        /* <DEDUP_REMOVED lines=11> */
[----:B------:R-:W-:Y:S02]  /*2d260*/  IMAD.IADD R15, R14, 0x1, R7 ;  /* 0x000000010e0f7824 */ /* 0x000fe400078e0207 */
[----:B------:R-:W4:Y:S04]  /*2d270*/  LDL.U8 R13, [R14+0x1000] ;  /* 0x001000000e0d7983 */ /* 0x000f280000100000 */
[----:B------:R-:W5:Y:S01]  /*2d280*/  LDL.U8 R15, [R15+0x1000] ;  /* 0x001000000f0f7983 */ /* 0x000f620000100000 */
[----:B------:R-:W-:-:S02]  /*2d290*/  HFMA2 R9, -RZ, RZ, 0, 7.62939453125e-06 ;  /* 0x00000080ff097431 */ /* 0x000fc400000001ff */
[C---:B0-----:R-:W-:Y:S02]  /*2d2a0*/  IMAD R6, R2.reuse, R7, UR21 ;  /* 0x0000001502067e24 */ /* 0x041fe4000f8e0207 */
[----:B------:R-:W-:Y:S02]  /*2d2b0*/  VIADD R2, R2, 0x4 ;  /* 0x0000000402027836 */ /* 0x000fe40000000000 */
[C---:B------:R-:W-:Y:S02]  /*2d2c0*/  IMAD.IADD R10, R6.reuse, 0x1, R7 ;  /* 0x00000001060a7824 */ /* 0x040fe400078e0207 */
[--C-:B------:R-:W-:Y:S02]  /*2d2d0*/  IMAD R6, R6, 0x4, R9.reuse ;  /* 0x0000000406067824 */ /* 0x100fe400078e0209 */
[C---:B------:R-:W-:Y:S02]  /*2d2e0*/  IMAD R12, R10.reuse, 0x4, R9 ;  /* 0x000000040a0c7824 */ /* 0x040fe400078e0209 */
[----:B------:R-:W-:-:S02]  /*2d2f0*/  IMAD.IADD R10, R10, 0x1, R7 ;  /* 0x000000010a0a7824 */ /* 0x000fc400078e0207 */
[----:B------:R-:W2:Y:S02]  /*2d300*/  LDC R6, c[0x3][R6] ;  /* 0x00c0000006067b82 */ /* 0x000ea40000000800 */
[C---:B-1----:R-:W-:Y:S02]  /*2d310*/  IMAD.IADD R8, R10.reuse, 0x1, R7 ;  /* 0x000000010a087824 */ /* 0x042fe400078e0207 */
[--C-:B------:R-:W-:Y:S02]  /*2d320*/  IMAD R10, R10, 0x4, R9.reuse ;  /* 0x000000040a0a7824 */ /* 0x100fe400078e0209 */
[----:B------:R-:W-:Y:S02]  /*2d330*/  IMAD R8, R8, 0x4, R9 ;  /* 0x0000000408087824 */ /* 0x000fe400078e0209 */
[----:B------:R-:W3:Y:S08]  /*2d340*/  LDC R12, c[0x3][R12] ;  /* 0x00c000000c0c7b82 */ /* 0x000ef00000000800 */
[----:B------:R-:W4:Y:S08]  /*2d350*/  LDC R10, c[0x3][R10] ;  /* 0x00c000000a0a7b82 */ /* 0x000f300000000800 */
[----:B------:R-:W5:Y:S01]  /*2d360*/  LDC R8, c[0x3][R8] ;  /* 0x00c0000008087b82 */ /* 0x000f620000000800 */
[----:B--2---:R-:W-:-:S04]  /*2d370*/  IMAD R0, R0, R6, R3 ;  /* 0x0000000600007224 */ /* 0x004fc800078e0203 */
[----:B---3--:R-:W-:-:S04]  /*2d380*/  IMAD R0, R11, R12, R0 ;  /* 0x0000000c0b007224 */ /* 0x008fc800078e0200 */
[----:B----4-:R-:W-:-:S04]  /*2d390*/  IMAD R0, R13, R10, R0 ;  /* 0x0000000a0d007224 */ /* 0x010fc800078e0200 */
[----:B-----5:R-:W-:-:S07]  /*2d3a0*/  IMAD R3, R15, R8, R0 ;  /* 0x000000080f037224 */ /* 0x020fce00078e0200 */
.L_x_551:
[----:B------:R-:W-:Y:S05]  /*2d3b0*/  @!P4 BRA `(.L_x_549) ;  /* 0x000000000060c947 */ /* 0x000fea0003800000 */
[----:B------:R-:W1:Y:S02]  /*2d3c0*/  LDC R9, c[0x0][0x3b8] ;  /* 0x0000ee00ff097b82 */ /* 0x000e640000000800 */
[----:B-1----:R-:W-:-:S04]  /*2d3d0*/  IMAD R0, R2, R9, UR22 ;  /* 0x0000001602007e24 */ /* 0x002fc8000f8e0209 */
[----:B------:R-:W-:-:S05]  /*2d3e0*/  IMAD.IADD R6, R1, 0x1, R0 ;  /* 0x0000000101067824 */ /* 0x000fca00078e0200 */
[----:B------:R-:W2:Y:S01]  /*2d3f0*/  LDL.U8 R0, [R6+0x1000] ;  /* 0x0010000006007983 */ /* 0x000ea20000100000 */
[----:B0-----:R-:W-:Y:S01]  /*2d400*/  IMAD R7, R2, R9, UR21 ;  /* 0x0000001502077e24 */ /* 0x001fe2000f8e0209 */
[----:B------:R-:W-:Y:S01]  /*2d410*/  ISETP.NE.AND P0, PT, R87, 0x1, PT ;  /* 0x000000015700780c */ /* 0x000fe20003f05270 */
[----:B------:R-:W-:-:S04]  /*2d420*/  IMAD.MOV.U32 R8, RZ, RZ, 0x80 ;  /* 0x00000080ff087424 */ /* 0x000fc800078e00ff */
[----:B------:R-:W-:-:S06]  /*2d430*/  IMAD R2, R7, 0x4, R8 ;  /* 0x0000000407027824 */ /* 0x000fcc00078e0208 */
[----:B------:R-:W2:Y:S02]  /*2d440*/  LDC R2, c[0x3][R2] ;  /* 0x00c0000002027b82 */ /* 0x000ea40000000800 */
[----:B--2---:R-:W-:Y:S01]  /*2d450*/  IMAD R3, R0, R2, R3 ;  /* 0x0000000200037224 */ /* 0x004fe200078e0203 */
[----:B------:R-:W-:Y:S06]  /*2d460*/  @!P0 BRA `(.L_x_549) ;  /* 0x0000000000348947 */ /* 0x000fec0003800000 */
[----:B------:R-:W-:Y:S01]  /*2d470*/  ISETP.NE.AND P0, PT, R87, 0x2, PT ;  /* 0x000000025700780c */ /* 0x000fe20003f05270 */
[----:B------:R-:W-:-:S12]  /*2d480*/  IMAD.IADD R0, R6, 0x1, R9 ;  /* 0x0000000106007824 */ /* 0x000fd800078e0209 */
[--C-:B------:R-:W-:Y:S02]  /*2d490*/  @P0 IMAD.IADD R6, R0, 0x1, R9.reuse ;  /* 0x0000000100060824 */ /* 0x100fe400078e0209 */
[----:B------:R-:W2:Y:S04]  /*2d4a0*/  LDL.U8 R0, [R0+0x1000] ;  /* 0x0010000000007983 */ /* 0x000ea80000100000 */
[----:B------:R-:W3:Y:S01]  /*2d4b0*/  @P0 LDL.U8 R6, [R6+0x1000] ;  /* 0x0010000006060983 */ /* 0x000ee20000100000 */
[----:B------:R-:W-:-:S04]  /*2d4c0*/  IMAD.IADD R2, R7, 0x1, R9 ;  /* 0x0000000107027824 */ /* 0x000fc800078e0209 */
[C---:B------:R-:W-:Y:S02]  /*2d4d0*/  @P0 IMAD.IADD R7, R2.reuse, 0x1, R9 ;  /* 0x0000000102070824 */ /* 0x040fe400078e0209 */
[--C-:B------:R-:W-:Y:S02]  /*2d4e0*/  IMAD R2, R2, 0x4, R8.reuse ;  /* 0x0000000402027824 */ /* 0x100fe400078e0208 */
[----:B------:R-:W-:-:S04]  /*2d4f0*/  @P0 IMAD R7, R7, 0x4, R8 ;  /* 0x0000000407070824 */ /* 0x000fc800078e0208 */
[----:B------:R-:W2:Y:S08]  /*2d500*/  LDC R2, c[0x3][R2] ;  /* 0x00c0000002027b82 */ /* 0x000eb00000000800 */
[----:B------:R-:W3:Y:S01]  /*2d510*/  @P0 LDC R7, c[0x3][R7] ;  /* 0x00c0000007070b82 */ /* 0x000ee20000000800 */
[----:B--2---:R-:W-:-:S04]  /*2d520*/  IMAD R3, R0, R2, R3 ;  /* 0x0000000200037224 */ /* 0x004fc800078e0203 */
[----:B---3--:R-:W-:-:S07]  /*2d530*/  @P0 IMAD R3, R6, R7, R3 ;  /* 0x0000000706030224 */ /* 0x008fce00078e0203 */
.L_x_549:
[----:B------:R-:W1:Y:S01]  /*2d540*/  LDCU UR4, c[0x0][0x3b8] ;  /* 0x00007700ff0477ac */ /* 0x000e620008000800 */
[----:B0-----:R-:W-:Y:S01]  /*2d550*/  IMAD.U32 R7, RZ, RZ, UR21 ;  /* 0x00000015ff077e24 */ /* 0x001fe2000f8e00ff */
[----:B------:R-:W-:Y:S01]  /*2d560*/  LEA.HI R2, R3, R3, RZ, 0x1 ;  /* 0x0000000303027211 */ /* 0x000fe200078f08ff */
[----:B------:R-:W-:-:S03]  /*2d570*/  UIADD3 UR21, UPT, UPT, UR21, 0x1, URZ ;  /* 0x0000000115157890 */ /* 0x000fc6000fffe0ff */
[----:B------:R-:W-:-:S05]  /*2d580*/  LOP3.LUT R6, R2, 0xfe, RZ, 0xc0, !PT ;  /* 0x000000fe02067812 */ /* 0x000fca00078ec0ff */
[----:B------:R-:W-:Y:S02]  /*2d590*/  IMAD.IADD R6, R3, 0x1, -R6 ;  /* 0x0000000103067824 */ /* 0x000fe400078e0a06 */
[----:B-1----:R-:W-:-:S04]  /*2d5a0*/  IMAD.U32 R0, RZ, RZ, UR4 ;  /* 0x00000004ff007e24 */ /* 0x002fc8000f8e00ff */
[C---:B------:R-:W-:Y:S01]  /*2d5b0*/  IMAD R7, R0.reuse, UR5, R7 ;  /* 0x0000000500077c24 */ /* 0x040fe2000f8e0207 */
[----:B------:R-:W-:-:S03]  /*2d5c0*/  ISETP.NE.AND P0, PT, R0, UR21, PT ;  /* 0x0000001500007c0c */ /* 0x000fc6000bf05270 */
[----:B------:R-:W-:-:S05]  /*2d5d0*/  IMAD R2, R7, R0, UR6 ;  /* 0x0000000607027e24 */ /* 0x000fca000f8e0200 */
[----:B------:R-:W-:-:S05]  /*2d5e0*/  IADD3 R3, PT, PT, R1, R2, RZ ;  /* 0x0000000201037210 */ /* 0x000fca0007ffe0ff */
[----:B------:R1:W-:Y:S01]  /*2d5f0*/  STL.U8 [R3+0x1000], R6 ;  /* 0x0010000603007387 */ /* 0x0003e20000100000 */
[----:B------:R-:W-:Y:S05]  /*2d600*/  @P0 BRA `(.L_x_552) ;  /* 0xfffffff0005c0947 */ /* 0x000fea000383ffff */
[----:B------:R-:W-:-:S06]  /*2d610*/  UIADD3 UR6, UPT, UPT, UR6, 0x1, URZ ;  /* 0x0000000106067890 */ /* 0x000fcc000fffe0ff */
[----:B------:R-:W-:-:S13]  /*2d620*/  ISETP.NE.AND P0, PT, R0, UR6, PT ;  /* 0x0000000600007c0c */ /* 0x000fda000bf05270 */
[----:B------:R-:W-:Y:S05]  /*2d630*/  @P0 BRA `(.L_x_553) ;  /* 0xfffffff000480947 */ /* 0x000fea000383ffff */
.L_x_546:
[----:B------:R-:W0:Y:S01]  /*2d640*/  LDCU UR4, c[0x0][0x3bc] ;  /* 0x00007780ff0477ac */ /* 0x000e220008000800 */
[----:B------:R-:W-:-:S04]  /*2d650*/  UIADD3 UR5, UPT, UPT, UR5, 0x1, URZ ;  /* 0x0000000105057890 */ /* 0x000fc8000fffe0ff */
[----:B0-----:R-:W-:-:S09]  /*2d660*/  UISETP.NE.AND UP0, UPT, UR5, UR4, UPT ;  /* 0x000000040500728c */ /* 0x001fd2000bf05270 */
[----:B------:R-:W-:Y:S05]  /*2d670*/  BRA.U UP0, `(.L_x_554) ;  /* 0xfffffff1001c7547 */ /* 0x000fea000b83ffff */
.L_x_529:
[----:B------:R-:W-:Y:S01]  /*2d680*/  ISETP.GE.AND P0, PT, R0, 0x1, PT ;  /* 0x000000010000780c */ /* 0x000fe20003f06270 */
[----:B------:R-:W-:-:S12]  /*2d690*/  BSSY.RECONVERGENT B1, `(.L_x_555) ;  /* 0x00000e4000017945 */ /* 0x000fd80003800200 */
[----:B------:R-:W-:Y:S05]  /*2d6a0*/  @!P0 BRA `(.L_x_556) ;  /* 0x0000000c00888947 */ /* 0x000fea0003800000 */
[----:B-1----:R-:W-:-:S07]  /*2d6b0*/  IMAD.MOV.U32 R3, RZ, RZ, RZ ;  /* 0x000000ffff037224 */ /* 0x002fce00078e00ff */
.L_x_572:
[----:B------:R-:W4:Y:S02]  /*2d6c0*/  LDCU.64 UR4, c[0x0][0x3b8] ;  /* 0x00007700ff0477ac */ /* 0x000f240008000a00 */
[----:B----4-:R-:W-:-:S05]  /*2d6d0*/  IMAD.U32 R13, RZ, RZ, UR4 ;  /* 0x00000004ff0d7e24 */ /* 0x010fca000f8e00ff */
[----:B------:R-:W-:-:S13]  /*2d6e0*/  ISETP.GT.AND P0, PT, R13, UR5, PT ;  /* 0x000000050d007c0c */ /* 0x000fda000bf04270 */
[----:B01----:R-:W-:Y:S05]  /*2d6f0*/  @!P0 BRA `(.L_x_557) ;  /* 0x0000000c00688947 */ /* 0x003fea0003800000 */
[----:B------:R-:W-:-:S09]  /*2d700*/  UISETP.GT.AND UP0, UPT, UR5, URZ, UPT ;  /* 0x000000ff0500728c */ /* 0x000fd2000bf04270 */
[----:B------:R-:W-:Y:S05]  /*2d710*/  BRA.U UP0, `(.L_x_558) ;  /* 0x00000005002c7547 */ /* 0x000fea000b800000 */
[----:B--23--:R-:W-:-:S07]  /*2d720*/  IMAD.MOV.U32 R4, RZ, RZ, RZ ;  /* 0x000000ffff047224 */ /* 0x00cfce00078e00ff */
.L_x_565:
[----:B-1----:R-:W1:Y:S01]  /*2d730*/  LDCU.64 UR6, c[0x0][0x3b8] ;  /* 0x00007700ff0677ac */ /* 0x002e620008000a00 */
[----:B------:R-:W-:Y:S01]  /*2d740*/  LOP3.LUT P2, RZ, R92, 0x7, RZ, 0xc0, !PT ;  /* 0x000000075cff7812 */ /* 0x000fe2000784c0ff */
[----:B0-----:R-:W0:Y:S01]  /*2d750*/  LDCU UR5, c[0x0][0x3bc] ;  /* 0x00007780ff0577ac */ /* 0x001e220008000800 */
[----:B-1----:R-:W-:Y:S01]  /*2d760*/  ULOP3.LUT UR4, URZ, UR7, URZ, 0x33, !UPT ;  /* 0x00000007ff047292 */ /* 0x002fe2000f8e33ff */
[----:B------:R-:W-:Y:S02]  /*2d770*/  IMAD.U32 R13, RZ, RZ, UR6 ;  /* 0x00000006ff0d7e24 */ /* 0x000fe4000f8e00ff */
[----:B0-----:R-:W-:-:S03]  /*2d780*/  IMAD.U32 R2, RZ, RZ, UR5 ;  /* 0x00000005ff027e24 */ /* 0x001fc6000f8e00ff */
[----:B------:R-:W-:-:S05]  /*2d790*/  VIADD R0, R13, UR4 ;  /* 0x000000040d007c36 */ /* 0x000fca0008000000 */
[----:B------:R-:W-:-:S13]  /*2d7a0*/  ISETP.GE.U32.AND P0, PT, R0, 0x7, PT ;  /* 0x000000070000780c */ /* 0x000fda0003f06070 */
[----:B------:R-:W-:Y:S05]  /*2d7b0*/  @!P0 BRA `(.L_x_559) ;  /* 0x0000000000688947 */ /* 0x000fea0003800000 */
[----:B------:R-:W-:Y:S01]  /*2d7c0*/  BSSY.RECONVERGENT B2, `(.L_x_559) ;  /* 0x0000019000027945 */ /* 0x000fe20003800200 */
[----:B------:R-:W-:Y:S01]  /*2d7d0*/  IMAD.MOV.U32 R5, RZ, RZ, RZ ;  /* 0x000000ffff057224 */ /* 0x000fe200078e00ff */
[----:B------:R-:W-:Y:S01]  /*2d7e0*/  LOP3.LUT R6, R92, 0xfffffff8, RZ, 0xc0, !PT ;  /* 0xfffffff85c067812 */ /* 0x000fe200078ec0ff */
[----:B------:R-:W-:-:S07]  /*2d7f0*/  IMAD.U32 R2, RZ, RZ, UR5 ;  /* 0x00000005ff027e24 */ /* 0x000fce000f8e00ff */
.L_x_560:
[CC--:B0-----:R-:W-:Y:S02]  /*2d800*/  IMAD R7, R2.reuse, R13.reuse, R3 ;  /* 0x0000000d02077224 */ /* 0x0c1fe400078e0203 */
[----:B------:R-:W-:Y:S02]  /*2d810*/  VIADD R5, R5, 0x8 ;  /* 0x0000000805057836 */ /* 0x000fe40000000000 */
[----:B------:R-:W-:Y:S02]  /*2d820*/  IMAD R0, R7, R13, R4 ;  /* 0x0000000d07007224 */ /* 0x000fe400078e0204 */
[----:B------:R-:W-:Y:S01]  /*2d830*/  VIADD R2, R2, 0x8 ;  /* 0x0000000802027836 */ /* 0x000fe20000000000 */
[----:B------:R-:W-:Y:S01]  /*2d840*/  ISETP.NE.AND P0, PT, R5, R6, PT ;  /* 0x000000060500720c */ /* 0x000fe20003f05270 */
[----:B------:R-:W-:-:S04]  /*2d850*/  IMAD.IADD R12, R1, 0x1, R0 ;  /* 0x00000001010c7824 */ /* 0x000fc800078e0200 */
[----:B------:R-:W-:Y:S01]  /*2d860*/  VIADD R11, R12, UR61 ;  /* 0x0000003d0c0b7c36 */ /* 0x000fe20008000000 */
[----:B------:R0:W-:Y:S03]  /*2d870*/  STL.U8 [R12+0x1000], RZ ;  /* 0x001000ff0c007387 */ /* 0x0001e60000100000 */
[----:B------:R-:W-:Y:S01]  /*2d880*/  VIADD R10, R11, UR61 ;  /* 0x0000003d0b0a7c36 */ /* 0x000fe20008000000 */
[----:B------:R0:W-:Y:S03]  /*2d890*/  STL.U8 [R12+UR61+0x1000], RZ ;  /* 0x001000ff0c007987 */ /* 0x0001e6000810003d */
[----:B------:R-:W-:Y:S01]  /*2d8a0*/  VIADD R9, R10, UR61 ;  /* 0x0000003d0a097c36 */ /* 0x000fe20008000000 */
[----:B------:R0:W-:Y:S03]  /*2d8b0*/  STL.U8 [R11+UR61+0x1000], RZ ;  /* 0x001000ff0b007987 */ /* 0x0001e6000810003d */
[----:B------:R-:W-:Y:S01]  /*2d8c0*/  VIADD R8, R9, UR61 ;  /* 0x0000003d09087c36 */ /* 0x000fe20008000000 */
[----:B------:R0:W-:Y:S03]  /*2d8d0*/  STL.U8 [R10+UR61+0x1000], RZ ;  /* 0x001000ff0a007987 */ /* 0x0001e6000810003d */
[----:B------:R-:W-:Y:S01]  /*2d8e0*/  VIADD R7, R8, UR61 ;  /* 0x0000003d08077c36 */ /* 0x000fe20008000000 */
[----:B------:R0:W-:Y:S03]  /*2d8f0*/  STL.U8 [R9+UR61+0x1000], RZ ;  /* 0x001000ff09007987 */ /* 0x0001e6000810003d */
[----:B------:R-:W-:Y:S01]  /*2d900*/  VIADD R0, R7, UR61 ;  /* 0x0000003d07007c36 */ /* 0x000fe20008000000 */
[----:B------:R0:W-:Y:S04]  /*2d910*/  STL.U8 [R8+UR61+0x1000], RZ ;  /* 0x001000ff08007987 */ /* 0x0001e8000810003d */
[----:B------:R0:W-:Y:S04]  /*2d920*/  STL.U8 [R7+UR61+0x1000], RZ ;  /* 0x001000ff07007987 */ /* 0x0001e8000810003d */
[----:B------:R0:W-:Y:S01]  /*2d930*/  STL.U8 [R0+UR61+0x1000], RZ ;  /* 0x001000ff00007987 */ /* 0x0001e2000810003d */
[----:B------:R-:W-:Y:S05]  /*2d940*/  @P0 BRA `(.L_x_560) ;  /* 0xfffffffc00ac0947 */ /* 0x000fea000383ffff */
[----:B------:R-:W-:Y:S05]  /*2d950*/  BSYNC.RECONVERGENT B2 ;  /* 0x0000000000027941 */ /* 0x000fea0003800200 */
.L_x_559:
[----:B------:R-:W-:Y:S04]  /*2d960*/  BSSY.RECONVERGENT B2, `(.L_x_561) ;  /* 0x0000022000027945 */ /* 0x000fe80003800200 */
[----:B------:R-:W-:Y:S05]  /*2d970*/  @!P2 BRA `(.L_x_562) ;  /* 0x000000000080a947 */ /* 0x000fea0003800000 */
[C---:B0-----:R-:W-:Y:S01]  /*2d980*/  LOP3.LUT R0, R92.reuse, 0x7, RZ, 0xc0, !PT ;  /* 0x000000075c007812 */ /* 0x041fe200078ec0ff */
[----:B------:R-:W-:Y:S01]  /*2d990*/  BSSY.RECONVERGENT B3, `(.L_x_563) ;  /* 0x000000f000037945 */ /* 0x000fe20003800200 */
[----:B------:R-:W-:-:S03]  /*2d9a0*/  LOP3.LUT P2, RZ, R92, 0x3, RZ, 0xc0, !PT ;  /* 0x000000035cff7812 */ /* 0x000fc6000784c0ff */
[----:B------:R-:W-:-:S05]  /*2d9b0*/  VIADD R0, R0, 0xffffffff ;  /* 0xffffffff00007836 */ /* 0x000fca0000000000 */
[----:B------:R-:W-:-:S13]  /*2d9c0*/  ISETP.GE.U32.AND P0, PT, R0, 0x3, PT ;  /* 0x000000030000780c */ /* 0x000fda0003f06070 */
[----:B------:R-:W-:Y:S05]  /*2d9d0*/  @!P0 BRA `(.L_x_564) ;  /* 0x0000000000288947 */ /* 0x000fea0003800000 */
[CC--:B------:R-:W-:Y:S02]  /*2d9e0*/  IMAD R5, R2.reuse, R13.reuse, R3 ;  /* 0x0000000d02057224 */ /* 0x0c0fe400078e0203 */
[----:B------:R-:W-:Y:S02]  /*2d9f0*/  VIADD R2, R2, 0x4 ;  /* 0x0000000402027836 */ /* 0x000fe40000000000 */
[----:B------:R-:W-:-:S04]  /*2da00*/  IMAD R0, R5, R13, R4 ;  /* 0x0000000d05007224 */ /* 0x000fc800078e0204 */
[----:B------:R-:W-:-:S04]  /*2da10*/  IMAD.IADD R6, R1, 0x1, R0 ;  /* 0x0000000101067824 */ /* 0x000fc800078e0200 */
[----:B------:R-:W-:Y:S01]  /*2da20*/  VIADD R5, R6, UR61 ;  /* 0x0000003d06057c36 */ /* 0x000fe20008000000 */
[----:B------:R0:W-:Y:S04]  /*2da30*/  STL.U8 [R6+0x1000], RZ ;  /* 0x001000ff06007387 */ /* 0x0001e80000100000 */
[----:B------:R-:W-:Y:S01]  /*2da40*/  IADD3 R0, PT, PT, R5, UR61, RZ ;  /* 0x0000003d05007c10 */ /* 0x000fe2000fffe0ff */
[----:B------:R0:W-:Y:S04]  /*2da50*/  STL.U8 [R6+UR61+0x1000], RZ ;  /* 0x001000ff06007987 */ /* 0x0001e8000810003d */
[----:B------:R0:W-:Y:S04]  /*2da60*/  STL.U8 [R5+UR61+0x1000], RZ ;  /* 0x001000ff05007987 */ /* 0x0001e8000810003d */
[----:B------:R0:W-:Y:S02]  /*2da70*/  STL.U8 [R0+UR61+0x1000], RZ ;  /* 0x001000ff00007987 */ /* 0x0001e4000810003d */
.L_x_564:
[----:B------:R-:W-:Y:S05]  /*2da80*/  BSYNC.RECONVERGENT B3 ;  /* 0x0000000000037941 */ /* 0x000fea0003800200 */
.L_x_563:
[----:B------:R-:W-:Y:S05]  /*2da90*/  @!P2 BRA `(.L_x_562) ;  /* 0x000000000038a947 */ /* 0x000fea0003800000 */
[----:B0-----:R-:W-:-:S04]  /*2daa0*/  LOP3.LUT R0, R92, 0x3, RZ, 0xc0, !PT ;  /* 0x000000035c007812 */ /* 0x001fc800078ec0ff */
[----:B------:R-:W-:Y:S02]  /*2dab0*/  ISETP.NE.AND P0, PT, R0, 0x1, PT ;  /* 0x000000010000780c */ /* 0x000fe40003f05270 */
[----:B------:R-:W-:-:S04]  /*2dac0*/  LOP3.LUT R0, R92, 0x1, RZ, 0xc0, !PT ;  /* 0x000000015c007812 */ /* 0x000fc800078ec0ff */
[----:B------:R-:W-:-:S07]  /*2dad0*/  ISETP.NE.U32.AND P2, PT, R0, 0x1, PT ;  /* 0x000000010000780c */ /* 0x000fce0003f45070 */
[C---:B------:R-:W-:Y:S02]  /*2dae0*/  @P0 IMAD R0, R2.reuse, R13, R3 ;  /* 0x0000000d02000224 */ /* 0x040fe400078e0203 */
[----:B------:R-:W-:-:S04]  /*2daf0*/  @P0 VIADD R2, R2, 0x2 ;  /* 0x0000000202020836 */ /* 0x000fc80000000000 */
[-C--:B------:R-:W-:Y:S02]  /*2db00*/  @!P2 IMAD R5, R2, R13.reuse, R3 ;  /* 0x0000000d0205a224 */ /* 0x080fe400078e0203 */
[-CC-:B------:R-:W-:Y:S02]  /*2db10*/  @P0 IMAD R2, R0, R13.reuse, R4.reuse ;  /* 0x0000000d00020224 */ /* 0x180fe400078e0204 */
[----:B------:R-:W-:Y:S02]  /*2db20*/  @!P2 IMAD R0, R5, R13, R4 ;  /* 0x0000000d0500a224 */ /* 0x000fe400078e0204 */
[C---:B------:R-:W-:Y:S02]  /*2db30*/  @P0 IMAD.IADD R2, R1.reuse, 0x1, R2 ;  /* 0x0000000101020824 */ /* 0x040fe400078e0202 */
[----:B------:R-:W-:-:S03]  /*2db40*/  @!P2 IMAD.IADD R0, R1, 0x1, R0 ;  /* 0x000000010100a824 */ /* 0x000fc600078e0200 */
[----:B------:R1:W-:Y:S04]  /*2db50*/  @P0 STL.U8 [R2+0x1000], RZ ;  /* 0x001000ff02000387 */ /* 0x0003e80000100000 */
[----:B------:R1:W-:Y:S04]  /*2db60*/  @P0 STL.U8 [R2+UR61+0x1000], RZ ;  /* 0x001000ff02000987 */ /* 0x0003e8000810003d */
[----:B------:R1:W-:Y:S02]  /*2db70*/  @!P2 STL.U8 [R0+0x1000], RZ ;  /* 0x001000ff0000a387 */ /* 0x0003e40000100000 */
.L_x_562:
[----:B------:R-:W-:Y:S05]  /*2db80*/  BSYNC.RECONVERGENT B2 ;  /* 0x0000000000027941 */ /* 0x000fea0003800200 */
.L_x_561:
[----:B------:R-:W-:-:S05]  /*2db90*/  VIADD R4, R4, 0x1 ;  /* 0x0000000104047836 */ /* 0x000fca0000000000 */
[----:B------:R-:W-:-:S13]  /*2dba0*/  ISETP.NE.AND P0, PT, R4, R13, PT ;  /* 0x0000000d0400720c */ /* 0x000fda0003f05270 */
[----:B------:R-:W-:Y:S05]  /*2dbb0*/  @P0 BRA `(.L_x_565) ;  /* 0xfffffff800dc0947 */ /* 0x000fea000383ffff */
[----:B------:R-:W-:Y:S05]  /*2dbc0*/  BRA `(.L_x_557) ;  /* 0x0000000800347947 */ /* 0x000fea0003800000 */
.L_x_558:
[----:B0-----:R-:W-:-:S07]  /*2dbd0*/  IMAD.MOV.U32 R2, RZ, RZ, RZ ;  /* 0x000000ffff027224 */ /* 0x001fce00078e00ff */
.L_x_571:
[----:B------:R-:W2:Y:S02]  /*2dbe0*/  LDCU UR4, c[0x0][0x3bc] ;  /* 0x00007780ff0477ac */ /* 0x000ea40008000800 */
[----:B0-23--:R-:W-:-:S07]  /*2dbf0*/  IMAD.U32 R4, RZ, RZ, UR4 ;  /* 0x00000004ff047e24 */ /* 0x00dfce000f8e00ff */
.L_x_570:
[----:B------:R-:W-:Y:S01]  /*2dc00*/  ISETP.GE.U32.AND P0, PT, R84, 0x7, PT ;  /* 0x000000075400780c */ /* 0x000fe20003f06070 */
[----:B0-----:R-:W-:Y:S02]  /*2dc10*/  IMAD.MOV.U32 R5, RZ, RZ, RZ ;  /* 0x000000ffff057224 */ /* 0x001fe400078e00ff */
[----:B------:R-:W-:-:S10]  /*2dc20*/  IMAD.MOV.U32 R6, RZ, RZ, RZ ;  /* 0x000000ffff067224 */ /* 0x000fd400078e00ff */
[----:B------:R-:W-:Y:S05]  /*2dc30*/  @!P0 BRA `(.L_x_566) ;  /* 0x0000000000e48947 */ /* 0x000fea0003800000 */
[----:B------:R-:W-:Y:S02]  /*2dc40*/  IMAD.MOV.U32 R5, RZ, RZ, RZ ;  /* 0x000000ffff057224 */ /* 0x000fe400078e00ff */
[----:B------:R-:W-:-:S07]  /*2dc50*/  IMAD.MOV.U32 R6, RZ, RZ, RZ ;  /* 0x000000ffff067224 */ /* 0x000fce00078e00ff */
.L_x_567:
[----:B------:R-:W0:Y:S02]  /*2dc60*/  LDCU UR4, c[0x0][0x3b8] ;  /* 0x00007700ff0477ac */ /* 0x000e240008000800 */
[----:B0-----:R-:W-:-:S04]  /*2dc70*/  IMAD R7, R5, UR4, R3 ;  /* 0x0000000405077c24 */ /* 0x001fc8000f8e0203 */
[----:B------:R-:W-:-:S04]  /*2dc80*/  IMAD R0, R7, UR4, R2 ;  /* 0x0000000407007c24 */ /* 0x000fc8000f8e0202 */
[----:B------:R-:W-:-:S05]  /*2dc90*/  IMAD.IADD R0, R1, 0x1, R0 ;  /* 0x0000000101007824 */ /* 0x000fca00078e0200 */
[----:B------:R-:W2:Y:S01]  /*2dca0*/  LDL.U8 R7, [R0+0x1000] ;  /* 0x0010000000077983 */ /* 0x000ea20000100000 */
[----:B------:R-:W-:-:S03]  /*2dcb0*/  VIADD R9, R0, UR61 ;  /* 0x0000003d00097c36 */ /* 0x000fc60008000000 */
[----:B------:R0:W3:Y:S01]  /*2dcc0*/  LDL.U8 R10, [R0+UR61+0x1000] ;  /* 0x0010003d000a7983 */ /* 0x0000e20008100000 */
[----:B------:R-:W-:-:S03]  /*2dcd0*/  VIADD R13, R9, UR61 ;  /* 0x0000003d090d7c36 */ /* 0x000fc60008000000 */
[----:B------:R-:W4:Y:S01]  /*2dce0*/  LDL.U8 R9, [R9+UR61+0x1000] ;  /* 0x0010003d09097983 */ /* 0x000f220008100000 */
[----:B------:R-:W-:-:S03]  /*2dcf0*/  VIADD R15, R13, UR61 ;  /* 0x0000003d0d0f7c36 */ /* 0x000fc60008000000 */
[----:B------:R-:W5:Y:S01]  /*2dd00*/  LDL.U8 R13, [R13+UR61+0x1000] ;  /* 0x0010003d0d0d7983 */ /* 0x000f620008100000 */
[----:B------:R-:W-:-:S03]  /*2dd10*/  VIADD R17, R15, UR61 ;  /* 0x0000003d0f117c36 */ /* 0x000fc60008000000 */
[----:B------:R-:W5:Y:S01]  /*2dd20*/  LDL.U8 R15, [R15+UR61+0x1000] ;  /* 0x0010003d0f0f7983 */ /* 0x000f620008100000 */
[----:B------:R-:W-:-:S03]  /*2dd30*/  VIADD R21, R17, UR61 ;  /* 0x0000003d11157c36 */ /* 0x000fc60008000000 */
[----:B------:R-:W5:Y:S01]  /*2dd40*/  LDL.U8 R17, [R17+UR61+0x1000] ;  /* 0x0010003d11117983 */ /* 0x000f620008100000 */
[----:B------:R-:W-:-:S03]  /*2dd50*/  VIADD R23, R21, UR61 ;  /* 0x0000003d15177c36 */ /* 0x000fc60008000000 */
[----:B------:R-:W5:Y:S04]  /*2dd60*/  LDL.U8 R21, [R21+UR61+0x1000] ;  /* 0x0010003d15157983 */ /* 0x000f680008100000 */
[----:B------:R-:W5:Y:S01]  /*2dd70*/  LDL.U8 R23, [R23+UR61+0x1000] ;  /* 0x0010003d17177983 */ /* 0x000f620008100000 */
[C---:B0-----:R-:W-:Y:S02]  /*2dd80*/  IMAD R0, R5.reuse, UR4, R4 ;  /* 0x0000000405007c24 */ /* 0x041fe4000f8e0204 */
[----:B------:R-:W-:Y:S02]  /*2dd90*/  IMAD.MOV.U32 R33, RZ, RZ, 0x80 ;  /* 0x00000080ff217424 */ /* 0x000fe400078e00ff */
[----:B------:R-:W-:Y:S02]  /*2dda0*/  VIADD R5, R5, 0x8 ;  /* 0x0000000805057836 */ /* 0x000fe40000000000 */
[C---:B------:R-:W-:Y:S01]  /*2ddb0*/  IMAD R8, R0.reuse, 0x4, R33 ;  /* 0x0000000400087824 */ /* 0x040fe200078e0221 */
[----:B------:R-:W-:-:S02]  /*2ddc0*/  IADD3 R0, PT, PT, R0, UR4, RZ ;  /* 0x0000000400007c10 */ /* 0x000fc4000fffe0ff */
[----:B------:R-:W-:-:S03]  /*2ddd0*/  ISETP.NE.AND P0, PT, R5, R54, PT ;  /* 0x000000360500720c */ /* 0x000fc60003f05270 */
[C---:B------:R-:W-:Y:S01]  /*2dde0*/  VIADD R11, R0.reuse, UR4 ;  /* 0x00000004000b7c36 */ /* 0x040fe20008000000 */
[----:B------:R-:W2:Y:S01]  /*2ddf0*/  LDC R8, c[0x3][R8] ;  /* 0x00c0000008087b82 */ /* 0x000ea20000000800 */
[--C-:B------:R-:W-:Y:S02]  /*2de00*/  IMAD R0, R0, 0x4, R33.reuse ;  /* 0x0000000400007824 */ /* 0x100fe400078e0221 */
[C---:B------:R-:W-:Y:S02]  /*2de10*/  VIADD R12, R11.reuse, UR4 ;  /* 0x000000040b0c7c36 */ /* 0x040fe40008000000 */
[--C-:B------:R-:W-:Y:S02]  /*2de20*/  IMAD R11, R11, 0x4, R33.reuse ;  /* 0x000000040b0b7824 */ /* 0x100fe400078e0221 */
[C---:B------:R-:W-:Y:S01]  /*2de30*/  VIADD R14, R12.reuse, UR4 ;  /* 0x000000040c0e7c36 */ /* 0x040fe20008000000 */
[----:B------:R-:W3:Y:S01]  /*2de40*/  LDC R0, c[0x3][R0] ;  /* 0x00c0000000007b82 */ /* 0x000ee20000000800 */
[----:B------:R-:W-:-:S02]  /*2de50*/  IMAD R12, R12, 0x4, R33 ;  /* 0x000000040c0c7824 */ /* 0x000fc400078e0221 */
[C---:B------:R-:W-:Y:S02]  /*2de60*/  VIADD R16, R14.reuse, UR4 ;  /* 0x000000040e107c36 */ /* 0x040fe40008000000 */
[--C-:B------:R-:W-:Y:S02]  /*2de70*/  IMAD R14, R14, 0x4, R33.reuse ;  /* 0x000000040e0e7824 */ /* 0x100fe400078e0221 */
[C---:B------:R-:W-:Y:S01]  /*2de80*/  VIADD R20, R16.reuse, UR4 ;  /* 0x0000000410147c36 */ /* 0x040fe20008000000 */
[----:B------:R-:W4:Y:S01]  /*2de90*/  LDC R11, c[0x3][R11] ;  /* 0x00c000000b0b7b82 */ /* 0x000f220000000800 */
[--C-:B------:R-:W-:Y:S02]  /*2dea0*/  IMAD R16, R16, 0x4, R33.reuse ;  /* 0x0000000410107824 */ /* 0x100fe400078e0221 */
[C---:B------:R-:W-:Y:S02]  /*2deb0*/  VIADD R22, R20.reuse, UR4 ;  /* 0x0000000414167c36 */ /* 0x040fe40008000000 */
        /* <DEDUP_REMOVED lines=14> */
[----:B------:R-:W-:Y:S01]  /*2dfa0*/  IMAD R6, R23, R22, R0 ;  /* 0x0000001617067224 */ /* 0x000fe200078e0200 */
[----:B------:R-:W-:Y:S06]  /*2dfb0*/  @P0 BRA `(.L_x_567) ;  /* 0xfffffffc00280947 */ /* 0x000fec000383ffff */
[----:B------:R-:W-:-:S07]  /*2dfc0*/  IMAD.MOV.U32 R5, RZ, RZ, R54 ;  /* 0x000000ffff057224 */ /* 0x000fce00078e0036 */
.L_x_566:
[----:B------:R-:W-:-:S13]  /*2dfd0*/  ISETP.NE.AND P0, PT, R86, RZ, PT ;  /* 0x000000ff5600720c */ /* 0x000fda0003f05270 */
[----:B------:R-:W-:Y:S05]  /*2dfe0*/  @!P0 BRA `(.L_x_568) ;  /* 0x0000000000f08947 */ /* 0x000fea0003800000 */
[----:B------:R-:W-:Y:S02]  /*2dff0*/  ISETP.GE.U32.AND P0, PT, R61, 0x3, PT ;  /* 0x000000033d00780c */ /* 0x000fe40003f06070 */
[----:B------:R-:W-:-:S11]  /*2e000*/  ISETP.NE.AND P2, PT, R87, RZ, PT ;  /* 0x000000ff5700720c */ /* 0x000fd60003f45270 */
[----:B------:R-:W-:Y:S05]  /*2e010*/  @!P0 BRA `(.L_x_569) ;  /* 0x0000000000708947 */ /* 0x000fea0003800000 */
        /* <DEDUP_REMOVED lines=8> */
[----:B------:R-:W4:Y:S04]  /*2e0a0*/  LDL.U8 R12, [R12+UR61+0x1000] ;  /* 0x0010003d0c0c7983 */ /* 0x000f280008100000 */
[----:B------:R-:W5:Y:S01]  /*2e0b0*/  LDL.U8 R14, [R14+UR61+0x1000] ;  /* 0x0010003d0e0e7983 */ /* 0x000f620008100000 */
[C---:B------:R-:W-:Y:S02]  /*2e0c0*/  IMAD R0, R5.reuse, UR4, R4 ;  /* 0x0000000405007c24 */ /* 0x040fe4000f8e0204 */
[----:B------:R-:W-:Y:S02]  /*2e0d0*/  IMAD.MOV.U32 R16, RZ, RZ, 0x80 ;  /* 0x00000080ff107424 */ /* 0x000fe400078e00ff */
[C---:B------:R-:W-:Y:S02]  /*2e0e0*/  VIADD R9, R0.reuse, UR4 ;  /* 0x0000000400097c36 */ /* 0x040fe40008000000 */
[----:B------:R-:W-:Y:S01]  /*2e0f0*/  VIADD R5, R5, 0x4 ;  /* 0x0000000405057836 */ /* 0x000fe20000000000 */
[----:B------:R-:W-:Y:S01]  /*2e100*/  LEA R0, R0, R16, 0x2 ;  /* 0x0000001000007211 */ /* 0x000fe200078e10ff */
[----:B------:R-:W-:-:S02]  /*2e110*/  IMAD R10, R9, 0x4, R16 ;  /* 0x00000004090a7824 */ /* 0x000fc400078e0210 */
[----:B------:R-:W-:-:S03]  /*2e120*/  VIADD R9, R9, UR4 ;  /* 0x0000000409097c36 */ /* 0x000fc60008000000 */
[----:B------:R-:W2:Y:S01]  /*2e130*/  LDC R0, c[0x3][R0] ;  /* 0x00c0000000007b82 */ /* 0x000ea20000000800 */
[C---:B0-----:R-:W-:Y:S02]  /*2e140*/  VIADD R11, R9.reuse, UR4 ;  /* 0x00000004090b7c36 */ /* 0x041fe40008000000 */
[--C-:B------:R-:W-:Y:S02]  /*2e150*/  IMAD R9, R9, 0x4, R16.reuse ;  /* 0x0000000409097824 */ /* 0x100fe400078e0210 */
[----:B------:R-:W-:-:S03]  /*2e160*/  IMAD R11, R11, 0x4, R16 ;  /* 0x000000040b0b7824 */ /* 0x000fc600078e0210 */
[----:B------:R-:W3:Y:S08]  /*2e170*/  LDC R10, c[0x3][R10] ;  /* 0x00c000000a0a7b82 */ /* 0x000ef00000000800 */
[----:B------:R-:W4:Y:S08]  /*2e180*/  LDC R9, c[0x3][R9] ;  /* 0x00c0000009097b82 */ /* 0x000f300000000800 */
[----:B------:R-:W5:Y:S01]  /*2e190*/  LDC R11, c[0x3][R11] ;  /* 0x00c000000b0b7b82 */ /* 0x000f620000000800 */
[----:B--2---:R-:W-:-:S04]  /*2e1a0*/  IMAD R7, R7, R0, R6 ;  /* 0x0000000007077224 */ /* 0x004fc800078e0206 */
[----:B---3--:R-:W-:-:S04]  /*2e1b0*/  IMAD R7, R8, R10, R7 ;  /* 0x0000000a08077224 */ /* 0x008fc800078e0207 */
[----:B----4-:R-:W-:-:S04]  /*2e1c0*/  IMAD R7, R12, R9, R7 ;  /* 0x000000090c077224 */ /* 0x010fc800078e0207 */
[----:B-----5:R-:W-:-:S07]  /*2e1d0*/  IMAD R6, R14, R11, R7 ;  /* 0x0000000b0e067224 */ /* 0x020fce00078e0207 */
.L_x_569:
[----:B------:R-:W-:Y:S05]  /*2e1e0*/  @!P2 BRA `(.L_x_568) ;  /* 0x000000000070a947 */ /* 0x000fea0003800000 */
[----:B------:R-:W-:Y:S02]  /*2e1f0*/  ISETP.NE.AND P2, PT, R87, 0x1, PT ;  /* 0x000000015700780c */ /* 0x000fe40003f45270 */
[----:B------:R-:W-:-:S11]  /*2e200*/  ISETP.NE.AND P0, PT, R55, RZ, PT ;  /* 0x000000ff3700720c */ /* 0x000fd60003f05270 */
[----:B------:R-:W0:Y:S08]  /*2e210*/  @P2 LDC R8, c[0x0][0x3b8] ;  /* 0x0000ee00ff082b82 */ /* 0x000e300000000800 */
[----:B------:R-:W1:Y:S01]  /*2e220*/  @P0 LDC R12, c[0x0][0x3b8] ;  /* 0x0000ee00ff0c0b82 */ /* 0x000e620000000800 */
[CC--:B0-----:R-:W-:Y:S02]  /*2e230*/  @P2 IMAD R7, R5.reuse, R8.reuse, R3 ;  /* 0x0000000805072224 */ /* 0x0c1fe400078e0203 */
[----:B------:R-:W-:-:S02]  /*2e240*/  @P2 IMAD R13, R5, R8, R4 ;  /* 0x00000008050d2224 */ /* 0x000fc400078e0204 */
[----:B------:R-:W-:Y:S02]  /*2e250*/  @P2 VIADD R5, R5, 0x2 ;  /* 0x0000000205052836 */ /* 0x000fe40000000000 */
[----:B------:R-:W-:Y:S02]  /*2e260*/  @P2 IMAD R0, R7, R8, R2 ;  /* 0x0000000807002224 */ /* 0x000fe400078e0202 */
[-C--:B-1----:R-:W-:Y:S02]  /*2e270*/  @P0 IMAD R7, R5, R12.reuse, R3 ;  /* 0x0000000c05070224 */ /* 0x082fe400078e0203 */
[----:B------:R-:W-:Y:S02]  /*2e280*/  @P2 IMAD.IADD R9, R1, 0x1, R0 ;  /* 0x0000000101092824 */ /* 0x000fe400078e0200 */
[----:B------:R-:W-:-:S03]  /*2e290*/  @P0 IMAD R0, R7, R12, R2 ;  /* 0x0000000c07000224 */ /* 0x000fc600078e0202 */
[----:B------:R-:W2:Y:S01]  /*2e2a0*/  @P2 LDL.U8 R11, [R9+0x1000] ;  /* 0x00100000090b2983 */ /* 0x000ea20000100000 */
[----:B------:R-:W-:-:S03]  /*2e2b0*/  @P0 IMAD.IADD R7, R1, 0x1, R0 ;  /* 0x0000000101070824 */ /* 0x000fc600078e0200 */
[----:B------:R-:W3:Y:S04]  /*2e2c0*/  @P2 LDL.U8 R10, [R9+UR61+0x1000] ;  /* 0x0010003d090a2983 */ /* 0x000ee80008100000 */
[----:B------:R-:W4:Y:S01]  /*2e2d0*/  @P0 LDL.U8 R7, [R7+0x1000] ;  /* 0x0010000007070983 */ /* 0x000f220000100000 */
[----:B------:R-:W-:Y:S02]  /*2e2e0*/  @P2 IMAD.MOV.U32 R0, RZ, RZ, 0x80 ;  /* 0x00000080ff002424 */ /* 0x000fe400078e00ff */
[C---:B------:R-:W-:Y:S02]  /*2e2f0*/  @P2 IMAD.IADD R15, R13.reuse, 0x1, R8 ;  /* 0x000000010d0f2824 */ /* 0x040fe400078e0208 */
[--C-:B------:R-:W-:Y:S02]  /*2e300*/  @P2 IMAD R13, R13, 0x4, R0.reuse ;  /* 0x000000040d0d2824 */ /* 0x100fe400078e0200 */
[----:B------:R-:W-:-:S02]  /*2e310*/  @P2 IMAD R15, R15, 0x4, R0 ;  /* 0x000000040f0f2824 */ /* 0x000fc400078e0200 */
[----:B------:R-:W-:Y:S02]  /*2e320*/  @P0 IMAD R0, R5, R12, R4 ;  /* 0x0000000c05000224 */ /* 0x000fe400078e0204 */
[----:B------:R-:W-:Y:S01]  /*2e330*/  @P0 IMAD.MOV.U32 R5, RZ, RZ, 0x80 ;  /* 0x00000080ff050424 */ /* 0x000fe200078e00ff */
[----:B------:R-:W2:Y:S03]  /*2e340*/  @P2 LDC R13, c[0x3][R13] ;  /* 0x00c000000d0d2b82 */ /* 0x000ea60000000800 */
[----:B------:R-:W-:-:S05]  /*2e350*/  @P0 IMAD R0, R0, 0x4, R5 ;  /* 0x0000000400000824 */ /* 0x000fca00078e0205 */
[----:B------:R-:W3:Y:S08]  /*2e360*/  @P2 LDC R15, c[0x3][R15] ;  /* 0x00c000000f0f2b82 */ /* 0x000ef00000000800 */
[----:B------:R-:W4:Y:S01]  /*2e370*/  @P0 LDC R0, c[0x3][R0] ;  /* 0x00c0000000000b82 */ /* 0x000f220000000800 */
[----:B--2---:R-:W-:-:S04]  /*2e380*/  @P2 IMAD R11, R11, R13, R6 ;  /* 0x0000000d0b0b2224 */ /* 0x004fc800078e0206 */
[----:B---3--:R-:W-:-:S04]  /*2e390*/  @P2 IMAD R6, R10, R15, R11 ;  /* 0x0000000f0a062224 */ /* 0x008fc800078e020b */
[----:B----4-:R-:W-:-:S07]  /*2e3a0*/  @P0 IMAD R6, R7, R0, R6 ;  /* 0x0000000007060224 */ /* 0x010fce00078e0206 */
.L_x_568:
[----:B------:R-:W0:Y:S01]  /*2e3b0*/  LDCU UR4, c[0x0][0x3b8] ;  /* 0x00007700ff0477ac */ /* 0x000e220008000800 */
[----:B------:R-:W-:-:S04]  /*2e3c0*/  LEA.HI R0, R6, R6, RZ, 0x1 ;  /* 0x0000000606007211 */ /* 0x000fc800078f08ff */
[----:B------:R-:W-:-:S05]  /*2e3d0*/  LOP3.LUT R5, R0, 0xfe, RZ, 0xc0, !PT ;  /* 0x000000fe00057812 */ /* 0x000fca00078ec0ff */
[----:B------:R-:W-:Y:S02]  /*2e3e0*/  IMAD.IADD R5, R6, 0x1, -R5 ;  /* 0x0000000106057824 */ /* 0x000fe400078e0a05 */
[----:B0-----:R-:W-:-:S04]  /*2e3f0*/  IMAD.U32 R13, RZ, RZ, UR4 ;  /* 0x00000004ff0d7e24 */ /* 0x001fc8000f8e00ff */
[CC--:B------:R-:W-:Y:S02]  /*2e400*/  IMAD R7, R4.reuse, R13.reuse, R3 ;  /* 0x0000000d04077224 */ /* 0x0c0fe400078e0203 */
[----:B------:R-:W-:Y:S02]  /*2e410*/  VIADD R4, R4, 0x1 ;  /* 0x0000000104047836 */ /* 0x000fe40000000000 */
[----:B------:R-:W-:-:S03]  /*2e420*/  IMAD R0, R7, R13, R2 ;  /* 0x0000000d07007224 */ /* 0x000fc600078e0202 */
[----:B------:R-:W-:Y:S01]  /*2e430*/  ISETP.NE.AND P0, PT, R4, R13, PT ;  /* 0x0000000d0400720c */ /* 0x000fe20003f05270 */
[----:B------:R-:W-:-:S05]  /*2e440*/  IMAD.IADD R0, R1, 0x1, R0 ;  /* 0x0000000101007824 */ /* 0x000fca00078e0200 */
[----:B------:R0:W-:Y:S07]  /*2e450*/  STL.U8 [R0+0x1000], R5 ;  /* 0x0010000500007387 */ /* 0x0001ee0000100000 */
[----:B------:R-:W-:Y:S05]  /*2e460*/  @P0 BRA `(.L_x_570) ;  /* 0xfffffff400e40947 */ /* 0x000fea000383ffff */
[----:B------:R-:W-:-:S05]  /*2e470*/  VIADD R2, R2, 0x1 ;  /* 0x0000000102027836 */ /* 0x000fca0000000000 */
[----:B------:R-:W-:-:S13]  /*2e480*/  ISETP.NE.AND P0, PT, R2, R13, PT ;  /* 0x0000000d0200720c */ /* 0x000fda0003f05270 */
[----:B------:R-:W-:Y:S05]  /*2e490*/  @P0 BRA `(.L_x_571) ;  /* 0xfffffff400d00947 */ /* 0x000fea000383ffff */
.L_x_557:
[----:B------:R-:W-:-:S04]  /*2e4a0*/  IADD3 R3, PT, PT, R3, 0x1, RZ ;  /* 0x0000000103037810 */ /* 0x000fc80007ffe0ff */
[----:B------:R-:W-:-:S13]  /*2e4b0*/  ISETP.NE.AND P0, PT, R3, R13, PT ;  /* 0x0000000d0300720c */ /* 0x000fda0003f05270 */
[----:B------:R-:W-:Y:S05]  /*2e4c0*/  @P0 BRA `(.L_x_572) ;  /* 0xfffffff0007c0947 */ /* 0x000fea000383ffff */
.L_x_556:
[----:B------:R-:W-:Y:S05]  /*2e4d0*/  BSYNC.RECONVERGENT B1 ;  /* 0x0000000000017941 */ /* 0x000fea0003800200 */
.L_x_555:
[----:B------:R-:W-:Y:S05]  /*2e4e0*/  @!P1 BRA `(.L_x_573) ;  /* 0x0000000000249947 */ /* 0x000fea0003800000 */
[----:B01----:R-:W-:-:S07]  /*2e4f0*/  IMAD.MOV.U32 R0, RZ, RZ, RZ ;  /* 0x000000ffff007224 */ /* 0x003fce00078e00ff */
.L_x_574:
[----:B--234-:R-:W-:-:S05]  /*2e500*/  IMAD.IADD R4, R1, 0x1, R0 ;  /* 0x0000000101047824 */ /* 0x01cfca00078e0200 */
[----:B------:R-:W2:Y:S04]  /*2e510*/  LDL.U8 R2, [R4+0x1000] ;  /* 0x0010000004027983 */ /* 0x000ea80000100000 */
[----:B------:R-:W2:Y:S02]  /*2e520*/  LDL.U8 R3, [R4] ;  /* 0x0000000004037983 */ /* 0x000ea40000100000 */
[----:B--2---:R-:W-:-:S13]  /*2e530*/  ISETP.NE.AND P0, PT, R2, R3, PT ;  /* 0x000000030200720c */ /* 0x004fda0003f05270 */
[----:B------:R-:W-:Y:S05]  /*2e540*/  @P0 BRA `(.L_x_516) ;  /* 0x0000000000200947 */ /* 0x000fea0003800000 */
[----:B------:R-:W-:-:S05]  /*2e550*/  VIADD R0, R0, 0x1 ;  /* 0x0000000100007836 */ /* 0x000fca0000000000 */
[----:B------:R-:W-:-:S13]  /*2e560*/  ISETP.NE.AND P0, PT, R0, UR60, PT ;  /* 0x0000003c00007c0c */ /* 0x000fda000bf05270 */
[----:B------:R-:W-:Y:S05]  /*2e570*/  @P0 BRA `(.L_x_574) ;  /* 0xfffffffc00e00947 */ /* 0x000fea000383ffff */
.L_x_573:
[----:B------:R-:W5:Y:S01]  /*2e580*/  S2UR UR5, SR_CgaCtaId ;  /* 0x00000000000579c3 */ /* 0x000f620000008800 */
[----:B------:R-:W-:Y:S01]  /*2e590*/  UMOV UR4, 0x400 ;  /* 0x0000040000047882 */ /* 0x000fe20000000000 */
[----:B01----:R-:W-:Y:S01]  /*2e5a0*/  IMAD.MOV.U32 R0, RZ, RZ, 0x1 ;  /* 0x00000001ff007424 */ /* 0x003fe200078e00ff */
[----:B-----5:R-:W-:-:S09]  /*2e5b0*/  ULEA UR4, UR5, UR4, 0x18 ;  /* 0x0000000405047291 */ /* 0x020fd2000f8ec0ff */
[----:B------:R0:W-:Y:S03]  /*2e5c0*/  STS [UR4+0x4], R0 ;  /* 0x00000400ff007988 */ /* 0x0001e60008000804 */
.L_x_516:
[----:B------:R-:W-:Y:S05]  /*2e5d0*/  BSYNC.RECONVERGENT B0 ;  /* 0x0000000000007941 */ /* 0x000fea0003800200 */
.L_x_515:
[----:B------:R-:W1:Y:S08]  /*2e5e0*/  S2UR UR5, SR_CgaCtaId ;  /* 0x00000000000579c3 */ /* 0x000e700000008800 */
[----:B------:R-:W-:Y:S06]  /*2e5f0*/  BAR.SYNC.DEFER_BLOCKING 0x0 ;  /* 0x0000000000007b1d */ /* 0x000fec0000010000 */
[----:B------:R-:W-:-:S02]  /*2e600*/  UMOV UR4, 0x400 ;  /* 0x0000040000047882 */ /* 0x000fc40000000000 */
[----:B-1----:R-:W-:-:S09]  /*2e610*/  ULEA UR4, UR5, UR4, 0x18 ;  /* 0x0000000405047291 */ /* 0x002fd2000f8ec0ff */
[----:B0-----:R-:W0:Y:S02]  /*2e620*/  LDS R0, [UR4+0x4] ;  /* 0x00000404ff007984 */ /* 0x001e240008000800 */
[----:B0-----:R-:W-:-:S13]  /*2e630*/  ISETP.NE.AND P0, PT, R0, RZ, PT ;  /* 0x000000ff0000720c */ /* 0x001fda0003f05270 */
[----:B------:R-:W-:Y:S05]  /*2e640*/  @P0 BRA `(.L_x_5) ;  /* 0x0000059800040947 */ /* 0x000fea0003800000 */
[----:B------:R-:W0:Y:S01]  /*2e650*/  S2R R0, SR_TID.X ;  /* 0x0000000000007919 */ /* 0x000e220000002100 */
[----:B------:R-:W1:Y:S02]  /*2e660*/  LDCU UR8, c[0x0][0x3b8] ;  /* 0x00007700ff0877ac */ /* 0x000e640008000800 */
[----:B-1----:R-:W-:Y:S01]  /*2e670*/  UISETP.GE.AND UP0, UPT, UR8, 0x1, UPT ;  /* 0x000000010800788c */ /* 0x002fe2000bf06270 */
[----:B0-----:R-:W-:-:S13]  /*2e680*/  ISETP.NE.AND P0, PT, R0, RZ, PT ;  /* 0x000000ff0000720c */ /* 0x001fda0003f05270 */
[----:B------:R-:W0:Y:S02]  /*2e690*/  @!P0 LDS.64 R2, [UR4+0x10] ;  /* 0x00001004ff028984 */ /* 0x000e240008000a00 */
[----:B0-----:R-:W-:-:S07]  /*2e6a0*/  @!P0 DADD R2, R2, 0.5 ;  /* 0x3fe0000002028429 */ /* 0x001fce0000000000 */
[----:B------:R0:W-:Y:S01]  /*2e6b0*/  @!P0 STS.64 [UR4+0x10], R2 ;  /* 0x00001002ff008988 */ /* 0x0001e20008000a04 */
[----:B------:R-:W-:Y:S06]  /*2e6c0*/  BAR.SYNC.DEFER_BLOCKING 0x0 ;  /* 0x0000000000007b1d */ /* 0x000fec0000010000 */
[----:B------:R-:W-:Y:S05]  /*2e6d0*/  BRA.U !UP0, `(.L_x_575) ;  /* 0x0000000d08987547 */ /* 0x000fea000b800000 */
[----:B------:R-:W1:Y:S01]  /*2e6e0*/  LDS R0, [UR4] ;  /* 0x00000004ff007984 */ /* 0x000e620008000800 */
[----:B0-----:R-:W-:Y:S01]  /*2e6f0*/  IMAD.MOV.U32 R3, RZ, RZ, 0x280 ;  /* 0x00000280ff037424 */ /* 0x001fe200078e00ff */
[----:B------:R-:W-:Y:S01]  /*2e700*/  UIADD3 UR4, UPT, UPT, UR8, -0x1, URZ ;  /* 0xffffffff08047890 */ /* 0x000fe2000fffe0ff */
[----:B------:R-:W-:-:S03]  /*2e710*/  IMAD.MOV.U32 R42, RZ, RZ, RZ ;  /* 0x000000ffff2a7224 */ /* 0x000fc600078e00ff */
[----:B------:R-:W-:Y:S01]  /*2e720*/  UISETP.GE.U32.AND UP0, UPT, UR4, 0x7, UPT ;  /* 0x000000070400788c */ /* 0x000fe2000bf06070 */
[----:B-1----:R-:W-:-:S04]  /*2e730*/  IMAD.SHL.U32 R0, R0, 0x2, RZ ;  /* 0x0000000200007824 */ /* 0x002fc800078e00ff */
[----:B------:R-:W-:Y:S02]  /*2e740*/  IMAD R2, R0, 0x8, R3 ;  /* 0x0000000800027824 */ /* 0x000fe400078e0203 */
[----:B------:R-:W-:-:S04]  /*2e750*/  IMAD R0, R77, UR8, R79 ;  /* 0x000000084d007c24 */ /* 0x000fc8000f8e024f */
[----:B------:R-:W0:Y:S01]  /*2e760*/  LDC.64 R2, c[0x3][R2+-0x8] ;  /* 0x00fffe0002027b82 */ /* 0x000e220000000a00 */
[----:B------:R-:W-:Y:S05]  /*2e770*/  BRA.U !UP0, `(.L_x_576) ;  /* 0x0000000508b47547 */ /* 0x000fea000b800000 */
[----:B------:R-:W-:Y:S01]  /*2e780*/  IMAD.MOV.U32 R66, RZ, RZ, RZ ;  /* 0x000000ffff427224 */ /* 0x000fe200078e00ff */
[----:B------:R-:W1:Y:S01]  /*2e790*/  LDCU.64 UR6, c[0x0][0x390] ;  /* 0x00007200ff0677ac */ /* 0x000e620008000a00 */
[----:B------:R-:W0:Y:S05]  /*2e7a0*/  LDCU.64 UR4, c[0x0][0x380] ;  /* 0x00007000ff0477ac */ /* 0x000e2a0008000a00 */
.L_x_577:
[----:B0-234-:R-:W-:-:S04]  /*2e7b0*/  IMAD R4, R0, UR8, R66 ;  /* 0x0000000800047c24 */ /* 0x01dfc8000f8e0242 */
[C---:B------:R-:W-:Y:S01]  /*2e7c0*/  VIADD R5, R4.reuse, 0x1 ;  /* 0x0000000104057836 */ /* 0x040fe20000000000 */
[C---:B------:R-:W-:Y:S01]  /*2e7d0*/  IADD3 R16, P0, PT, R4.reuse, UR42, RZ ;  /* 0x0000002a04107c10 */ /* 0x040fe2000ff1e0ff */
[C---:B------:R-:W-:Y:S02]  /*2e7e0*/  VIADD R7, R4.reuse, 0x3 ;  /* 0x0000000304077836 */ /* 0x040fe40000000000 */
[C---:B------:R-:W-:Y:S01]  /*2e7f0*/  VIADD R6, R4.reuse, 0x2 ;  /* 0x0000000204067836 */ /* 0x040fe20000000000 */
[C---:B------:R-:W-:Y:S01]  /*2e800*/  LEA.HI.X.SX32 R17, R4.reuse, UR46, 0x1, P0 ;  /* 0x0000002e04117c11 */ /* 0x040fe200080f0eff */
[C---:B------:R-:W-:Y:S01]  /*2e810*/  VIADD R8, R4.reuse, 0x4 ;  /* 0x0000000404087836 */ /* 0x040fe20000000000 */
[----:B------:R-:W-:Y:S01]  /*2e820*/  IADD3 R12, P5, PT, R5, UR42, RZ ;  /* 0x0000002a050c7c10 */ /* 0x000fe2000ffbe0ff */
[C---:B------:R-:W-:Y:S01]  /*2e830*/  VIADD R9, R4.reuse, 0x5 ;  /* 0x0000000504097836 */ /* 0x040fe20000000000 */
[----:B------:R-:W-:Y:S01]  /*2e840*/  IADD3 R20, P0, PT, R7, UR42, RZ ;  /* 0x0000002a07147c10 */ /* 0x000fe2000ff1e0ff */
[----:B------:R-:W-:Y:S01]  /*2e850*/  VIADD R11, R4, 0x7 ;  /* 0x00000007040b7836 */ /* 0x000fe20000000000 */
[----:B------:R-:W-:Y:S01]  /*2e860*/  IADD3 R14, P6, PT, R6, UR42, RZ ;  /* 0x0000002a060e7c10 */ /* 0x000fe2000ffde0ff */
[----:B------:R-:W-:Y:S01]  /*2e870*/  VIADD R10, R4, 0x6 ;  /* 0x00000006040a7836 */ /* 0x000fe20000000000 */
[C---:B------:R-:W-:Y:S01]  /*2e880*/  SHF.L.U64.HI R17, R16.reuse, 0x3, R17 ;  /* 0x0000000310117819 */ /* 0x040fe20000010211 */
[----:B------:R-:W-:Y:S01]  /*2e890*/  IMAD.SHL.U32 R16, R16, 0x8, RZ ;  /* 0x0000000810107824 */ /* 0x000fe200078e00ff */
[----:B------:R-:W-:-:S02]  /*2e8a0*/  IADD3 R32, P1, PT, R8, UR42, RZ ;  /* 0x0000002a08207c10 */ /* 0x000fc4000ff3e0ff */
[----:B------:R-:W-:Y:S02]  /*2e8b0*/  LEA.HI.X.SX32 R13, R5, UR46, 0x1, P5 ;  /* 0x0000002e050d7c11 */ /* 0x000fe4000a8f0eff */
[----:B------:R-:W-:Y:S02]  /*2e8c0*/  LEA.HI.X.SX32 R21, R7, UR46, 0x1, P0 ;  /* 0x0000002e07157c11 */ /* 0x000fe400080f0eff */
[----:B------:R-:W-:Y:S02]  /*2e8d0*/  LEA.HI.X.SX32 R15, R6, UR46, 0x1, P6 ;  /* 0x0000002e060f7c11 */ /* 0x000fe4000b0f0eff */
[----:B------:R-:W-:Y:S02]  /*2e8e0*/  IADD3 R40, P2, PT, R9, UR42, RZ ;  /* 0x0000002a09287c10 */ /* 0x000fe4000ff5e0ff */
[----:B------:R-:W-:Y:S02]  /*2e8f0*/  IADD3 R56, P4, PT, R11, UR42, RZ ;  /* 0x0000002a0b387c10 */ /* 0x000fe4000ff9e0ff */
[----:B------:R-:W-:-:S02]  /*2e900*/  IADD3 R58, P3, PT, R10, UR42, RZ ;  /* 0x0000002a0a3a7c10 */ /* 0x000fc4000ff7e0ff */
[----:B------:R-:W-:Y:S02]  /*2e910*/  LEA.HI.X.SX32 R33, R8, UR46, 0x1, P1 ;  /* 0x0000002e08217c11 */ /* 0x000fe400088f0eff */
[C---:B------:R-:W-:Y:S01]  /*2e920*/  SHF.L.U64.HI R13, R12.reuse, 0x3, R13 ;  /* 0x000000030c0d7819 */ /* 0x040fe2000001020d */
[----:B------:R-:W-:Y:S01]  /*2e930*/  IMAD.SHL.U32 R12, R12, 0x8, RZ ;  /* 0x000000080c0c7824 */ /* 0x000fe200078e00ff */
[C---:B------:R-:W-:Y:S01]  /*2e940*/  SHF.L.U64.HI R21, R20.reuse, 0x3, R21 ;  /* 0x0000000314157819 */ /* 0x040fe20000010215 */
[----:B------:R-:W-:Y:S01]  /*2e950*/  IMAD.SHL.U32 R20, R20, 0x8, RZ ;  /* 0x0000000814147824 */ /* 0x000fe200078e00ff */
[----:B0-----:R-:W-:Y:S02]  /*2e960*/  IADD3 R4, P5, PT, R16, UR4, RZ ;  /* 0x0000000410047c10 */ /* 0x001fe4000ffbe0ff */
[C---:B------:R-:W-:Y:S01]  /*2e970*/  SHF.L.U64.HI R15, R14.reuse, 0x3, R15 ;  /* 0x000000030e0f7819 */ /* 0x040fe2000001020f */
[----:B------:R-:W-:Y:S01]  /*2e980*/  IMAD.SHL.U32 R14, R14, 0x8, RZ ;  /* 0x000000080e0e7824 */ /* 0x000fe200078e00ff */
[----:B------:R-:W-:-:S02]  /*2e990*/  LEA.HI.X.SX32 R41, R9, UR46, 0x1, P2 ;  /* 0x0000002e09297c11 */ /* 0x000fc400090f0eff */
[----:B------:R-:W-:Y:S02]  /*2e9a0*/  LEA.HI.X.SX32 R11, R11, UR46, 0x1, P4 ;  /* 0x0000002e0b0b7c11 */ /* 0x000fe4000a0f0eff */
[----:B-1----:R-:W-:Y:S02]  /*2e9b0*/  IADD3 R6, P6, PT, R16, UR6, RZ ;  /* 0x0000000610067c10 */ /* 0x002fe4000ffde0ff */
[----:B------:R-:W-:Y:S02]  /*2e9c0*/  SHF.L.U64.HI R33, R32, 0x3, R33 ;  /* 0x0000000320217819 */ /* 0x000fe40000010221 */
[----:B------:R-:W-:Y:S02]  /*2e9d0*/  LEA.HI.X.SX32 R49, R10, UR46, 0x1, P3 ;  /* 0x0000002e0a317c11 */ /* 0x000fe400098f0eff */
[----:B------:R-:W-:Y:S02]  /*2e9e0*/  SHF.L.U32 R32, R32, 0x3, RZ ;  /* 0x0000000320207819 */ /* 0x000fe400000006ff */
[----:B------:R-:W-:-:S02]  /*2e9f0*/  IADD3.X R5, PT, PT, R17, UR5, RZ, P5, !PT ;  /* 0x0000000511057c10 */ /* 0x000fc4000affe4ff */
[C---:B------:R-:W-:Y:S01]  /*2ea00*/  SHF.L.U64.HI R41, R40.reuse, 0x3, R41 ;  /* 0x0000000328297819 */ /* 0x040fe20000010229 */
[----:B------:R-:W-:Y:S01]  /*2ea10*/  IMAD.SHL.U32 R40, R40, 0x8, RZ ;  /* 0x0000000828287824 */ /* 0x000fe200078e00ff */
[C---:B------:R-:W-:Y:S01]  /*2ea20*/  SHF.L.U64.HI R48, R56.reuse, 0x3, R11 ;  /* 0x0000000338307819 */ /* 0x040fe2000001020b */
[----:B------:R-:W-:Y:S01]  /*2ea30*/  IMAD.SHL.U32 R56, R56, 0x8, RZ ;  /* 0x0000000838387824 */ /* 0x000fe200078e00ff */
[C---:B------:R-:W-:Y:S01]  /*2ea40*/  IADD3 R8, P0, PT, R12.reuse, UR4, RZ ;  /* 0x000000040c087c10 */ /* 0x040fe2000ff1e0ff */
[----:B------:R-:W2:Y:S01]  /*2ea50*/  LDG.E.64.CONSTANT R4, desc[UR36][R4.64] ;  /* 0x0000002404047981 */ /* 0x000ea2000c1e9b00 */
[----:B------:R-:W-:Y:S02]  /*2ea60*/  IADD3 R10, P4, PT, R12, UR6, RZ ;  /* 0x000000060c0a7c10 */ /* 0x000fe4000ff9e0ff */
[----:B------:R-:W-:Y:S02]  /*2ea70*/  IADD3 R16, P5, PT, R20, UR4, RZ ;  /* 0x0000000414107c10 */ /* 0x000fe4000ffbe0ff */
[C---:B------:R-:W-:Y:S01]  /*2ea80*/  SHF.L.U64.HI R49, R58.reuse, 0x3, R49 ;  /* 0x000000033a317819 */ /* 0x040fe20000010231 */
[----:B------:R-:W-:Y:S01]  /*2ea90*/  IMAD.SHL.U32 R58, R58, 0x8, RZ ;  /* 0x000000083a3a7824 */ /* 0x000fe200078e00ff */
[----:B------:R-:W-:-:S02]  /*2eaa0*/  IADD3.X R7, PT, PT, R17, UR7, RZ, P6, !PT ;  /* 0x0000000711077c10 */ /* 0x000fc4000b7fe4ff */
[----:B------:R-:W-:Y:S02]  /*2eab0*/  IADD3 R12, P3, PT, R14, UR4, RZ ;  /* 0x000000040e0c7c10 */ /* 0x000fe4000ff7e0ff */
[----:B------:R-:W-:Y:S02]  /*2eac0*/  IADD3 R20, P2, PT, R20, UR6, RZ ;  /* 0x0000000614147c10 */ /* 0x000fe4000ff5e0ff */
[----:B------:R-:W-:Y:S01]  /*2ead0*/  IADD3 R14, P6, PT, R14, UR6, RZ ;  /* 0x000000060e0e7c10 */ /* 0x000fe2000ffde0ff */
[----:B------:R-:W2:Y:S01]  /*2eae0*/  LDG.E.64 R6, desc[UR36][R6.64] ;  /* 0x0000002406067981 */ /* 0x000ea2000c1e1b00 */
[----:B------:R-:W-:Y:S02]  /*2eaf0*/  IADD3 R22, P1, PT, R32, UR4, RZ ;  /* 0x0000000420167c10 */ /* 0x000fe4000ff3e0ff */
[C---:B------:R-:W-:Y:S02]  /*2eb00*/  IADD3.X R9, PT, PT, R13.reuse, UR5, RZ, P0, !PT ;  /* 0x000000050d097c10 */ /* 0x040fe400087fe4ff */
[----:B------:R-:W-:-:S02]  /*2eb10*/  IADD3.X R11, PT, PT, R13, UR7, RZ, P4, !PT ;  /* 0x000000070d0b7c10 */ /* 0x000fc4000a7fe4ff */
[----:B------:R-:W-:Y:S02]  /*2eb20*/  IADD3.X R17, PT, PT, R21, UR5, RZ, P5, !PT ;  /* 0x0000000515117c10 */ /* 0x000fe4000affe4ff */
[----:B------:R-:W-:Y:S01]  /*2eb30*/  IADD3.X R13, PT, PT, R15, UR5, RZ, P3, !PT ;  /* 0x000000050f0d7c10 */ /* 0x000fe20009ffe4ff */
[----:B------:R-:W3:Y:S01]  /*2eb40*/  LDG.E.64.CONSTANT R8, desc[UR36][R8.64] ;  /* 0x0000002408087981 */ /* 0x000ee2000c1e9b00 */
[----:B------:R-:W-:Y:S02]  /*2eb50*/  IADD3.X R21, PT, PT, R21, UR7, RZ, P2, !PT ;  /* 0x0000000715157c10 */ /* 0x000fe400097fe4ff */
[----:B------:R-:W-:Y:S01]  /*2eb60*/  IADD3 R34, P4, PT, R40, UR4, RZ ;  /* 0x0000000428227c10 */ /* 0x000fe2000ff9e0ff */
[----:B------:R-:W3:Y:S01]  /*2eb70*/  LDG.E.64 R10, desc[UR36][R10.64] ;  /* 0x000000240a0a7981 */ /* 0x000ee2000c1e1b00 */
[----:B------:R-:W-:Y:S02]  /*2eb80*/  IADD3.X R15, PT, PT, R15, UR7, RZ, P6, !PT ;  /* 0x000000070f0f7c10 */ /* 0x000fe4000b7fe4ff */
[----:B------:R-:W-:Y:S01]  /*2eb90*/  IADD3 R64, P2, PT, R56, UR4, RZ ;  /* 0x0000000438407c10 */ /* 0x000fe2000ff5e0ff */
[----:B------:R-:W4:Y:S01]  /*2eba0*/  LDG.E.64.CONSTANT R12, desc[UR36][R12.64] ;  /* 0x000000240c0c7981 */ /* 0x000f22000c1e9b00 */
[----:B------:R-:W-:-:S02]  /*2ebb0*/  IADD3.X R23, PT, PT, R33, UR5, RZ, P1, !PT ;  /* 0x0000000521177c10 */ /* 0x000fc40008ffe4ff */
[----:B------:R-:W-:Y:S01]  /*2ebc0*/  IADD3 R32, P0, PT, R32, UR6, RZ ;  /* 0x0000000620207c10 */ /* 0x000fe2000ff1e0ff */
[----:B------:R-:W4:Y:S01]  /*2ebd0*/  LDG.E.64 R14, desc[UR36][R14.64] ;  /* 0x000000240e0e7981 */ /* 0x000f22000c1e1b00 */
[----:B------:R-:W-:Y:S02]  /*2ebe0*/  IADD3 R40, P3, PT, R40, UR6, RZ ;  /* 0x0000000628287c10 */ /* 0x000fe4000ff7e0ff */
[----:B------:R-:W-:Y:S01]  /*2ebf0*/  IADD3 R42, P6, PT, R58, UR4, RZ ;  /* 0x000000043a2a7c10 */ /* 0x000fe2000ffde0ff */
[----:B------:R-:W5:Y:S01]  /*2ec00*/  LDG.E.64.CONSTANT R16, desc[UR36][R16.64] ;  /* 0x0000002410107981 */ /* 0x000f62000c1e9b00 */
[----:B------:R-:W-:Y:S02]  /*2ec10*/  IADD3 R56, P1, PT, R56, UR6, RZ ;  /* 0x0000000638387c10 */ /* 0x000fe4000ff3e0ff */
[----:B------:R-:W-:Y:S01]  /*2ec20*/  IADD3 R58, P5, PT, R58, UR6, RZ ;  /* 0x000000063a3a7c10 */ /* 0x000fe2000ffbe0ff */
[----:B------:R-:W5:Y:S01]  /*2ec30*/  LDG.E.64 R20, desc[UR36][R20.64] ;  /* 0x0000002414147981 */ /* 0x000f62000c1e1b00 */
        /* <DEDUP_REMOVED lines=15> */
[----:B------:R-:W-:Y:S01]  /*2ed30*/  ULOP3.LUT UR9, UR8, 0x7ffffff8, URZ, 0xc0, !UPT ;  /* 0x7ffffff808097892 */ /* 0x000fe2000f8ec0ff */
[----:B--2---:R-:W-:-:S02]  /*2ed40*/  DFMA R4, R2, R6, R4 ;  /* 0x000000060204722b */ /* 0x004fc40000000004 */
[C---:B---3--:R-:W-:Y:S01]  /*2ed50*/  DFMA R6, R2.reuse, R10, R8 ;  /* 0x0000000a0206722b */ /* 0x048fe20000000008 */
[----:B------:R-:W-:Y:S01]  /*2ed60*/  IMAD R9, R66, 0x8, R47 ;  /* 0x0000000842097824 */ /* 0x000fe200078e022f */
[----:B----4-:R-:W-:-:S05]  /*2ed70*/  DFMA R12, R2, R14, R12 ;  /* 0x0000000e020c722b */ /* 0x010fca000000000c */
[----:B------:R0:W-:Y:S01]  /*2ed80*/  STL.128 [R9], R4 ;  /* 0x0000000409007387 */ /* 0x0001e20000100c00 */
[C---:B-----5:R-:W-:Y:S01]  /*2ed90*/  DFMA R14, R2.reuse, R20, R16 ;  /* 0x00000014020e722b */ /* 0x060fe20000000010 */
[----:B------:R-:W-:Y:S01]  /*2eda0*/  VIADD R66, R66, 0x8 ;  /* 0x0000000842427836 */ /* 0x000fe20000000000 */
[C---:B------:R-:W-:Y:S02]  /*2edb0*/  DFMA R32, R2.reuse, R32, R22 ;  /* 0x000000200220722b */ /* 0x040fe40000000016 */
[----:B------:R-:W-:-:S03]  /*2edc0*/  DFMA R34, R2, R40, R34 ;  /* 0x000000280222722b */ /* 0x000fc60000000022 */
[----:B------:R0:W-:Y:S01]  /*2edd0*/  STL.128 [R9+0x10], R12 ;  /* 0x0000100c09007387 */ /* 0x0001e20000100c00 */
[----:B------:R-:W-:-:S03]  /*2ede0*/  DFMA R48, R2, R48, R42 ;  /* 0x000000300230722b */ /* 0x000fc6000000002a */
[----:B------:R0:W-:Y:S01]  /*2edf0*/  STL.128 [R9+0x20], R32 ;  /* 0x0000202009007387 */ /* 0x0001e20000100c00 */
[----:B------:R-:W-:Y:S01]  /*2ee00*/  DFMA R50, R2, R56, R50 ;  /* 0x000000380232722b */ /* 0x000fe20000000032 */
[----:B------:R-:W-:-:S06]  /*2ee10*/  ISETP.NE.AND P0, PT, R66, UR9, PT ;  /* 0x0000000942007c0c */ /* 0x000fcc000bf05270 */
[----:B------:R0:W-:Y:S07]  /*2ee20*/  STL.128 [R9+0x30], R48 ;  /* 0x0000303009007387 */ /* 0x0001ee0000100c00 */
[----:B------:R-:W-:Y:S05]  /*2ee30*/  @P0 BRA `(.L_x_577) ;  /* 0xfffffff8005c0947 */ /* 0x000fea000383ffff */
[----:B------:R-:W-:-:S07]  /*2ee40*/  IMAD.U32 R42, RZ, RZ, UR9 ;  /* 0x00000009ff2a7e24 */ /* 0x000fce000f8e00ff */
.L_x_576:
[----:B------:R-:W-:-:S09]  /*2ee50*/  ULOP3.LUT UP0, UR4, UR8, 0x7, URZ, 0xc0, !UPT ;  /* 0x0000000708047892 */ /* 0x000fd2000f80c0ff */
[----:B------:R-:W-:Y:S05]  /*2ee60*/  BRA.U !UP0, `(.L_x_575) ;  /* 0x0000000508b47547 */ /* 0x000fea000b800000 */
[----:B------:R-:W-:Y:S02]  /*2ee70*/  UIADD3 UR4, UPT, UPT, UR4, -0x1, URZ ;  /* 0xffffffff04047890 */ /* 0x000fe4000fffe0ff */
[----:B------:R-:W-:Y:S02]  /*2ee80*/  ULOP3.LUT UP1, UR9, UR8, 0x3, URZ, 0xc0, !UPT ;  /* 0x0000000308097892 */ /* 0x000fe4000f82c0ff */
[----:B------:R-:W-:-:S09]  /*2ee90*/  UISETP.GE.U32.AND UP0, UPT, UR4, 0x3, UPT ;  /* 0x000000030400788c */ /* 0x000fd2000bf06070 */
[----:B------:R-:W-:Y:S05]  /*2eea0*/  BRA.U !UP0, `(.L_x_578) ;  /* 0x0000000108d87547 */ /* 0x000fea000b800000 */
[----:B0-234-:R-:W-:Y:S01]  /*2eeb0*/  IMAD R4, R0, UR8, R42 ;  /* 0x0000000800047c24 */ /* 0x01dfe2000f8e022a */
[----:B------:R-:W0:Y:S03]  /*2eec0*/  LDCU.64 UR4, c[0x0][0x380] ;  /* 0x00007000ff0477ac */ /* 0x000e260008000a00 */
[C---:B------:R-:W-:Y:S01]  /*2eed0*/  VIADD R5, R4.reuse, 0x1 ;  /* 0x0000000104057836 */ /* 0x040fe20000000000 */
[C---:B------:R-:W-:Y:S01]  /*2eee0*/  IADD3 R32, P0, PT, R4.reuse, UR42, RZ ;  /* 0x0000002a04207c10 */ /* 0x040fe2000ff1e0ff */
[C---:B------:R-:W-:Y:S01]  /*2eef0*/  VIADD R6, R4.reuse, 0x2 ;  /* 0x0000000204067836 */ /* 0x040fe20000000000 */
[----:B------:R-:W1:Y:S01]  /*2ef00*/  LDCU.64 UR6, c[0x0][0x390] ;  /* 0x00007200ff0677ac */ /* 0x000e620008000a00 */
[C---:B------:R-:W-:Y:S01]  /*2ef10*/  VIADD R7, R4.reuse, 0x3 ;  /* 0x0000000304077836 */ /* 0x040fe20000000000 */
[----:B------:R-:W-:Y:S02]  /*2ef20*/  LEA.HI.X.SX32 R11, R4, UR46, 0x1, P0 ;  /* 0x0000002e040b7c11 */ /* 0x000fe400080f0eff */
[----:B------:R-:W-:-:S02]  /*2ef30*/  IADD3 R10, P0, PT, R5, UR42, RZ ;  /* 0x0000002a050a7c10 */ /* 0x000fc4000ff1e0ff */
[C---:B------:R-:W-:Y:S02]  /*2ef40*/  IADD3 R40, P1, PT, R6.reuse, UR42, RZ ;  /* 0x0000002a06287c10 */ /* 0x040fe4000ff3e0ff */
[----:B------:R-:W-:Y:S02]  /*2ef50*/  IADD3 R20, P2, PT, R7, UR42, RZ ;  /* 0x0000002a07147c10 */ /* 0x000fe4000ff5e0ff */
[----:B------:R-:W-:Y:S02]  /*2ef60*/  LEA.HI.X.SX32 R9, R5, UR46, 0x1, P0 ;  /* 0x0000002e05097c11 */ /* 0x000fe400080f0eff */
[----:B------:R-:W-:Y:S02]  /*2ef70*/  LEA.HI.X.SX32 R5, R6, UR46, 0x1, P1 ;  /* 0x0000002e06057c11 */ /* 0x000fe400088f0eff */
[----:B------:R-:W-:Y:S02]  /*2ef80*/  LEA.HI.X.SX32 R7, R7, UR46, 0x1, P2 ;  /* 0x0000002e07077c11 */ /* 0x000fe400090f0eff */
[C---:B------:R-:W-:Y:S01]  /*2ef90*/  SHF.L.U64.HI R11, R32.reuse, 0x3, R11 ;  /* 0x00000003200b7819 */ /* 0x040fe2000001020b */
[----:B------:R-:W-:Y:S01]  /*2efa0*/  IMAD.SHL.U32 R32, R32, 0x8, RZ ;  /* 0x0000000820207824 */ /* 0x000fe200078e00ff */
[C---:B------:R-:W-:Y:S01]  /*2efb0*/  SHF.L.U64.HI R6, R10.reuse, 0x3, R9 ;  /* 0x000000030a067819 */ /* 0x040fe20000010209 */
[----:B------:R-:W-:Y:S01]  /*2efc0*/  IMAD.SHL.U32 R10, R10, 0x8, RZ ;  /* 0x000000080a0a7824 */ /* 0x000fe200078e00ff */
[C---:B------:R-:W-:Y:S01]  /*2efd0*/  SHF.L.U64.HI R5, R40.reuse, 0x3, R5 ;  /* 0x0000000328057819 */ /* 0x040fe20000010205 */
[----:B------:R-:W-:Y:S01]  /*2efe0*/  IMAD.SHL.U32 R40, R40, 0x8, RZ ;  /* 0x0000000828287824 */ /* 0x000fe200078e00ff */
[C---:B------:R-:W-:Y:S01]  /*2eff0*/  SHF.L.U64.HI R4, R20.reuse, 0x3, R7 ;  /* 0x0000000314047819 */ /* 0x040fe20000010207 */
[----:B------:R-:W-:Y:S01]  /*2f000*/  IMAD.SHL.U32 R20, R20, 0x8, RZ ;  /* 0x0000000814147824 */ /* 0x000fe200078e00ff */
[----:B0-----:R-:W-:-:S02]  /*2f010*/  IADD3 R22, P0, PT, R32, UR4, RZ ;  /* 0x0000000420167c10 */ /* 0x001fc4000ff1e0ff */
[----:B------:R-:W-:Y:S02]  /*2f020*/  IADD3 R8, P1, PT, R10, UR4, RZ ;  /* 0x000000040a087c10 */ /* 0x000fe4000ff3e0ff */
[----:B------:R-:W-:Y:S02]  /*2f030*/  IADD3 R34, P2, PT, R40, UR4, RZ ;  /* 0x0000000428227c10 */ /* 0x000fe4000ff5e0ff */
[----:B------:R-:W-:Y:S02]  /*2f040*/  IADD3 R16, P3, PT, R20, UR4, RZ ;  /* 0x0000000414107c10 */ /* 0x000fe4000ff7e0ff */
[----:B------:R-:W-:Y:S02]  /*2f050*/  IADD3.X R23, PT, PT, R11, UR5, RZ, P0, !PT ;  /* 0x000000050b177c10 */ /* 0x000fe400087fe4ff */
[----:B------:R-:W-:Y:S02]  /*2f060*/  IADD3.X R9, PT, PT, R6, UR5, RZ, P1, !PT ;  /* 0x0000000506097c10 */ /* 0x000fe40008ffe4ff */
[----:B------:R-:W-:-:S02]  /*2f070*/  IADD3.X R35, PT, PT, R5, UR5, RZ, P2, !PT ;  /* 0x0000000505237c10 */ /* 0x000fc400097fe4ff */
[----:B------:R-:W-:Y:S02]  /*2f080*/  IADD3.X R17, PT, PT, R4, UR5, RZ, P3, !PT ;  /* 0x0000000504117c10 */ /* 0x000fe40009ffe4ff */
[----:B-1----:R-:W-:Y:S01]  /*2f090*/  IADD3 R32, P0, PT, R32, UR6, RZ ;  /* 0x0000000620207c10 */ /* 0x002fe2000ff1e0ff */
[----:B------:R-:W2:Y:S01]  /*2f0a0*/  LDG.E.64.CONSTANT R12, desc[UR36][R34.64] ;  /* 0x00000024220c7981 */ /* 0x000ea2000c1e9b00 */
[----:B------:R-:W-:Y:S02]  /*2f0b0*/  IADD3 R10, P1, PT, R10, UR6, RZ ;  /* 0x000000060a0a7c10 */ /* 0x000fe4000ff3e0ff */
[----:B------:R-:W-:Y:S01]  /*2f0c0*/  IADD3 R40, P2, PT, R40, UR6, RZ ;  /* 0x0000000628287c10 */ /* 0x000fe2000ff5e0ff */
[----:B------:R-:W3:Y:S01]  /*2f0d0*/  LDG.E.64.CONSTANT R8, desc[UR36][R8.64] ;  /* 0x0000002408087981 */ /* 0x000ee2000c1e9b00 */
[----:B------:R-:W-:Y:S02]  /*2f0e0*/  IADD3 R20, P3, PT, R20, UR6, RZ ;  /* 0x0000000614147c10 */ /* 0x000fe4000ff7e0ff */
[----:B------:R-:W-:Y:S01]  /*2f0f0*/  IADD3.X R33, PT, PT, R11, UR7, RZ, P0, !PT ;  /* 0x000000070b217c10 */ /* 0x000fe200087fe4ff */
[----:B------:R-:W4:Y:S01]  /*2f100*/  LDG.E.64.CONSTANT R16, desc[UR36][R16.64] ;  /* 0x0000002410107981 */ /* 0x000f22000c1e9b00 */
[----:B------:R-:W-:-:S02]  /*2f110*/  IADD3.X R11, PT, PT, R6, UR7, RZ, P1, !PT ;  /* 0x00000007060b7c10 */ /* 0x000fc40008ffe4ff */
[----:B------:R-:W-:Y:S01]  /*2f120*/  IADD3.X R41, PT, PT, R5, UR7, RZ, P2, !PT ;  /* 0x0000000705297c10 */ /* 0x000fe200097fe4ff */
[----:B------:R-:W5:Y:S01]  /*2f130*/  LDG.E.64 R6, desc[UR36][R32.64] ;  /* 0x0000002420067981 */ /* 0x000f62000c1e1b00 */
[----:B------:R-:W-:-:S03]  /*2f140*/  IADD3.X R21, PT, PT, R4, UR7, RZ, P3, !PT ;  /* 0x0000000704157c10 */ /* 0x000fc60009ffe4ff */
[----:B------:R0:W5:Y:S04]  /*2f150*/  LDG.E.64.CONSTANT R4, desc[UR36][R22.64] ;  /* 0x0000002416047981 */ /* 0x000168000c1e9b00 */
[----:B------:R-:W2:Y:S04]  /*2f160*/  LDG.E.64 R14, desc[UR36][R40.64] ;  /* 0x00000024280e7981 */ /* 0x000ea8000c1e1b00 */
[----:B------:R-:W3:Y:S04]  /*2f170*/  LDG.E.64 R10, desc[UR36][R10.64] ;  /* 0x000000240a0a7981 */ /* 0x000ee8000c1e1b00 */
[----:B------:R-:W4:Y:S01]  /*2f180*/  LDG.E.64 R20, desc[UR36][R20.64] ;  /* 0x0000002414147981 */ /* 0x000f22000c1e1b00 */
[----:B0-----:R-:W-:-:S02]  /*2f190*/  IMAD R23, R42, 0x8, R47 ;  /* 0x000000082a177824 */ /* 0x001fc400078e022f */
[----:B------:R-:W-:Y:S01]  /*2f1a0*/  VIADD R42, R42, 0x4 ;  /* 0x000000042a2a7836 */ /* 0x000fe20000000000 */
[C---:B-----5:R-:W-:Y:S02]  /*2f1b0*/  DFMA R4, R2.reuse, R6, R4 ;  /* 0x000000060204722b */ /* 0x060fe40000000004 */
[C---:B--2---:R-:W-:Y:S02]  /*2f1c0*/  DFMA R12, R2.reuse, R14, R12 ;  /* 0x0000000e020c722b */ /* 0x044fe4000000000c */
[C---:B---3--:R-:W-:Y:S02]  /*2f1d0*/  DFMA R6, R2.reuse, R10, R8 ;  /* 0x0000000a0206722b */ /* 0x048fe40000000008 */
[----:B----4-:R-:W-:-:S05]  /*2f1e0*/  DFMA R14, R2, R20, R16 ;  /* 0x00000014020e722b */ /* 0x010fca0000000010 */
[----:B------:R1:W-:Y:S04]  /*2f1f0*/  STL.128 [R23], R4 ;  /* 0x0000000417007387 */ /* 0x0003e80000100c00 */
[----:B------:R1:W-:Y:S02]  /*2f200*/  STL.128 [R23+0x10], R12 ;  /* 0x0000100c17007387 */ /* 0x0003e40000100c00 */
.L_x_578:
[----:B------:R-:W-:Y:S05]  /*2f210*/  BRA.U !UP1, `(.L_x_575) ;  /* 0x0000000109c87547 */ /* 0x000fea000b800000 */
[----:B------:R-:W-:Y:S02]  /*2f220*/  UISETP.NE.AND UP0, UPT, UR9, 0x1, UPT ;  /* 0x000000010900788c */ /* 0x000fe4000bf05270 */
[----:B------:R-:W-:-:S04]  /*2f230*/  ULOP3.LUT UR4, UR8, 0x1, URZ, 0xc0, !UPT ;  /* 0x0000000108047892 */ /* 0x000fc8000f8ec0ff */
[----:B------:R-:W-:-:S03]  /*2f240*/  UISETP.NE.U32.AND UP1, UPT, UR4, 0x1, UPT ;  /* 0x000000010400788c */ /* 0x000fc6000bf25070 */
[----:B------:R-:W-:Y:S08]  /*2f250*/  BRA.U !UP0, `(.L_x_579) ;  /* 0x0000000108747547 */ /* 0x000ff0000b800000 */
[----:B01234-:R-:W-:Y:S01]  /*2f260*/  IMAD R4, R0, UR8, R42 ;  /* 0x0000000800047c24 */ /* 0x01ffe2000f8e022a */
[----:B------:R-:W0:Y:S03]  /*2f270*/  LDCU.64 UR4, c[0x0][0x380] ;  /* 0x00007000ff0477ac */ /* 0x000e260008000a00 */
[C---:B------:R-:W-:Y:S01]  /*2f280*/  VIADD R6, R4.reuse, 0x1 ;  /* 0x0000000104067836 */ /* 0x040fe20000000000 */
[----:B------:R-:W1:Y:S01]  /*2f290*/  LDCU.64 UR6, c[0x0][0x390] ;  /* 0x00007200ff0677ac */ /* 0x000e620008000a00 */
[----:B------:R-:W-:-:S03]  /*2f2a0*/  IADD3 R5, P0, PT, R4, UR42, RZ ;  /* 0x0000002a04057c10 */ /* 0x000fc6000ff1e0ff */
[----:B------:R-:W-:Y:S02]  /*2f2b0*/  IADD3 R8, P1, PT, R6, UR42, RZ ;  /* 0x0000002a06087c10 */ /* 0x000fe4000ff3e0ff */
[----:B------:R-:W-:Y:S02]  /*2f2c0*/  LEA.HI.X.SX32 R4, R4, UR46, 0x1, P0 ;  /* 0x0000002e04047c11 */ /* 0x000fe400080f0eff */
[----:B------:R-:W-:Y:S01]  /*2f2d0*/  LEA.HI.X.SX32 R9, R6, UR46, 0x1, P1 ;  /* 0x0000002e06097c11 */ /* 0x000fe200088f0eff */
[C---:B------:R-:W-:Y:S01]  /*2f2e0*/  IMAD.SHL.U32 R6, R5.reuse, 0x8, RZ ;  /* 0x0000000805067824 */ /* 0x040fe200078e00ff */
[----:B------:R-:W-:Y:S01]  /*2f2f0*/  SHF.L.U64.HI R7, R5, 0x3, R4 ;  /* 0x0000000305077819 */ /* 0x000fe20000010204 */
[C---:B------:R-:W-:Y:S01]  /*2f300*/  IMAD.SHL.U32 R14, R8.reuse, 0x8, RZ ;  /* 0x00000008080e7824 */ /* 0x040fe200078e00ff */
[----:B------:R-:W-:Y:S02]  /*2f310*/  SHF.L.U64.HI R9, R8, 0x3, R9 ;  /* 0x0000000308097819 */ /* 0x000fe40000010209 */
[----:B0-----:R-:W-:-:S02]  /*2f320*/  IADD3 R4, P0, PT, R6, UR4, RZ ;  /* 0x0000000406047c10 */ /* 0x001fc4000ff1e0ff */
[----:B------:R-:W-:Y:S02]  /*2f330*/  IADD3 R12, P2, PT, R14, UR4, RZ ;  /* 0x000000040e0c7c10 */ /* 0x000fe4000ff5e0ff */
[----:B-1----:R-:W-:Y:S02]  /*2f340*/  IADD3 R6, P1, PT, R6, UR6, RZ ;  /* 0x0000000606067c10 */ /* 0x002fe4000ff3e0ff */
[----:B------:R-:W-:Y:S02]  /*2f350*/  IADD3 R14, P3, PT, R14, UR6, RZ ;  /* 0x000000060e0e7c10 */ /* 0x000fe4000ff7e0ff */
[C---:B------:R-:W-:Y:S02]  /*2f360*/  IADD3.X R5, PT, PT, R7.reuse, UR5, RZ, P0, !PT ;  /* 0x0000000507057c10 */ /* 0x040fe400087fe4ff */
[----:B------:R-:W-:Y:S02]  /*2f370*/  IADD3.X R7, PT, PT, R7, UR7, RZ, P1, !PT ;  /* 0x0000000707077c10 */ /* 0x000fe40008ffe4ff */
[----:B------:R-:W-:-:S02]  /*2f380*/  IADD3.X R15, PT, PT, R9, UR7, RZ, P3, !PT ;  /* 0x00000007090f7c10 */ /* 0x000fc40009ffe4ff */
[----:B------:R-:W-:Y:S01]  /*2f390*/  IADD3.X R13, PT, PT, R9, UR5, RZ, P2, !PT ;  /* 0x00000005090d7c10 */ /* 0x000fe200097fe4ff */
[----:B------:R-:W2:Y:S04]  /*2f3a0*/  LDG.E.64.CONSTANT R4, desc[UR36][R4.64] ;  /* 0x0000002404047981 */ /* 0x000ea8000c1e9b00 */
[----:B------:R-:W2:Y:S04]  /*2f3b0*/  LDG.E.64 R6, desc[UR36][R6.64] ;  /* 0x0000002406067981 */ /* 0x000ea8000c1e1b00 */
[----:B------:R-:W3:Y:S04]  /*2f3c0*/  LDG.E.64.CONSTANT R10, desc[UR36][R12.64] ;  /* 0x000000240c0a7981 */ /* 0x000ee8000c1e9b00 */
[----:B------:R-:W3:Y:S01]  /*2f3d0*/  LDG.E.64 R14, desc[UR36][R14.64] ;  /* 0x000000240e0e7981 */ /* 0x000ee2000c1e1b00 */
[----:B------:R-:W-:-:S02]  /*2f3e0*/  IMAD R17, R42, 0x8, R47 ;  /* 0x000000082a117824 */ /* 0x000fc400078e022f */
[----:B------:R-:W-:Y:S01]  /*2f3f0*/  VIADD R42, R42, 0x2 ;  /* 0x000000022a2a7836 */ /* 0x000fe20000000000 */
[C---:B--2---:R-:W-:Y:S02]  /*2f400*/  DFMA R8, R2.reuse, R6, R4 ;  /* 0x000000060208722b */ /* 0x044fe40000000004 */
[----:B---3--:R-:W-:-:S07]  /*2f410*/  DFMA R10, R2, R14, R10 ;  /* 0x0000000e020a722b */ /* 0x008fce000000000a */
[----:B------:R0:W-:Y:S04]  /*2f420*/  STL.128 [R17], R8 ;  /* 0x0000000811007387 */ /* 0x0001e80000100c00 */
.L_x_579:
[----:B------:R-:W-:Y:S05]  /*2f430*/  BRA.U UP1, `(.L_x_575) ;  /* 0x0000000101407547 */ /* 0x000fea000b800000 */
[----:B------:R-:W5:Y:S01]  /*2f440*/  LDCU.64 UR4, c[0x0][0x380] ;  /* 0x00007000ff0477ac */ /* 0x000f620008000a00 */
[----:B------:R-:W-:Y:S01]  /*2f450*/  IMAD R0, R0, UR8, R42 ;  /* 0x0000000800007c24 */ /* 0x000fe2000f8e022a */
[----:B------:R-:W5:Y:S04]  /*2f460*/  LDCU.64 UR6, c[0x0][0x390] ;  /* 0x00007200ff0677ac */ /* 0x000f680008000a00 */
[----:B01234-:R-:W-:-:S04]  /*2f470*/  IADD3 R4, P0, PT, R0, UR42, RZ ;  /* 0x0000002a00047c10 */ /* 0x01ffc8000ff1e0ff */
[----:B------:R-:W-:Y:S02]  /*2f480*/  SHF.L.U32 R6, R4, 0x3, RZ ;  /* 0x0000000304067819 */ /* 0x000fe400000006ff */
[----:B------:R-:W-:-:S04]  /*2f490*/  LEA.HI.X.SX32 R5, R0, UR46, 0x1, P0 ;  /* 0x0000002e00057c11 */ /* 0x000fc800080f0eff */
[----:B------:R-:W-:Y:S02]  /*2f4a0*/  SHF.L.U64.HI R0, R4, 0x3, R5 ;  /* 0x0000000304007819 */ /* 0x000fe40000010205 */
[C---:B-----5:R-:W-:Y:S02]  /*2f4b0*/  IADD3 R8, P0, PT, R6.reuse, UR4, RZ ;  /* 0x0000000406087c10 */ /* 0x060fe4000ff1e0ff */
[----:B------:R-:W-:Y:S02]  /*2f4c0*/  IADD3 R6, P1, PT, R6, UR6, RZ ;  /* 0x0000000606067c10 */ /* 0x000fe4000ff3e0ff */
[C---:B------:R-:W-:Y:S02]  /*2f4d0*/  IADD3.X R9, PT, PT, R0.reuse, UR5, RZ, P0, !PT ;  /* 0x0000000500097c10 */ /* 0x040fe400087fe4ff */
[----:B------:R-:W-:-:S03]  /*2f4e0*/  IADD3.X R7, PT, PT, R0, UR7, RZ, P1, !PT ;  /* 0x0000000700077c10 */ /* 0x000fc60008ffe4ff */
[----:B------:R-:W2:Y:S04]  /*2f4f0*/  LDG.E.64.CONSTANT R4, desc[UR36][R8.64] ;  /* 0x0000002408047981 */ /* 0x000ea8000c1e9b00 */
[----:B------:R-:W2:Y:S02]  /*2f500*/  LDG.E.64 R6, desc[UR36][R6.64] ;  /* 0x0000002406067981 */ /* 0x000ea4000c1e1b00 */
[----:B--2---:R-:W-:Y:S01]  /*2f510*/  DFMA R4, R2, R6, R4 ;  /* 0x000000060204722b */ /* 0x004fe20000000004 */
[----:B------:R-:W-:-:S06]  /*2f520*/  IMAD R3, R42, 0x8, R47 ;  /* 0x000000082a037824 */ /* 0x000fcc00078e022f */
[----:B------:R0:W-:Y:S04]  /*2f530*/  STL.64 [R3], R4 ;  /* 0x0000000403007387 */ /* 0x0001e80000100a00 */
.L_x_575:
        /* <DEDUP_REMOVED lines=16> */
[----:B0-----:R-:W-:-:S07]  /*2f640*/  IMAD.MOV.U32 R17, RZ, RZ, RZ ;  /* 0x000000ffff117224 */ /* 0x001fce00078e00ff */
.L_x_582:
[C---:B012-4-:R-:W-:Y:S01]  /*2f650*/  IADD3 R6, P0, PT, R0.reuse, 0x1, RZ ;  /* 0x0000000100067810 */ /* 0x057fe20007f1e0ff */
[C---:B------:R-:W-:Y:S01]  /*2f660*/  IMAD.U32 R3, R0.reuse, 0x8, R1 ;  /* 0x0000000800037824 */ /* 0x040fe200078e0001 */
        /* <DEDUP_REMOVED lines=17> */
[----:B------:R-:W-:Y:S02]  /*2f780*/  IMAD.MOV.U32 R5, RZ, RZ, R13 ;  /* 0x000000ffff057224 */ /* 0x000fe400078e000d */
[----:B------:R-:W-:Y:S01]  /*2f790*/  IMAD.MOV.U32 R6, RZ, RZ, R2 ;  /* 0x000000ffff067224 */ /* 0x000fe200078e0002 */
[----:B------:R-:W-:Y:S01]  /*2f7a0*/  IADD3 R2, P0, PT, R0, 0x9, RZ ;  /* 0x0000000900027810 */ /* 0x000fe20007f1e0ff */
[----:B------:R-:W-:-:S02]  /*2f7b0*/  IMAD.X R14, RZ, RZ, R17, P1 ;  /* 0x000000ffff0e7224 */ /* 0x000fc400008e0611 */
[----:B------:R-:W-:Y:S01]  /*2f7c0*/  IMAD.X R13, RZ, RZ, R17, P3 ;  /* 0x000000ffff0d7224 */ /* 0x000fe200018e0611 */
[----:B------:R0:W-:Y:S02]  /*2f7d0*/  STL.128 [R3+0x2010], R4 ;  /* 0x0020100403007387 */ /* 0x0001e40000100c00 */
[----:B0-----:R-:W-:Y:S01]  /*2f7e0*/  IMAD.MOV.U32 R4, RZ, RZ, R11 ;  /* 0x000000ffff047224 */ /* 0x001fe200078e000b */
[----:B------:R-:W-:Y:S01]  /*2f7f0*/  MOV R7, R14 ;  /* 0x0000000e00077202 */ /* 0x000fe20000000f00 */
[----:B------:R-:W-:Y:S02]  /*2f800*/  IMAD.MOV.U32 R5, RZ, RZ, R16 ;  /* 0x000000ffff057224 */ /* 0x000fe400078e0010 */
[----:B------:R-:W-:Y:S02]  /*2f810*/  IMAD.MOV.U32 R6, RZ, RZ, R9 ;  /* 0x000000ffff067224 */ /* 0x000fe400078e0009 */
[--C-:B------:R-:W-:Y:S02]  /*2f820*/  IMAD.X R11, RZ, RZ, R17.reuse, P4 ;  /* 0x000000ffff0b7224 */ /* 0x100fe400020e0611 */
[----:B------:R-:W-:Y:S01]  /*2f830*/  IMAD.X R9, RZ, RZ, R17, P0 ;  /* 0x000000ffff097224 */ /* 0x000fe200000e0611 */
[----:B------:R0:W-:Y:S02]  /*2f840*/  STL.128 [R3+0x2020], R4 ;  /* 0x0020200403007387 */ /* 0x0001e40000100c00 */
[----:B0-----:R-:W-:Y:S01]  /*2f850*/  IMAD.MOV.U32 R4, RZ, RZ, R12 ;  /* 0x000000ffff047224 */ /* 0x001fe200078e000c */
[----:B------:R-:W-:Y:S01]  /*2f860*/  IADD3 R12, P2, PT, R0, 0xc, RZ ;  /* 0x0000000c000c7810 */ /* 0x000fe20007f5e0ff */
[----:B------:R-:W-:-:S02]  /*2f870*/  IMAD.MOV.U32 R5, RZ, RZ, R15 ;  /* 0x000000ffff057224 */ /* 0x000fc400078e000f */
[----:B------:R-:W-:Y:S01]  /*2f880*/  IMAD.MOV.U32 R6, RZ, RZ, R10 ;  /* 0x000000ffff067224 */ /* 0x000fe200078e000a */
[C---:B------:R-:W-:Y:S01]  /*2f890*/  IADD3 R10, P3, PT, R0.reuse, 0xd, RZ ;  /* 0x0000000d000a7810 */ /* 0x040fe20007f7e0ff */
[----:B------:R-:W-:Y:S02]  /*2f8a0*/  IMAD.MOV.U32 R7, RZ, RZ, R13 ;  /* 0x000000ffff077224 */ /* 0x000fe400078e000d */
[--C-:B------:R-:W-:Y:S02]  /*2f8b0*/  IMAD.X R15, RZ, RZ, R17.reuse, P2 ;  /* 0x000000ffff0f7224 */ /* 0x100fe400010e0611 */
[----:B------:R-:W-:Y:S01]  /*2f8c0*/  IMAD.X R13, RZ, RZ, R17, P3 ;  /* 0x000000ffff0d7224 */ /* 0x000fe200018e0611 */
[----:B------:R0:W-:Y:S02]  /*2f8d0*/  STL.128 [R3+0x2030], R4 ;  /* 0x0020300403007387 */ /* 0x0001e40000100c00 */
[----:B0-----:R-:W-:Y:S01]  /*2f8e0*/  IMAD.MOV.U32 R5, RZ, RZ, R11 ;  /* 0x000000ffff057224 */ /* 0x001fe200078e000b */
[C---:B------:R-:W-:Y:S01]  /*2f8f0*/  IADD3 R11, P0, PT, R0.reuse, 0xa, RZ ;  /* 0x0000000a000b7810 */ /* 0x040fe20007f1e0ff */
[----:B------:R-:W-:Y:S01]  /*2f900*/  IMAD.MOV.U32 R7, RZ, RZ, R9 ;  /* 0x000000ffff077224 */ /* 0x000fe200078e0009 */
[C---:B------:R-:W-:Y:S01]  /*2f910*/  IADD3 R9, P1, PT, R0.reuse, 0xb, RZ ;  /* 0x0000000b00097810 */ /* 0x040fe20007f3e0ff */
[----:B------:R-:W-:Y:S01]  /*2f920*/  IMAD.MOV.U32 R4, RZ, RZ, R8 ;  /* 0x000000ffff047224 */ /* 0x000fe200078e0008 */
[----:B------:R-:W-:Y:S01]  /*2f930*/  IADD3 R8, P4, PT, R0, 0xe, RZ ;  /* 0x0000000e00087810 */ /* 0x000fe20007f9e0ff */
[----:B------:R-:W-:-:S02]  /*2f940*/  IMAD.MOV.U32 R6, RZ, RZ, R2 ;  /* 0x000000ffff067224 */ /* 0x000fc400078e0002 */
[--C-:B------:R-:W-:Y:S01]  /*2f950*/  IMAD.X R16, RZ, RZ, R17.reuse, P0 ;  /* 0x000000ffff107224 */ /* 0x100fe200000e0611 */
[----:B------:R-:W-:Y:S01]  /*2f960*/  IADD3 R2, P0, PT, R0, 0xf, RZ ;  /* 0x0000000f00027810 */ /* 0x000fe20007f1e0ff */
[----:B------:R-:W-:Y:S01]  /*2f970*/  IMAD.X R14, RZ, RZ, R17, P1 ;  /* 0x000000ffff0e7224 */ /* 0x000fe200008e0611 */
[----:B------:R0:W-:Y:S02]  /*2f980*/  STL.128 [R3+0x2040], R4 ;  /* 0x0020400403007387 */ /* 0x0001e40000100c00 */
[----:B0-----:R-:W-:Y:S02]  /*2f990*/  IMAD.MOV.U32 R4, RZ, RZ, R11 ;  /* 0x000000ffff047224 */ /* 0x001fe400078e000b */
[----:B------:R-:W-:Y:S02]  /*2f9a0*/  IMAD.MOV.U32 R5, RZ, RZ, R16 ;  /* 0x000000ffff057224 */ /* 0x000fe400078e0010 */
[----:B------:R-:W-:Y:S02]  /*2f9b0*/  IMAD.MOV.U32 R6, RZ, RZ, R9 ;  /* 0x000000ffff067224 */ /* 0x000fe400078e0009 */
[----:B------:R-:W-:-:S02]  /*2f9c0*/  IMAD.MOV.U32 R7, RZ, RZ, R14 ;  /* 0x000000ffff077224 */ /* 0x000fc400078e000e */
[--C-:B------:R-:W-:Y:S02]  /*2f9d0*/  IMAD.X R11, RZ, RZ, R17.reuse, P4 ;  /* 0x000000ffff0b7224 */ /* 0x100fe400020e0611 */
[----:B------:R-:W-:Y:S01]  /*2f9e0*/  IMAD.X R9, RZ, RZ, R17, P0 ;  /* 0x000000ffff097224 */ /* 0x000fe200000e0611 */
[----:B------:R0:W-:Y:S01]  /*2f9f0*/  STL.128 [R3+0x2050], R4 ;  /* 0x0020500403007387 */ /* 0x0001e20000100c00 */
[----:B------:R-:W-:-:S05]  /*2fa00*/  IADD3 R0, P0, PT, R0, 0x10, RZ ;  /* 0x0000001000007810 */ /* 0x000fca0007f1e0ff */
[----:B------:R-:W-:Y:S01]  /*2fa10*/  IMAD.X R17, RZ, RZ, R17, P0 ;  /* 0x000000ffff117224 */ /* 0x000fe200000e0611 */
[----:B------:R-:W-:-:S04]  /*2fa20*/  ISETP.NE.U32.AND P0, PT, R0, UR50, PT ;  /* 0x0000003200007c0c */ /* 0x000fc8000bf05070 */
[----:B------:R-:W-:Y:S02]  /*2fa30*/  ISETP.NE.AND.EX P0, PT, R17, UR51, PT, P0 ;  /* 0x0000003311007c0c */ /* 0x000fe4000bf05300 */
[----:B0-----:R-:W-:Y:S01]  /*2fa40*/  MOV R4, R12 ;  /* 0x0000000c00047202 */ /* 0x001fe20000000f00 */
        /* <DEDUP_REMOVED lines=12> */
.L_x_581:
        /* <DEDUP_REMOVED lines=10> */
[----:B01234-:R-:W-:Y:S01]  /*2fbb0*/  IMAD.U32 R4, RZ, RZ, UR4 ;  /* 0x00000004ff047e24 */ /* 0x01ffe2000f8e00ff */
[----:B------:R-:W-:Y:S01]  /*2fbc0*/  UIADD3 UR7, UP4, UPT, UR4, 0x3, URZ ;  /* 0x0000000304077890 */ /* 0x000fe2000ff9e0ff */
[----:B------:R-:W-:Y:S01]  /*2fbd0*/  IMAD.U32 R5, RZ, RZ, UR5 ;  /* 0x00000005ff057e24 */ /* 0x000fe2000f8e00ff */
[----:B------:R-:W-:Y:S01]  /*2fbe0*/  UIADD3.X UR18, UPT, UPT, URZ, UR5, URZ, UP6, !UPT ;  /* 0x00000005ff127290 */ /* 0x000fe2000b7fe4ff */
[----:B------:R-:W-:Y:S01]  /*2fbf0*/  IMAD.U32 R3, R0, 0x8, R1 ;  /* 0x0000000800037824 */ /* 0x000fe200078e0001 */
[----:B------:R-:W-:Y:S01]  /*2fc00*/  UIADD3.X UR16, UPT, UPT, URZ, UR5, URZ, UP5, !UPT ;  /* 0x00000005ff107290 */ /* 0x000fe2000affe4ff */
[----:B------:R-:W-:Y:S01]  /*2fc10*/  IMAD.U32 R6, RZ, RZ, UR17 ;  /* 0x00000011ff067e24 */ /* 0x000fe2000f8e00ff */
[----:B------:R-:W-:Y:S01]  /*2fc20*/  UIADD3.X UR10, UPT, UPT, URZ, UR5, URZ, UP4, !UPT ;  /* 0x00000005ff0a7290 */ /* 0x000fe2000a7fe4ff */
[----:B------:R-:W-:Y:S01]  /*2fc30*/  IMAD.U32 R2, RZ, RZ, UR7 ;  /* 0x00000007ff027e24 */ /* 0x000fe2000f8e00ff */
[----:B------:R-:W-:Y:S01]  /*2fc40*/  UIADD3 UR13, UP3, UPT, UR4, 0x4, URZ ;  /* 0x00000004040d7890 */ /* 0x000fe2000ff7e0ff */
[----:B------:R-:W-:Y:S01]  /*2fc50*/  IMAD.U32 R7, RZ, RZ, UR18 ;  /* 0x00000012ff077e24 */ /* 0x000fe2000f8e00ff */
[----:B------:R-:W-:Y:S01]  /*2fc60*/  UIADD3 UR11, UP2, UPT, UR4, 0x5, URZ ;  /* 0x00000005040b7890 */ /* 0x000fe2000ff5e0ff */
[----:B------:R-:W-:Y:S01]  /*2fc70*/  IMAD.U32 R0, RZ, RZ, UR15 ;  /* 0x0000000fff007e24 */ /* 0x000fe2000f8e00ff */
        /* <DEDUP_REMOVED lines=15> */
[----:B0-----:R-:W-:Y:S01]  /*2fd70*/  IMAD.MOV.U32 R4, RZ, RZ, R0 ;  /* 0x000000ffff047224 */ /* 0x001fe200078e0000 */
[----:B------:R-:W-:Y:S01]  /*2fd80*/  MOV R6, R2 ;  /* 0x0000000200067202 */ /* 0x000fe20000000f00 */
[----:B------:R-:W-:-:S02]  /*2fd90*/  IMAD.MOV.U32 R5, RZ, RZ, R9 ;  /* 0x000000ffff057224 */ /* 0x000fc400078e0009 */
[----:B------:R-:W-:Y:S02]  /*2fda0*/  IMAD.MOV.U32 R7, RZ, RZ, R11 ;  /* 0x000000ffff077224 */ /* 0x000fe400078e000b */
[----:B------:R-:W-:Y:S02]  /*2fdb0*/  IMAD.U32 R0, RZ, RZ, UR13 ;  /* 0x0000000dff007e24 */ /* 0x000fe4000f8e00ff */
[----:B------:R-:W-:Y:S01]  /*2fdc0*/  IMAD.U32 R2, RZ, RZ, UR11 ;  /* 0x0000000bff027e24 */ /* 0x000fe2000f8e00ff */
[----:B------:R0:W-:Y:S01]  /*2fdd0*/  STL.128 [R3+0x2010], R4 ;  /* 0x0020100403007387 */ /* 0x0001e20000100c00 */
[----:B------:R-:W-:Y:S02]  /*2fde0*/  IMAD.U32 R9, RZ, RZ, UR14 ;  /* 0x0000000eff097e24 */ /* 0x000fe4000f8e00ff */
[----:B------:R-:W-:Y:S02]  /*2fdf0*/  IMAD.U32 R11, RZ, RZ, UR12 ;  /* 0x0000000cff0b7e24 */ /* 0x000fe4000f8e00ff */
[----:B0-----:R-:W-:-:S02]  /*2fe00*/  IMAD.MOV.U32 R4, RZ, RZ, R0 ;  /* 0x000000ffff047224 */ /* 0x001fc400078e0000 */
        /* <DEDUP_REMOVED lines=8> */
[----:B------:R0:W-:Y:S02]  /*2fe90*/  STL.128 [R3+0x2030], R4 ;  /* 0x0020300403007387 */ /* 0x0001e40000100c00 */
.L_x_583:
        /* <DEDUP_REMOVED lines=13> */
[----:B------:R-:W-:Y:S01]  /*2ff70*/  MOV R6, UR6 ;  /* 0x0000000600067c02 */ /* 0x000fe20008000f00 */
        /* <DEDUP_REMOVED lines=9> */
[----:B------:R-:W-:-:S05]  /*30010*/  IMAD.U32 R3, R0, 0x8, R1 ;  /* 0x0000000800037824 */ /* 0x000fca00078e0001 */
[----:B------:R0:W-:Y:S04]  /*30020*/  STL.128 [R3+0x2000], R4 ;  /* 0x0020000403007387 */ /* 0x0001e80000100c00 */
[----:B------:R0:W-:Y:S02]  /*30030*/  STL.128 [R3+0x2010], R8 ;  /* 0x0020100803007387 */ /* 0x0001e40000100c00 */
.L_x_584:
[----:B------:R-:W-:Y:S05]  /*30040*/  BRA.U !UP1, `(.L_x_580) ;  /* 0x0000000109547547 */ /* 0x000fea000b800000 */
[----:B------:R-:W-:Y:S01]  /*30050*/  IMAD.U32 R0, RZ, RZ, UR4 ;  /* 0x00000004ff007e24 */ /* 0x000fe2000f8e00ff */
[----:B------:R-:W-:Y:S01]  /*30060*/  UISETP.NE.U32.AND UP0, UPT, UR58, 0x1, UPT ;  /* 0x000000013a00788c */ /* 0x000fe2000bf05070 */
[----:B0-----:R-:W-:Y:S02]  /*30070*/  IMAD.U32 R2, RZ, RZ, UR4 ;  /* 0x00000004ff027e24 */ /* 0x001fe4000f8e00ff */
[----:B------:R-:W-:Y:S01]  /*30080*/  IMAD.U32 R3, RZ, RZ, UR5 ;  /* 0x00000005ff037e24 */ /* 0x000fe2000f8e00ff */
[----:B------:R-:W-:Y:S01]  /*30090*/  UISETP.NE.AND.EX UP0, UPT, URZ, URZ, UPT, UP0 ;  /* 0x000000ffff00728c */ /* 0x000fe2000bf05300 */
[----:B-12-4-:R-:W-:-:S05]  /*300a0*/  IMAD.U32 R7, R0, 0x8, R1 ;  /* 0x0000000800077824 */ /* 0x016fca00078e0001 */
        /* <DEDUP_REMOVED lines=15> */
.L_x_580:
        /* <DEDUP_REMOVED lines=8> */
[----:B------:R-:W-:Y:S02]  /*30220*/  IMAD.MOV.U32 R0, RZ, RZ, RZ ;  /* 0x000000ffff007224 */ /* 0x000fe400078e00ff */
[----:B01234-:R-:W-:-:S07]  /*30230*/  IMAD.MOV.U32 R4, RZ, RZ, RZ ;  /* 0x000000ffff047224 */ /* 0x01ffce00078e00ff */
.L_x_587:
        /* <DEDUP_REMOVED lines=15> */
.L_x_586:
[----:B------:R-:W-:-:S04]  /*30330*/  ISETP.NE.U32.AND P0, PT, R68, RZ, PT ;  /* 0x000000ff4400720c */ /* 0x000fc80003f05070 */
[----:B------:R-:W-:-:S13]  /*30340*/  ISETP.NE.AND.EX P0, PT, RZ, RZ, PT, P0 ;  /* 0x000000ffff00720c */ /* 0x000fda0003f05300 */
[----:B------:R-:W-:Y:S05]  /*30350*/  @!P0 BRA `(.L_x_585) ;  /* 0x0000000000648947 */ /* 0x000fea0003800000 */
[----:B0-----:R-:W-:-:S04]  /*30360*/  IADD3 R2, P1, PT, R68, -0x1, RZ ;  /* 0xffffffff44027810 */ /* 0x001fc80007f3e0ff */
[----:B------:R-:W-:Y:S02]  /*30370*/  ISETP.GE.U32.AND P0, PT, R2, 0x7, PT ;  /* 0x000000070200780c */ /* 0x000fe40003f06070 */
[----:B------:R-:W-:Y:S02]  /*30380*/  IADD3.X R2, PT, PT, RZ, -0x1, RZ, P1, !PT ;  /* 0xffffffffff027810 */ /* 0x000fe40000ffe4ff */
[----:B------:R-:W-:Y:S02]  /*30390*/  ISETP.NE.U32.AND P1, PT, R69, RZ, PT ;  /* 0x000000ff4500720c */ /* 0x000fe40003f25070 */
        /* <DEDUP_REMOVED lines=21> */
.L_x_585:
[----:B------:R-:W-:Y:S01]  /*304f0*/  UISETP.GE.U32.AND UP0, UPT, UR8, 0x4, UPT ;  /* 0x000000040800788c */ /* 0x000fe2000bf06070 */
[----:B0-----:R-:W-:Y:S02]  /*30500*/  IMAD.MOV.U32 R2, RZ, RZ, RZ ;  /* 0x000000ffff027224 */ /* 0x001fe400078e00ff */
[----:B-12-4-:R-:W-:Y:S01]  /*30510*/  IMAD.MOV.U32 R7, RZ, RZ, RZ ;  /* 0x000000ffff077224 */ /* 0x016fe200078e00ff */
[----:B------:R-:W-:-:S05]  /*30520*/  UP2UR UR41, UPR, URZ, 0x1 ;  /* 0x00000001ff297883 */ /* 0x000fca0008000000 */
[----:B------:R-:W-:Y:S07]  /*30530*/  BRA.U !UP0, `(.L_x_588) ;  /* 0x0000000908187547 */ /* 0x000fee000b800000 */
[----:B------:R-:W-:Y:S01]  /*30540*/  UIADD3 UR4, UP0, UPT, UR8, -0x4, URZ ;  /* 0xfffffffc08047890 */ /* 0x000fe2000ff1e0ff */
[----:B------:R-:W-:Y:S01]  /*30550*/  IMAD.MOV.U32 R0, RZ, RZ, RZ ;  /* 0x000000ffff007224 */ /* 0x000fe200078e00ff */
[----:B------:R-:W-:Y:S01]  /*30560*/  UISETP.NE.U32.AND UP1, UPT, UR55, URZ, UPT ;  /* 0x000000ff3700728c */ /* 0x000fe2000bf25070 */
[----:B------:R-:W-:Y:S01]  /*30570*/  IMAD.MOV.U32 R16, RZ, RZ, RZ ;  /* 0x000000ffff107224 */ /* 0x000fe200078e00ff */
[----:B------:R-:W-:Y:S02]  /*30580*/  UIADD3.X UR5, UPT, UPT, UR51, -0x1, URZ, UP0, !UPT ;  /* 0xffffffff33057890 */ /* 0x000fe400087fe4ff */
[----:B------:R-:W-:Y:S02]  /*30590*/  UISETP.GE.U32.AND UP0, UPT, UR4, 0xc, UPT ;  /* 0x0000000c0400788c */ /* 0x000fe4000bf06070 */
[----:B------:R-:W-:Y:S02]  /*305a0*/  UISETP.NE.AND.EX UP1, UPT, URZ, URZ, UPT, UP1 ;  /* 0x000000ffff00728c */ /* 0x000fe4000bf25310 */
[----:B------:R-:W-:-:S09]  /*305b0*/  UISETP.GE.U32.AND.EX UP0, UPT, UR5, URZ, UPT, UP0 ;  /* 0x000000ff0500728c */ /* 0x000fd2000bf06100 */
[----:B------:R-:W-:Y:S05]  /*305c0*/  BRA.U !UP0, `(.L_x_589) ;  /* 0x0000000508087547 */ /* 0x000fea000b800000 */
[----:B------:R-:W-:Y:S01]  /*305d0*/  IMAD.MOV.U32 R0, RZ, RZ, RZ ;  /* 0x000000ffff007224 */ /* 0x000fe200078e00ff */
[----:B------:R-:W-:Y:S01]  /*305e0*/  UMOV UR4, URZ ;  /* 0x000000ff00047c82 */ /* 0x000fe20008000000 */
[----:B------:R-:W-:Y:S01]  /*305f0*/  IMAD.MOV.U32 R16, RZ, RZ, RZ ;  /* 0x000000ffff107224 */ /* 0x000fe200078e00ff */
[----:B------:R-:W-:-:S06]  /*30600*/  UMOV UR5, URZ ;  /* 0x000000ff00057c82 */ /* 0x000fcc0008000000 */
.L_x_590:
        /* <DEDUP_REMOVED lines=62> */
.L_x_589:
[----:B0-----:R-:W-:Y:S02]  /*309f0*/  IMAD.MOV.U32 R2, RZ, RZ, R0 ;  /* 0x000000ffff027224 */ /* 0x001fe400078e0000 */
[----:B------:R-:W-:Y:S01]  /*30a00*/  IMAD.MOV.U32 R7, RZ, RZ, R16 ;  /* 0x000000ffff077224 */ /* 0x000fe200078e0010 */
[----:B------:R-:W-:Y:S06]  /*30a10*/  BRA.U !UP1, `(.L_x_588) ;  /* 0x0000000109e07547 */ /* 0x000fec000b800000 */
[----:B------:R-:W-:-:S05]  /*30a20*/  IMAD.U32 R8, R0, 0x8, R1 ;  /* 0x0000000800087824 */ /* 0x000fca00078e0001 */
[----:B---3--:R-:W2:Y:S04]  /*30a30*/  LDL.128 R12, [R8+0x2590] ;  /* 0x00259000080c7983 */ /* 0x008ea80000100c00 */
[----:B------:R-:W3:Y:S01]  /*30a40*/  LDL.128 R4, [R8+0x25a0] ;  /* 0x0025a00008047983 */ /* 0x000ee20000100c00 */
        /* <DEDUP_REMOVED lines=32> */
[----:B------:R1:W-:Y:S03]  /*30c50*/  STL.U8 [R9+0x2085], R4 ;  /* 0x0020850409007387 */ /* 0x0003e60000100000 */
[----:B------:R-:W-:Y:S01]  /*30c60*/  IADD3.X R7, PT, PT, RZ, R16, RZ, P0, !PT ;  /* 0x00000010ff077210 */ /* 0x000fe200007fe4ff */
[----:B------:R1:W-:Y:S04]  /*30c70*/  STL.U8 [R9+0x2086], R5 ;  /* 0x0020860509007387 */ /* 0x0003e80000100000 */
        /* <DEDUP_REMOVED lines=18> */
.L_x_588:
[----:B------:R-:W-:-:S04]  /*30da0*/  ISETP.GE.U32.AND P0, PT, R2, UR8, PT ;  /* 0x0000000802007c0c */ /* 0x000fc8000bf06070 */
[----:B------:R-:W-:-:S13]  /*30db0*/  ISETP.GE.U32.AND.EX P0, PT, R7, UR51, PT, P0 ;  /* 0x0000003307007c0c */ /* 0x000fda000bf06100 */
[----:B------:R-:W-:Y:S05]  /*30dc0*/  @P0 BRA `(.L_x_591) ;  /* 0x0000000800b40947 */ /* 0x000fea0003800000 */
[C---:B------:R-:W-:Y:S02]  /*30dd0*/  IADD3 R0, P0, PT, R2.reuse, -UR8, RZ ;  /* 0x8000000802007c10 */ /* 0x040fe4000ff1e0ff */
[----:B012---:R-:W-:Y:S02]  /*30de0*/  IADD3 R9, P2, PT, -R2, UR8, RZ ;  /* 0x0000000802097c10 */ /* 0x007fe4000ff5e1ff */
[----:B------:R-:W-:Y:S02]  /*30df0*/  ISETP.GT.U32.AND P1, PT, R0, -0x10, PT ;  /* 0xfffffff00000780c */ /* 0x000fe40003f24070 */
[----:B------:R-:W-:Y:S02]  /*30e00*/  IADD3.X R0, PT, PT, R7, ~UR51, RZ, P0, !PT ;  /* 0x8000003307007c10 */ /* 0x000fe400087fe4ff */
[----:B---3--:R-:W-:Y:S02]  /*30e10*/  LOP3.LUT R11, R9, 0xf, RZ, 0xc0, !PT ;  /* 0x0000000f090b7812 */ /* 0x008fe400078ec0ff */
        /* <DEDUP_REMOVED lines=8> */
.L_x_593:
[----:B------:R-:W-:-:S05]  /*30ea0*/  IMAD.U32 R8, R2, 0x8, R1 ;  /* 0x0000000802087824 */ /* 0x000fca00078e0001 */
[----:B------:R-:W2:Y:S01]  /*30eb0*/  LDL.64 R4, [R8+0x2590] ;  /* 0x0025900008047983 */ /* 0x000ea20000100a00 */
        /* <DEDUP_REMOVED lines=70> */
.L_x_592:
        /* <DEDUP_REMOVED lines=42> */
.L_x_594:
[----:B------:R-:W-:Y:S05]  /*315c0*/  @!P0 BRA `(.L_x_591) ;  /* 0x0000000000b48947 */ /* 0x000fea0003800000 */
[----:B------:R-:W-:-:S04]  /*315d0*/  ISETP.GE.U32.AND P0, PT, R10, 0x4, PT ;  /* 0x000000040a00780c */ /* 0x000fc80003f06070 */
[----:B------:R-:W-:-:S13]  /*315e0*/  ISETP.GE.U32.AND.EX P0, PT, RZ, RZ, PT, P0 ;  /* 0x000000ffff00720c */ /* 0x000fda0003f06100 */
[----:B--2---:R-:W-:-:S05]  /*315f0*/  @P0 IMAD.U32 R7, R2, 0x8, R1 ;  /* 0x0000000802070824 */ /* 0x004fca00078e0001 */
[----:B------:R-:W2:Y:S01]  /*31600*/  @P0 LDL.64 R4, [R7+0x2590] ;  /* 0x0025900007040983 */ /* 0x000ea20000100a00 */
        /* <DEDUP_REMOVED lines=41> */
.L_x_591:
        /* <DEDUP_REMOVED lines=14> */
[----:B------:R-:W-:Y:S01]  /*31980*/  IMAD.MOV.U32 R94, RZ, RZ, RZ ;  /* 0x000000ffff5e7224 */ /* 0x000fe200078e00ff */
[----:B------:R-:W-:Y:S01]  /*31990*/  UMOV UR4, URZ ;  /* 0x000000ff00047c82 */ /* 0x000fe20008000000 */
[----:B------:R-:W-:Y:S01]  /*319a0*/  IMAD.MOV.U32 R17, RZ, RZ, RZ ;  /* 0x000000ffff117224 */ /* 0x000fe200078e00ff */
        /* <DEDUP_REMOVED lines=13> */
.L_x_599:
[----:B------:R-:W-:-:S05]  /*31a80*/  VIADD R16, R1, UR4 ;  /* 0x0000000401107c36 */ /* 0x000fca0008000000 */
[----:B------:R-:W2:Y:S04]  /*31a90*/  LDL.128 R20, [R16+0x2080] ;  /* 0x0020800010147983 */ /* 0x000ea80000100c00 */
[----:B---3--:R-:W3:Y:S04]  /*31aa0*/  LDL.128 R12, [R16+0x2090] ;  /* 0x00209000100c7983 */ /* 0x008ee80000100c00 */
[----:B01----:R-:W4:Y:S04]  /*31ab0*/  LDL.128 R8, [R16+0x20a0] ;  /* 0x0020a00010087983 */ /* 0x003f280000100c00 */
[----:B------:R0:W5:Y:S01]  /*31ac0*/  LDL.128 R4, [R16+0x20b0] ;  /* 0x0020b00010047983 */ /* 0x0001620000100c00 */
[----:B------:R-:W-:Y:S01]  /*31ad0*/  IADD3 R17, P1, PT, R17, 0x10, RZ ;  /* 0x0000001011117810 */ /* 0x000fe20007f3e0ff */
[----:B------:R-:W-:-:S04]  /*31ae0*/  UIADD3 UR4, UP0, UPT, UR4, 0x40, URZ ;  /* 0x0000004004047890 */ /* 0x000fc8000ff1e0ff */
[----:B------:R-:W-:Y:S01]  /*31af0*/  IMAD.X R32, RZ, RZ, R32, P1 ;  /* 0x000000ffff207224 */ /* 0x000fe200008e0620 */
[----:B------:R-:W-:Y:S01]  /*31b00*/  ISETP.GE.U32.AND P1, PT, R17, UR6, PT ;  /* 0x0000000611007c0c */ /* 0x000fe2000bf26070 */
[----:B------:R-:W-:-:S03]  /*31b10*/  UIADD3.X UR5, UPT, UPT, URZ, UR5, URZ, UP0, !UPT ;  /* 0x00000005ff057290 */ /* 0x000fc600087fe4ff */
[----:B------:R-:W-:Y:S02]  /*31b20*/  ISETP.GE.AND.EX P1, PT, R32, UR7, PT, P1 ;  /* 0x0000000720007c0c */ /* 0x000fe4000bf26310 */
[C---:B--2---:R-:W-:Y:S02]  /*31b30*/  PRMT R3, R20.reuse, 0x7770, RZ ;  /* 0x0000777014037816 */ /* 0x044fe400000000ff */
[----:B------:R-:W-:Y:S02]  /*31b40*/  PRMT R0, R20, 0x7771, RZ ;  /* 0x0000777114007816 */ /* 0x000fe400000000ff */
[----:B------:R-:W-:Y:S02]  /*31b50*/  PRMT R2, R21, 0x7771, RZ ;  /* 0x0000777115027816 */ /* 0x000fe400000000ff */
[----:B------:R-:W-:Y:S02]  /*31b60*/  IADD3 R94, PT, PT, R0, R94, R3 ;  /* 0x0000005e005e7210 */ /* 0x000fe40007ffe003 */
[----:B------:R-:W-:-:S02]  /*31b70*/  PRMT R0, R20, 0x7772, RZ ;  /* 0x0000777214007816 */ /* 0x000fc400000000ff */
[----:B------:R-:W-:Y:S02]  /*31b80*/  PRMT R3, R20, 0x7773, RZ ;  /* 0x0000777314037816 */ /* 0x000fe400000000ff */
[----:B0-----:R-:W-:Y:S02]  /*31b90*/  PRMT R16, R23, 0x7772, RZ ;  /* 0x0000777217107816 */ /* 0x001fe400000000ff */
[----:B------:R-:W-:Y:S02]  /*31ba0*/  IADD3 R0, PT, PT, R3, R94, R0 ;  /* 0x0000005e03007210 */ /* 0x000fe40007ffe000 */
[----:B------:R-:W-:Y:S02]  /*31bb0*/  PRMT R3, R21, 0x7770, RZ ;  /* 0x0000777015037816 */ /* 0x000fe400000000ff */
[----:B-----5:R-:W-:Y:S02]  /*31bc0*/  PRMT R94, R7, 0x7772, RZ ;  /* 0x00007772075e7816 */ /* 0x020fe400000000ff */
        /* <DEDUP_REMOVED lines=14> */
[----:B---3--:R-:W-:-:S02]  /*31cb0*/  PRMT R3, R12, 0x7770, RZ ;  /* 0x000077700c037816 */ /* 0x008fc400000000ff */
        /* <DEDUP_REMOVED lines=15> */
[----:B----4-:R-:W-:Y:S02]  /*31db0*/  PRMT R13, R9, 0x7770, RZ ;  /* 0x00007770090d7816 */ /* 0x010fe400000000ff */
        /* <DEDUP_REMOVED lines=56> */
.L_x_598:
[----:B------:R-:W-:-:S04]  /*32140*/  IADD3 R0, P2, PT, -R17, UR48, RZ ;  /* 0x0000003011007c10 */ /* 0x000fc8000ff5e1ff */
[----:B------:R-:W-:Y:S02]  /*32150*/  ISETP.GT.U32.AND P1, PT, R0, 0x4, PT ;  /* 0x000000040000780c */ /* 0x000fe40003f24070 */
[----:B------:R-:W-:-:S04]  /*32160*/  IADD3.X R0, PT, PT, ~R32, UR47, RZ, P2, !PT ;  /* 0x0000002f20007c10 */ /* 0x000fc800097fe5ff */
[----:B------:R-:W-:-:S13]  /*32170*/  ISETP.GT.AND.EX P1, PT, R0, RZ, PT, P1 ;  /* 0x000000ff0000720c */ /* 0x000fda0003f24310 */
[----:B------:R-:W-:Y:S05]  /*32180*/  @!P1 BRA `(.L_x_600) ;  /* 0x0000000000e09947 */ /* 0x000fea0003800000 */
[----:B------:R-:W-:-:S05]  /*32190*/  VIADD R12, R1, UR4 ;  /* 0x00000004010c7c36 */ /* 0x000fca0008000000 */
[----:B01-3--:R-:W2:Y:S04]  /*321a0*/  LDL.128 R8, [R12+0x2080] ;  /* 0x002080000c087983 */ /* 0x00bea80000100c00 */
[----:B------:R-:W3:Y:S01]  /*321b0*/  LDL.128 R4, [R12+0x2090] ;  /* 0x002090000c047983 */ /* 0x000ee20000100c00 */
[----:B------:R-:W-:Y:S01]  /*321c0*/  IADD3 R17, P1, PT, R17, 0x8, RZ ;  /* 0x0000000811117810 */ /* 0x000fe20007f3e0ff */
[----:B------:R-:W-:Y:S01]  /*321d0*/  UIADD3 UR4, UP0, UPT, UR4, 0x20, URZ ;  /* 0x0000002004047890 */ /* 0x000fe2000ff1e0ff */
[----:B------:R-:W-:Y:S02]  /*321e0*/  PLOP3.LUT P0, PT, PT, PT, PT, 0x8, 0x80 ;  /* 0x000000000080781c */ /* 0x000fe40003f0e170 */
[----:B------:R-:W-:Y:S01]  /*321f0*/  IADD3.X R32, PT, PT, RZ, R32, RZ, P1, !PT ;  /* 0x00000020ff207210 */ /* 0x000fe20000ffe4ff */
[----:B------:R-:W-:Y:S01]  /*32200*/  UIADD3.X UR5, UPT, UPT, URZ, UR5, URZ, UP0, !UPT ;  /* 0x00000005ff057290 */ /* 0x000fe200087fe4ff */
[----:B--2---:R-:W-:-:S02]  /*32210*/  PRMT R3, R8, 0x7770, RZ ;  /* 0x0000777008037816 */ /* 0x004fc400000000ff */
        /* <DEDUP_REMOVED lines=22> */
[C---:B---3--:R-:W-:Y:S02]  /*32380*/  PRMT R9, R4.reuse, 0x7770, RZ ;  /* 0x0000777004097816 */ /* 0x048fe400000000ff */
        /* <DEDUP_REMOVED lines=22> */
[----:B------:R-:W-:-:S04]  /*324f0*/  IADD3 R0, PT, PT, R2, R0, R5 ;  /* 0x0000000002007210 */ /* 0x000fc80007ffe005 */
[----:B------:R-:W-:-:S07]  /*32500*/  IADD3 R94, PT, PT, R7, R0, R94 ;  /* 0x00000000075e7210 */ /* 0x000fce0007ffe05e */
.L_x_600:
[----:B------:R-:W-:-:S04]  /*32510*/  ISETP.EQ.U32.AND P1, PT, R17, UR48, PT ;  /* 0x0000003011007c0c */ /* 0x000fc8000bf22070 */
[----:B------:R-:W-:-:S13]  /*32520*/  ISETP.EQ.AND.EX P1, PT, R32, UR47, PT, P1 ;  /* 0x0000002f20007c0c */ /* 0x000fda000bf22310 */
[----:B------:R-:W-:Y:S05]  /*32530*/  @!P0 BRA P1, `(.L_x_596) ;  /* 0x0000000000848947 */ /* 0x000fea0000800000 */
.L_x_597:
[----:B012---:R-:W-:-:S06]  /*32540*/  VIADD R6, R1, UR4 ;  /* 0x0000000401067c36 */ /* 0x007fcc0008000000 */
[----:B---34-:R-:W2:Y:S01]  /*32550*/  LDL.128 R4, [R6+0x2080] ;  /* 0x0020800006047983 */ /* 0x018ea20000100c00 */
        /* <DEDUP_REMOVED lines=20> */
[----:B------:R-:W-:Y:S02]  /*326a0*/  PRMT R2, R6, 0x7772, RZ ;  /* 0x0000777206027816 */ /* 0x000fe400000000ff */
[----:B------:R-:W-:Y:S02]  /*326b0*/  IADD3 R0, PT, PT, R4, R0, R3 ;  /* 0x0000000004007210 */ /* 0x000fe40007ffe003 */
[----:B------:R-:W-:-:S02]  /*326c0*/  PRMT R3, R6, 0x7773, RZ ;  /* 0x0000777306037816 */ /* 0x000fc400000000ff */
[----:B------:R-:W-:Y:S02]  /*326d0*/  PRMT R94, R7, 0x7772, RZ ;  /* 0x00007772075e7816 */ /* 0x000fe400000000ff */
[----:B------:R-:W-:Y:S02]  /*326e0*/  IADD3 R0, PT, PT, R3, R0, R2 ;  /* 0x0000000003007210 */ /* 0x000fe40007ffe002 */
[C---:B------:R-:W-:Y:S02]  /*326f0*/  PRMT R3, R7.reuse, 0x7770, RZ ;  /* 0x0000777007037816 */ /* 0x040fe400000000ff */
[C---:B------:R-:W-:Y:S02]  /*32700*/  PRMT R2, R7.reuse, 0x7771, RZ ;  /* 0x0000777107027816 */ /* 0x040fe400000000ff */
[----:B------:R-:W-:Y:S02]  /*32710*/  PRMT R7, R7, 0x7773, RZ ;  /* 0x0000777307077816 */ /* 0x000fe400000000ff */
[----:B------:R-:W-:-:S04]  /*32720*/  IADD3 R0, PT, PT, R2, R0, R3 ;  /* 0x0000000002007210 */ /* 0x000fc80007ffe003 */
[----:B------:R-:W-:Y:S01]  /*32730*/  IADD3 R94, PT, PT, R7, R0, R94 ;  /* 0x00000000075e7210 */ /* 0x000fe20007ffe05e */
[----:B------:R-:W-:Y:S06]  /*32740*/  @P0 BRA `(.L_x_597) ;  /* 0xfffffffc007c0947 */ /* 0x000fec000383ffff */
.L_x_596:
[----:B------:R-:W-:Y:S01]  /*32750*/  UISETP.NE.U32.AND UP0, UPT, UR55, URZ, UPT ;  /* 0x000000ff3700728c */ /* 0x000fe2000bf05070 */
[----:B------:R-:W-:Y:S01]  /*32760*/  UMOV UR6, UR4 ;  /* 0x0000000400067c82 */ /* 0x000fe20008000000 */
[----:B------:R-:W-:Y:S02]  /*32770*/  UMOV UR7, UR5 ;  /* 0x0000000500077c82 */ /* 0x000fe40008000000 */
[----:B------:R-:W-:-:S09]  /*32780*/  UISETP.NE.AND.EX UP0, UPT, URZ, URZ, UPT, UP0 ;  /* 0x000000ffff00728c */ /* 0x000fd2000bf05300 */
[----:B------:R-:W-:Y:S05]  /*32790*/  BRA.U !UP0, `(.L_x_595) ;  /* 0x00000001087c7547 */ /* 0x000fea000b800000 */
[----:B------:R-:W-:-:S05]  /*327a0*/  VIADD R8, R1, UR4 ;  /* 0x0000000401087c36 */ /* 0x000fca0008000000 */
[----:B012---:R-:W2:Y:S04]  /*327b0*/  LDL.U8 R3, [R8+0x2080] ;  /* 0x0020800008037983 */ /* 0x007ea80000100000 */
[----:B----4-:R-:W2:Y:S04]  /*327c0*/  LDL.U8 R0, [R8+0x2081] ;  /* 0x0020810008007983 */ /* 0x010ea80000100000 */
        /* <DEDUP_REMOVED lines=28> */
.L_x_595:
        /* <DEDUP_REMOVED lines=9> */
[----:B------:R-:W-:Y:S02]  /*32a20*/  UISETP.NE.U32.AND UP0, UPT, UR10, URZ, UPT ;  /* 0x000000ff0a00728c */ /* 0x000fe4000bf05070 */
[----:B------:R-:W-:Y:S02]  /*32a30*/  UIADD3.X UR7, UPT, UPT, UR51, ~UR7, URZ, UP2, !UPT ;  /* 0x8000000733077290 */ /* 0x000fe400097fe4ff */
[----:B------:R-:W-:-:S03]  /*32a40*/  UISETP.NE.AND.EX UP0, UPT, URZ, URZ, UPT, UP0 ;  /* 0x000000ffff00728c */ /* 0x000fc6000bf05300 */
[----:B------:R-:W-:Y:S08]  /*32a50*/  BRA.U UP1, `(.L_x_602) ;  /* 0x0000000101887547 */ /* 0x000ff0000b800000 */
[----:B------:R-:W-:Y:S01]  /*32a60*/  ULOP3.LUT UR11, UR9, 0xfffffff0, URZ, 0xc0, !UPT ;  /* 0xfffffff0090b7892 */ /* 0x000fe2000f8ec0ff */
[----:B------:R-:W-:Y:S01]  /*32a70*/  UMOV UR4, URZ ;  /* 0x000000ff00047c82 */ /* 0x000fe20008000000 */
[----:B------:R-:W-:-:S10]  /*32a80*/  UMOV UR5, URZ ;  /* 0x000000ff00057c82 */ /* 0x000fd40008000000 */
.L_x_603:
[----:B------:R-:W-:-:S05]  /*32a90*/  VIADD R16, R1, UR6 ;  /* 0x0000000601107c36 */ /* 0x000fca0008000000 */
[----:B012---:R-:W2:Y:S04]  /*32aa0*/  LDL.U8 R3, [R16+0x2080] ;  /* 0x0020800010037983 */ /* 0x007ea80000100000 */
[----:B----4-:R-:W2:Y:S04]  /*32ab0*/  LDL.U8 R0, [R16+0x2081] ;  /* 0x0020810010007983 */ /* 0x010ea80000100000 */
[----:B---3--:R-:W3:Y:S04]  /*32ac0*/  LDL.U8 R5, [R16+0x2082] ;  /* 0x0020820010057983 */ /* 0x008ee80000100000 */
[----:B------:R-:W3:Y:S04]  /*32ad0*/  LDL.U8 R2, [R16+0x2083] ;  /* 0x0020830010027983 */ /* 0x000ee80000100000 */
[----:B------:R-:W4:Y:S04]  /*32ae0*/  LDL.U8 R7, [R16+0x2084] ;  /* 0x0020840010077983 */ /* 0x000f280000100000 */
        /* <DEDUP_REMOVED lines=17> */
[----:B---3--:R-:W-:-:S04]  /*32c00*/  IADD3 R0, PT, PT, R2, R0, R5 ;  /* 0x0000000002007210 */ /* 0x008fc80007ffe005 */
[----:B----4-:R-:W-:-:S04]  /*32c10*/  IADD3 R0, PT, PT, R4, R0, R7 ;  /* 0x0000000004007210 */ /* 0x010fc80007ffe007 */
[----:B-----5:R-:W-:-:S04]  /*32c20*/  IADD3 R0, PT, PT, R6, R0, R9 ;  /* 0x0000000006007210 */ /* 0x020fc80007ffe009 */
[----:B------:R-:W-:-:S04]  /*32c30*/  IADD3 R0, PT, PT, R8, R0, R11 ;  /* 0x0000000008007210 */ /* 0x000fc80007ffe00b */
[----:B------:R-:W-:-:S04]  /*32c40*/  IADD3 R0, PT, PT, R10, R0, R13 ;  /* 0x000000000a007210 */ /* 0x000fc80007ffe00d */
[----:B------:R-:W-:-:S04]  /*32c50*/  IADD3 R0, PT, PT, R12, R0, R15 ;  /* 0x000000000c007210 */ /* 0x000fc80007ffe00f */
[----:B------:R-:W-:Y:S01]  /*32c60*/  IADD3 R94, PT, PT, R14, R0, R17 ;  /* 0x000000000e5e7210 */ /* 0x000fe20007ffe011 */
[----:B------:R-:W-:Y:S06]  /*32c70*/  BRA.U UP1, `(.L_x_603) ;  /* 0xfffffffd01847547 */ /* 0x000fec000b83ffff */
.L_x_602:
[----:B------:R-:W-:Y:S05]  /*32c80*/  BRA.U !UP0, `(.L_x_601) ;  /* 0x0000000108c47547 */ /* 0x000fea000b800000 */
[----:B------:R-:W-:Y:S02]  /*32c90*/  UISETP.GE.U32.AND UP0, UPT, UR10, 0x8, UPT ;  /* 0x000000080a00788c */ /* 0x000fe4000bf06070 */
[----:B------:R-:W-:Y:S02]  /*32ca0*/  ULOP3.LUT UR4, UR9, 0x7, URZ, 0xc0, !UPT ;  /* 0x0000000709047892 */ /* 0x000fe4000f8ec0ff */
[----:B------:R-:W-:Y:S02]  /*32cb0*/  UISETP.GE.U32.AND.EX UP0, UPT, URZ, URZ, UPT, UP0 ;  /* 0x000000ffff00728c */ /* 0x000fe4000bf06100 */
[----:B------:R-:W-:-:S04]  /*32cc0*/  UISETP.NE.U32.AND UP1, UPT, UR4, URZ, UPT ;  /* 0x000000ff0400728c */ /* 0x000fc8000bf25070 */
[----:B------:R-:W-:-:S03]  /*32cd0*/  UISETP.NE.AND.EX UP1, UPT, URZ, URZ, UPT, UP1 ;  /* 0x000000ffff00728c */ /* 0x000fc6000bf25310 */
[----:B------:R-:W-:Y:S08]  /*32ce0*/  BRA.U !UP0, `(.L_x_604) ;  /* 0x0000000108387547 */ /* 0x000ff0000b800000 */
        /* <DEDUP_REMOVED lines=8> */
[----:B------:R-:W5:Y:S01]  /*32d70*/  LDL.U8 R6, [R8+0x2087] ;  /* 0x0020870008067983 */ /* 0x000f620000100000 */
[----:B------:R-:W-:Y:S01]  /*32d80*/  UIADD3 UR6, UPT, UPT, UR6, 0x8, URZ ;  /* 0x0000000806067890 */ /* 0x000fe2000fffe0ff */
[----:B--2---:R-:W-:-:S04]  /*32d90*/  IADD3 R0, PT, PT, R0, R94, R3 ;  /* 0x0000005e00007210 */ /* 0x004fc80007ffe003 */
[----:B---3--:R-:W-:-:S04]  /*32da0*/  IADD3 R0, PT, PT, R2, R0, R5 ;  /* 0x0000000002007210 */ /* 0x008fc80007ffe005 */
[----:B----4-:R-:W-:-:S04]  /*32db0*/  IADD3 R0, PT, PT, R4, R0, R7 ;  /* 0x0000000004007210 */ /* 0x010fc80007ffe007 */
[----:B-----5:R-:W-:-:S07]  /*32dc0*/  IADD3 R94, PT, PT, R6, R0, R9 ;  /* 0x00000000065e7210 */ /* 0x020fce0007ffe009 */
.L_x_604:
[----:B------:R-:W-:Y:S05]  /*32dd0*/  BRA.U !UP1, `(.L_x_601) ;  /* 0x0000000109707547 */ /* 0x000fea000b800000 */
[----:B------:R-:W-:-:S04]  /*32de0*/  UISETP.GE.U32.AND UP0, UPT, UR4, 0x4, UPT ;  /* 0x000000040400788c */ /* 0x000fc8000bf06070 */
[----:B------:R-:W-:-:S06]  /*32df0*/  UISETP.GE.U32.AND.EX UP0, UPT, URZ, URZ, UPT, UP0 ;  /* 0x000000ffff00728c */ /* 0x000fcc000bf06100 */
[----:B------:R-:W-:-:S13]  /*32e00*/  PLOP3.LUT P0, PT, PT, PT, UP0, 0x80, 0x8 ;  /* 0x000000000008781c */ /* 0x000fda0003f0f008 */
[----:B--2-4-:R-:W-:-:S05]  /*32e10*/  @P0 VIADD R0, R1, UR6 ;  /* 0x0000000601000c36 */ /* 0x014fca0008000000 */
[----:B01----:R-:W2:Y:S04]  /*32e20*/  @P0 LDL.U8 R3, [R0+0x2080] ;  /* 0x0020800000030983 */ /* 0x003ea80000100000 */
[----:B------:R-:W2:Y:S04]  /*32e30*/  @P0 LDL.U8 R2, [R0+0x2081] ;  /* 0x0020810000020983 */ /* 0x000ea80000100000 */
        /* <DEDUP_REMOVED lines=22> */
.L_x_601:
[----:B------:R-:W-:Y:S02]  /*32fa0*/  ISETP.NE.AND P0, PT, R93, RZ, PT ;  /* 0x000000ff5d00720c */ /* 0x000fe40003f05270 */
[----:B--2-4-:R-:W-:-:S04]  /*32fb0*/  LEA.HI R0, R94, R94, RZ, 0x1 ;  /* 0x0000005e5e007211 */ /* 0x014fc800078f08ff */
[----:B01----:R-:W-:-:S05]  /*32fc0*/  LOP3.LUT R3, R0, 0xfffffffe, RZ, 0xc0, !PT ;  /* 0xfffffffe00037812 */ /* 0x003fca00078ec0ff */
        /* <DEDUP_REMOVED lines=8> */
.L_x_607:
[----:B0-----:R-:W-:-:S05]  /*33050*/  IMAD.U32 R3, R0, 0x8, R1 ;  /* 0x0000000800037824 */ /* 0x001fca00078e0001 */
        /* <DEDUP_REMOVED lines=9> */
[----:B------:R-:W-:-:S05]  /*330f0*/  IADD3 R0, P0, PT, R0, 0x10, RZ ;  /* 0x0000001000007810 */ /* 0x000fca0007f1e0ff */
[----:B------:R-:W-:Y:S01]  /*33100*/  IMAD.X R16, RZ, RZ, R16, P0 ;  /* 0x000000ffff107224 */ /* 0x000fe200000e0610 */
        /* <DEDUP_REMOVED lines=29> */
.L_x_606:
[----:B------:R-:W-:-:S09]  /*332e0*/  UISETP.NE.AND UP0, UPT, UR59, URZ, UPT ;  /* 0x000000ff3b00728c */ /* 0x000fd2000bf05270 */
[----:B------:R-:W-:Y:S05]  /*332f0*/  BRA.U !UP0, `(.L_x_605) ;  /* 0x0000000508587547 */ /* 0x000fea000b800000 */
[----:B------:R-:W-:Y:S02]  /*33300*/  UISETP.GE.U32.AND UP0, UPT, UR57, 0x7, UPT ;  /* 0x000000073900788c */ /* 0x000fe4000bf06070 */
[----:B------:R-:W-:Y:S02]  /*33310*/  UISETP.NE.U32.AND UP1, UPT, UR53, URZ, UPT ;  /* 0x000000ff3500728c */ /* 0x000fe4000bf25070 */
[----:B------:R-:W-:Y:S02]  /*33320*/  UISETP.GE.U32.AND.EX UP0, UPT, UR56, URZ, UPT, UP0 ;  /* 0x000000ff3800728c */ /* 0x000fe4000bf06100 */
[----:B------:R-:W-:-:S07]  /*33330*/  UISETP.NE.AND.EX UP1, UPT, URZ, URZ, UPT, UP1 ;  /* 0x000000ffff00728c */ /* 0x000fce000bf25310 */
[----:B------:R-:W-:Y:S05]  /*33340*/  BRA.U !UP0, `(.L_x_608) ;  /* 0x00000001088c7547 */ /* 0x000fea000b800000 */
[----:B0--3--:R-:W-:Y:S02]  /*33350*/  IMAD.IADD R10, R1, 0x1, R0 ;  /* 0x00000001010a7824 */ /* 0x009fe400078e0200 */
[----:B------:R-:W-:-:S03]  /*33360*/  IMAD.U32 R11, R0, 0x8, R1 ;  /* 0x00000008000b7824 */ /* 0x000fc600078e0001 */
        /* <DEDUP_REMOVED lines=30> */
[----:B------:R-:W-:Y:S01]  /*33550*/  IADD3 R0, PT, PT, R0, 0x8, RZ ;  /* 0x0000000800007810 */ /* 0x000fe20007ffe0ff */
[----:B--2---:R-:W-:-:S07]  /*33560*/  DADD R2, -RZ, |R2| ;  /* 0x00000000ff027229 */ /* 0x004fce0000000502 */
[----:B------:R4:W-:Y:S04]  /*33570*/  STL.64 [R11+0x1038], R2 ;  /* 0x001038020b007387 */ /* 0x0009e80000100a00 */
.L_x_608:
[----:B------:R-:W-:Y:S05]  /*33580*/  BRA.U !UP1, `(.L_x_605) ;  /* 0x0000000109b47547 */ /* 0x000fea000b800000 */
[----:B------:R-:W-:Y:S02]  /*33590*/  UISETP.GE.U32.AND UP0, UPT, UR40, 0x3, UPT ;  /* 0x000000032800788c */ /* 0x000fe4000bf06070 */
[----:B------:R-:W-:Y:S02]  /*335a0*/  UISETP.NE.U32.AND UP1, UPT, UR58, URZ, UPT ;  /* 0x000000ff3a00728c */ /* 0x000fe4000bf25070 */
[----:B------:R-:W-:Y:S02]  /*335b0*/  UISETP.GE.U32.AND.EX UP0, UPT, UR44, URZ, UPT, UP0 ;  /* 0x000000ff2c00728c */ /* 0x000fe4000bf06100 */
[----:B------:R-:W-:-:S07]  /*335c0*/  UISETP.NE.AND.EX UP1, UPT, URZ, URZ, UPT, UP1 ;  /* 0x000000ffff00728c */ /* 0x000fce000bf25310 */
[----:B------:R-:W-:Y:S05]  /*335d0*/  BRA.U !UP0, `(.L_x_609) ;  /* 0x00000001084c7547 */ /* 0x000fea000b800000 */
[----:B0--34-:R-:W-:Y:S02]  /*335e0*/  IMAD.IADD R10, R1, 0x1, R0 ;  /* 0x00000001010a7824 */ /* 0x019fe400078e0200 */
[----:B------:R-:W-:-:S03]  /*335f0*/  IMAD.U32 R11, R0, 0x8, R1 ;  /* 0x00000008000b7824 */ /* 0x000fc600078e0001 */
[----:B------:R1:W-:Y:S04]  /*33600*/  STL.U8 [R10+0x2090], RZ ;  /* 0x002090ff0a007387 */ /* 0x0003e80000100000 */
[----:B------:R-:W2:Y:S02]  /*33610*/  LDL.64 R2, [R11+0x2590] ;  /* 0x002590000b027983 */ /* 0x000ea40000100a00 */
[----:B--2---:R-:W-:-:S07]  /*33620*/  DADD R4, -RZ, |R2| ;  /* 0x00000000ff047229 */ /* 0x004fce0000000502 */
[----:B------:R1:W-:Y:S04]  /*33630*/  STL.64 [R11+0x1000], R4 ;  /* 0x001000040b007387 */ /* 0x0003e80000100a00 */
        /* <DEDUP_REMOVED lines=9> */
[----:B------:R-:W2:Y:S01]  /*336d0*/  LDL.64 R2, [R11+0x25a8] ;  /* 0x0025a8000b027983 */ /* 0x000ea20000100a00 */
[----:B------:R-:W-:Y:S01]  /*336e0*/  VIADD R0, R0, 0x4 ;  /* 0x0000000400007836 */ /* 0x000fe20000000000 */
[----:B--2---:R-:W-:-:S07]  /*336f0*/  DADD R2, -RZ, |R2| ;  /* 0x00000000ff027229 */ /* 0x004fce0000000502 */
[----:B------:R1:W-:Y:S04]  /*33700*/  STL.64 [R11+0x1018], R2 ;  /* 0x001018020b007387 */ /* 0x0003e80000100a00 */
.L_x_609:
[----:B------:R-:W-:Y:S05]  /*33710*/  BRA.U !UP1, `(.L_x_605) ;  /* 0x0000000109507547 */ /* 0x000fea000b800000 */
[----:B01-34-:R-:W-:Y:S02]  /*33720*/  IMAD.IADD R4, R1, 0x1, R0 ;  /* 0x0000000101047824 */ /* 0x01bfe400078e0200 */
[----:B------:R-:W-:-:S03]  /*33730*/  IMAD.U32 R5, R0, 0x8, R1 ;  /* 0x0000000800057824 */ /* 0x000fc600078e0001 */
[----:B------:R2:W-:Y:S04]  /*33740*/  STL.U8 [R4+0x2090], RZ ;  /* 0x002090ff04007387 */ /* 0x0005e80000100000 */
[----:B------:R-:W3:Y:S01]  /*33750*/  LDL.64 R2, [R5+0x2590] ;  /* 0x0025900005027983 */ /* 0x000ee20000100a00 */
[----:B------:R-:W-:-:S04]  /*33760*/  UISETP.NE.U32.AND UP0, UPT, UR58, 0x1, UPT ;  /* 0x000000013a00788c */ /* 0x000fc8000bf05070 */
[----:B------:R-:W-:Y:S01]  /*33770*/  UISETP.NE.AND.EX UP0, UPT, URZ, URZ, UPT, UP0 ;  /* 0x000000ffff00728c */ /* 0x000fe2000bf05300 */
[----:B---3--:R-:W-:-:S07]  /*33780*/  DADD R2, -RZ, |R2| ;  /* 0x00000000ff027229 */ /* 0x008fce0000000502 */
[----:B------:R2:W-:Y:S01]  /*33790*/  STL.64 [R5+0x1000], R2 ;  /* 0x0010000205007387 */ /* 0x0005e20000100a00 */
[----:B------:R-:W-:Y:S05]  /*337a0*/  BRA.U !UP0, `(.L_x_605) ;  /* 0x00000001082c7547 */ /* 0x000fea000b800000 */
[----:B------:R0:W-:Y:S04]  /*337b0*/  STL.U8 [R4+0x2091], RZ ;  /* 0x002091ff04007387 */ /* 0x0001e80000100000 */
[----:B--2---:R-:W2:Y:S01]  /*337c0*/  LDL.64 R2, [R5+0x2598] ;  /* 0x0025980005027983 */ /* 0x004ea20000100a00 */
[----:B------:R-:W-:-:S04]  /*337d0*/  UISETP.NE.U32.AND UP0, UPT, UR58, 0x2, UPT ;  /* 0x000000023a00788c */ /* 0x000fc8000bf05070 */
[----:B------:R-:W-:Y:S01]  /*337e0*/  UISETP.NE.AND.EX UP0, UPT, URZ, URZ, UPT, UP0 ;  /* 0x000000ffff00728c */ /* 0x000fe2000bf05300 */
[----:B--2---:R-:W-:-:S07]  /*337f0*/  DADD R2, -RZ, |R2| ;  /* 0x00000000ff027229 */ /* 0x004fce0000000502 */
[----:B------:R0:W-:Y:S01]  /*33800*/  STL.64 [R5+0x1008], R2 ;  /* 0x0010080205007387 */ /* 0x0001e20000100a00 */
[----:B------:R-:W-:Y:S05]  /*33810*/  BRA.U !UP0, `(.L_x_605) ;  /* 0x0000000108107547 */ /* 0x000fea000b800000 */
[----:B------:R1:W-:Y:S04]  /*33820*/  STL.U8 [R4+0x2092], RZ ;  /* 0x002092ff04007387 */ /* 0x0003e80000100000 */
[----:B0-----:R-:W2:Y:S02]  /*33830*/  LDL.64 R2, [R5+0x25a0] ;  /* 0x0025a00005027983 */ /* 0x001ea40000100a00 */
[----:B--2---:R-:W-:-:S07]  /*33840*/  DADD R2, -RZ, |R2| ;  /* 0x00000000ff027229 */ /* 0x004fce0000000502 */
[----:B------:R1:W-:Y:S04]  /*33850*/  STL.64 [R5+0x1010], R2 ;  /* 0x0010100205007387 */ /* 0x0003e80000100a00 */
.L_x_605:
[----:B------:R-:W5:Y:S01]  /*33860*/  LDCU UR4, c[0x0][0x3d8] ;  /* 0x00007b00ff0477ac */ /* 0x000f620008000800 */
[----:B0-----:R-:W-:Y:S02]  /*33870*/  IMAD.MOV.U32 R22, RZ, RZ, 0x0 ;  /* 0x00000000ff167424 */ /* 0x001fe400078e00ff */
[----:B------:R-:W-:Y:S01]  /*33880*/  IMAD.MOV.U32 R23, RZ, RZ, 0x3ff00000 ;  /* 0x3ff00000ff177424 */ /* 0x000fe200078e00ff */
[----:B-----5:R-:W-:-:S09]  /*33890*/  UISETP.NE.AND UP0, UPT, UR4, 0x1, UPT ;  /* 0x000000010400788c */ /* 0x020fd2000bf05270 */
[----:B------:R-:W-:Y:S05]  /*338a0*/  BRA.U UP0, `(.L_x_610) ;  /* 0x0000001100987547 */ /* 0x000fea000b800000 */
[----:B------:R-:W-:Y:S01]  /*338b0*/  ISETP.NE.AND P0, PT, R93, RZ, PT ;  /* 0x000000ff5d00720c */ /* 0x000fe20003f05270 */
[----:B-12-4-:R-:W-:Y:S02]  /*338c0*/  IMAD.MOV.U32 R2, RZ, RZ, 0x0 ;  /* 0x00000000ff027424 */ /* 0x016fe400078e00ff */
[----:B------:R-:W-:-:S10]  /*338d0*/  IMAD.MOV.U32 R3, RZ, RZ, 0x3ff00000 ;  /* 0x3ff00000ff037424 */ /* 0x000fd400078e00ff */
[----:B------:R-:W-:Y:S05]  /*338e0*/  @!P0 BRA `(.L_x_611) ;  /* 0x0000001000788947 */ /* 0x000fea0003800000 */
[----:B------:R-:W-:Y:S01]  /*338f0*/  UISETP.NE.U32.AND UP0, UPT, UR52, URZ, UPT ;  /* 0x000000ff3400728c */ /* 0x000fe2000bf05070 */
[----:B------:R-:W-:Y:S02]  /*33900*/  IMAD.MOV.U32 R0, RZ, RZ, RZ ;  /* 0x000000ffff007224 */ /* 0x000fe400078e00ff */
[----:B---3--:R-:W-:Y:S01]  /*33910*/  IMAD.MOV.U32 R10, RZ, RZ, 0x0 ;  /* 0x00000000ff0a7424 */ /* 0x008fe200078e00ff */
        /* <DEDUP_REMOVED lines=8> */
.L_x_621:
        /* <DEDUP_REMOVED lines=61> */
.L_x_614:
[----:B0-----:R-:W-:Y:S05]  /*33d70*/  BSYNC.RECONVERGENT B0 ;  /* 0x0000000000007941 */ /* 0x001fea0003800200 */
.L_x_613:
        /* <DEDUP_REMOVED lines=23> */
.L_x_616:
[----:B------:R-:W-:Y:S05]  /*33ef0*/  BSYNC.RECONVERGENT B1 ;  /* 0x0000000000017941 */ /* 0x000fea0003800200 */
.L_x_615:
        /* <DEDUP_REMOVED lines=60> */
.L_x_618:
[----:B------:R-:W-:Y:S05]  /*342c0*/  BSYNC.RECONVERGENT B0 ;  /* 0x0000000000007941 */ /* 0x000fea0003800200 */
.L_x_617:
        /* <DEDUP_REMOVED lines=25> */
.L_x_620:
[----:B------:R-:W-:Y:S05]  /*34460*/  BSYNC.RECONVERGENT B1 ;  /* 0x0000000000017941 */ /* 0x000fea0003800200 */
.L_x_619:
        /* <DEDUP_REMOVED lines=9> */
.L_x_612:
        /* <DEDUP_REMOVED lines=64> */
.L_x_624:
[----:B------:R-:W-:Y:S05]  /*34900*/  BSYNC.RECONVERGENT B0 ;  /* 0x0000000000007941 */ /* 0x000fea0003800200 */
.L_x_623:
        /* <DEDUP_REMOVED lines=23> */
.L_x_626:
[----:B------:R-:W-:Y:S05]  /*34a80*/  BSYNC.RECONVERGENT B1 ;  /* 0x0000000000017941 */ /* 0x000fea0003800200 */
.L_x_625:
[----:B------:R-:W-:-:S08]  /*34a90*/  DADD R2, -R2, 1 ;  /* 0x3ff0000002027429 */ /* 0x000fd00000000100 */
[----:B------:R-:W-:-:S11]  /*34aa0*/  DMUL R10, R10, R2 ;  /* 0x000000020a0a7228 */ /* 0x000fd60000000000 */
.L_x_622:
[----:B------:R-:W-:-:S08]  /*34ab0*/  DADD R2, R10, 1 ;  /* 0x3ff000000a027429 */ /* 0x000fd00000000000 */
[----:B------:R-:W-:-:S11]  /*34ac0*/  DMUL R2, R2, 0.5 ;  /* 0x3fe0000002027828 */ /* 0x000fd60000000000 */
.L_x_611:
[----:B---3--:R-:W-:Y:S01]  /*34ad0*/  DADD R4, -R2, 1 ;  /* 0x3ff0000002047429 */ /* 0x008fe20000000100 */
[----:B------:R-:W-:-:S09]  /*34ae0*/  LOP3.LUT P0, RZ, R94, 0xff, RZ, 0xc0, !PT ;  /* 0x000000ff5eff7812 */ /* 0x000fd2000780c0ff */
[----:B------:R-:W-:Y:S02]  /*34af0*/  FSEL R22, R2, R4, !P0 ;  /* 0x0000000402167208 */ /* 0x000fe40004000000 */
[----:B------:R-:W-:-:S07]  /*34b00*/  FSEL R23, R3, R5, !P0 ;  /* 0x0000000503177208 */ /* 0x000fce0004000000 */
.L_x_610:
[----:B------:R-:W-:Y:S02]  /*34b10*/  ISETP.NE.AND P0, PT, R93, RZ, PT ;  /* 0x000000ff5d00720c */ /* 0x000fe40003f05270 */
[----:B------:R-:W-:-:S11]  /*34b20*/  CS2R R16, SRZ ;  /* 0x0000000000107805 */ /* 0x000fd6000001ff00 */
[----:B------:R-:W-:Y:S05]  /*34b30*/  @!P0 BRA `(.L_x_627) ;  /* 0x0000000800888947 */ /* 0x000fea0003800000 */
[----:B------:R-:W-:Y:S01]  /*34b40*/  MOV R0, RZ ;  /* 0x000000ff00007202 */ /* 0x000fe20000000f00 */
[----:B------:R-:W-:Y:S01]  /*34b50*/  IMAD.MOV.U32 R32, RZ, RZ, RZ ;  /* 0x000000ffff207224 */ /* 0x000fe200078e00ff */
[----:B------:R-:W-:-:S07]  /*34b60*/  CS2R R16, SRZ ;  /* 0x0000000000107805 */ /* 0x000fce000001ff00 */
.L_x_633:
[C---:B-1--4-:R-:W-:Y:S01]  /*34b70*/  IMAD.U32 R8, R0.reuse, 0x8, R1 ;  /* 0x0000000800087824 */ /* 0x052fe200078e0001 */
[----:B--2---:R-:W0:Y:S05]  /*34b80*/  LDC R3, c[0x0][0x3b8] ;  /* 0x0000ee00ff037b82 */ /* 0x004e2a0000000800 */
        /* <DEDUP_REMOVED lines=14> */
[----:B---3--:R-:W-:Y:S01]  /*34c70*/  IMAD.MOV.U32 R10, RZ, RZ, 0x652b82fe ;  /* 0x652b82feff0a7424 */ /* 0x008fe200078e00ff */
        /* <DEDUP_REMOVED lines=57> */
.L_x_631:
[----:B------:R-:W-:Y:S05]  /*35010*/  BSYNC.RECONVERGENT B1 ;  /* 0x0000000000017941 */ /* 0x000fea0003800200 */
.L_x_630:
        /* <DEDUP_REMOVED lines=75> */
.L_x_632:
[----:B------:R-:W-:Y:S01]  /*354d0*/  IMAD.MOV.U32 R2, RZ, RZ, 0x0 ;  /* 0x00000000ff027424 */ /* 0x000fe200078e00ff */
[----:B------:R-:W-:Y:S01]  /*354e0*/  LOP3.LUT P1, RZ, R5, 0x7fffffff, RZ, 0xc0, !PT ;  /* 0x7fffffff05ff7812 */ /* 0x000fe2000782c0ff */
[----:B------:R-:W-:-:S06]  /*354f0*/  IMAD.MOV.U32 R3, RZ, RZ, 0x7ff00000 ;  /* 0x7ff00000ff037424 */ /* 0x000fcc00078e00ff */
[----:B------:R-:W-:-:S10]  /*35500*/  DFMA R2, R4, R2, +INF ;  /* 0x7ff000000402742b */ /* 0x000fd40000000002 */
[----:B------:R-:W-:Y:S02]  /*35510*/  FSEL R2, R2, RZ, P1 ;  /* 0x000000ff02027208 */ /* 0x000fe40000800000 */
[----:B------:R-:W-:-:S07]  /*35520*/  FSEL R3, R3, -QNAN , P1 ;  /* 0xfff0000003037808 */ /* 0x000fce0000800000 */
.L_x_629:
[----:B------:R-:W-:Y:S05]  /*35530*/  BSYNC.RECONVERGENT B0 ;  /* 0x0000000000007941 */ /* 0x000fea0003800200 */
.L_x_628:
[----:B------:R-:W-:Y:S01]  /*35540*/  DADD R16, R2, R16 ;  /* 0x0000000002107229 */ /* 0x000fe20000000010 */
[----:B------:R-:W-:Y:S10]  /*35550*/  @P0 BRA `(.L_x_633) ;  /* 0xfffffff400840947 */ /* 0x000ff4000383ffff */
.L_x_627:
[----:B------:R-:W0:Y:S01]  /*35560*/  LDCU UR4, c[0x0][0x3b8] ;  /* 0x00007700ff0477ac */ /* 0x000e220008000800 */
[C---:B-1234-:R-:W-:Y:S01]  /*35570*/  IADD3 R4, P0, PT, R76.reuse, 0x1000, RZ ;  /* 0x000010004c047810 */ /* 0x05efe20007f1e0ff */
[----:B------:R-:W-:Y:S01]  /*35580*/  IMAD.U32 R9, RZ, RZ, UR51 ;  /* 0x00000033ff097e24 */ /* 0x000fe2000f8e00ff */
[----:B------:R-:W-:Y:S01]  /*35590*/  IADD3 R6, P1, PT, R76, 0x2000, RZ ;  /* 0x000020004c067810 */ /* 0x000fe20007f3e0ff */
[----:B------:R-:W-:Y:S01]  /*355a0*/  IMAD.MOV.U32 R21, RZ, RZ, 0x0 ;  /* 0x00000000ff157424 */ /* 0x000fe200078e00ff */
[----:B------:R-:W-:Y:S01]  /*355b0*/  MOV R20, 0x35600 ;  /* 0x0003560000147802 */ /* 0x000fe20000000f00 */
[--C-:B------:R-:W-:Y:S02]  /*355c0*/  IMAD.X R5, RZ, RZ, R78.reuse, P0 ;  /* 0x000000ffff057224 */ /* 0x100fe400000e064e */
[----:B------:R-:W-:Y:S02]  /*355d0*/  IMAD.X R7, RZ, RZ, R78, P1 ;  /* 0x000000ffff077224 */ /* 0x000fe400008e064e */
[----:B0-----:R-:W-:-:S07]  /*355e0*/  IMAD.U32 R8, RZ, RZ, UR4 ;  /* 0x00000004ff087e24 */ /* 0x001fce000f8e00ff */
        /* <DEDUP_REMOVED lines=9> */
[----:B------:R-:W-:Y:S02]  /*35680*/  DFMA R6, -R30, R4, 1 ;  /* 0x3ff000001e06742b */ /* 0x000fe40000000104 */
[----:B--2---:R-:W-:-:S06]  /*35690*/  DADD R2, R8, -R10 ;  /* 0x0000000008027229 */ /* 0x004fcc000000080a */
[----:B------:R-:W-:-:S08]  /*356a0*/  DFMA R8, R4, R6, R4 ;  /* 0x000000060408722b */ /* 0x000fd00000000004 */
[----:B------:R-:W-:Y:S01]  /*356b0*/  DMUL R4, R8, R2 ;  /* 0x0000000208047228 */ /* 0x000fe20000000000 */
[----:B------:R-:W-:-:S07]  /*356c0*/  FSETP.GEU.AND P1, PT, |R3|, 6.5827683646048100446e-37, PT ;  /* 0x036000000300780b */ /* 0x000fce0003f2e200 */
        /* <DEDUP_REMOVED lines=13> */
.L_x_635:
[----:B------:R-:W-:Y:S05]  /*357a0*/  BSYNC.RECONVERGENT B1 ;  /* 0x0000000000017941 */ /* 0x000fea0003800200 */
.L_x_634:
        /* <DEDUP_REMOVED lines=23> */
.L_x_637:
[----:B------:R-:W-:Y:S05]  /*35920*/  BSYNC.RECONVERGENT B1 ;  /* 0x0000000000017941 */ /* 0x000fea0003800200 */
.L_x_636:
        /* <DEDUP_REMOVED lines=15> */
.L_x_640:
[----:B------:R-:W-:-:S05]  /*35a20*/  IMAD.U32 R33, R0, 0x8, R1 ;  /* 0x0000000800217824 */ /* 0x000fca00078e0001 */
[----:B--2---:R-:W2:Y:S01]  /*35a30*/  LDL.128 R4, [R33+0x2000] ;  /* 0x0020000021047983 */ /* 0x004ea20000100c00 */
        /* <DEDUP_REMOVED lines=15> */
[----:B------:R-:W-:Y:S02]  /*35b30*/  PRMT R2, R8, 0x7772, RZ ;  /* 0x0000777208027816 */ /* 0x000fe400000000ff */
[----:B------:R-:W-:Y:S02]  /*35b40*/  IADD3 R14, PT, PT, R1, R6, RZ ;  /* 0x00000006010e7210 */ /* 0x000fe40007ffe0ff */
        /* <DEDUP_REMOVED lines=78> */
.L_x_639:
        /* <DEDUP_REMOVED lines=35> */
[----:B---3--:R-:W-:-:S05]  /*36260*/  IADD3 R8, PT, PT, R1, R0, RZ ;  /* 0x0000000001087210 */ /* 0x008fca0007ffe0ff */
        /* <DEDUP_REMOVED lines=22> */
.L_x_641:
        /* <DEDUP_REMOVED lines=33> */
.L_x_642:
        /* <DEDUP_REMOVED lines=27> */
.L_x_638:
[----:B------:R-:W5:Y:S01]  /*36790*/  LDCU UR4, c[0x0][0x3d8] ;  /* 0x00007b00ff0477ac */ /* 0x000f620008000800 */
[----:B------:R-:W-:Y:S01]  /*367a0*/  LOP3.LUT P0, R33, R94, 0xff, RZ, 0xc0, !PT ;  /* 0x000000ff5e217812 */ /* 0x000fe2000780c0ff */
[----:B------:R-:W-:Y:S01]  /*367b0*/  BSSY.RECONVERGENT B0, `(.L_x_643) ;  /* 0x0000187000007945 */ /* 0x000fe20003800200 */
[----:B-----5:R-:W-:-:S13]  /*367c0*/  ISETP.NE.AND P1, PT, RZ, UR4, PT ;  /* 0x00000004ff007c0c */ /* 0x020fda000bf25270 */
[----:B------:R-:W-:Y:S05]  /*367d0*/  @P0 BRA P1, `(.L_x_644) ;  /* 0x0000001800100947 */ /* 0x000fea0000800000 */
[----:B------:R-:W5:Y:S01]  /*367e0*/  LDCU UR4, c[0x0][0x3b8] ;  /* 0x00007700ff0477ac */ /* 0x000f620008000800 */
[----:B------:R-:W-:Y:S02]  /*367f0*/  IMAD.MOV.U32 R2, RZ, RZ, R16 ;  /* 0x000000ffff027224 */ /* 0x000fe400078e0010 */
[----:B--2---:R-:W-:Y:S01]  /*36800*/  IMAD.MOV.U32 R3, RZ, RZ, R17 ;  /* 0x000000ffff037224 */ /* 0x004fe200078e0011 */
[----:B-----5:R-:W-:-:S06]  /*36810*/  UISETP.NE.AND UP0, UPT, UR4, URZ, UPT ;  /* 0x000000ff0400728c */ /* 0x020fcc000bf05270 */
[----:B------:R-:W-:-:S04]  /*36820*/  PLOP3.LUT P0, PT, PT, PT, UP0, 0x80, 0x8 ;  /* 0x000000000008781c */ /* 0x000fc80003f0f008 */
[----:B------:R-:W-:-:S09]  /*36830*/  P2R R93, PR, RZ, 0x1 ;  /* 0x00000001ff5d7803 */ /* 0x000fd20000000000 */
[----:B------:R-:W-:Y:S05]  /*36840*/  @!P0 BRA `(.L_x_645) ;  /* 0x0000001000fc8947 */ /* 0x000fea0003800000 */
[----:B01-34-:R-:W-:Y:S01]  /*36850*/  IMAD.MOV.U32 R0, RZ, RZ, RZ ;  /* 0x000000ffff007224 */ /* 0x01bfe200078e00ff */
[----:B------:R-:W-:Y:S01]  /*36860*/  MOV R2, R16 ;  /* 0x0000001000027202 */ /* 0x000fe20000000f00 */
[----:B------:R-:W-:Y:S02]  /*36870*/  IMAD.MOV.U32 R42, RZ, RZ, RZ ;  /* 0x000000ffff2a7224 */ /* 0x000fe400078e00ff */
[----:B------:R-:W-:-:S07]  /*36880*/  IMAD.MOV.U32 R3, RZ, RZ, R17 ;  /* 0x000000ffff037224 */ /* 0x000fce00078e0011 */
.L_x_658:
        /* <DEDUP_REMOVED lines=73> */
.L_x_651:
[----:B------:R-:W-:Y:S05]  /*36d20*/  BSYNC.RECONVERGENT B3 ;  /* 0x0000000000037941 */ /* 0x000fea0003800200 */
.L_x_650:
        /* <DEDUP_REMOVED lines=75> */
.L_x_652:
[----:B------:R-:W-:Y:S01]  /*371e0*/  IMAD.MOV.U32 R6, RZ, RZ, 0x0 ;  /* 0x00000000ff067424 */ /* 0x000fe200078e00ff */
[----:B------:R-:W-:Y:S01]  /*371f0*/  LOP3.LUT P0, RZ, R9, 0x7fffffff, RZ, 0xc0, !PT ;  /* 0x7fffffff09ff7812 */ /* 0x000fe2000780c0ff */
[----:B------:R-:W-:-:S06]  /*37200*/  IMAD.MOV.U32 R7, RZ, RZ, 0x7ff00000 ;  /* 0x7ff00000ff077424 */ /* 0x000fcc00078e00ff */
[----:B------:R-:W-:-:S10]  /*37210*/  DFMA R6, R8, R6, +INF ;  /* 0x7ff000000806742b */ /* 0x000fd40000000006 */
[----:B------:R-:W-:Y:S02]  /*37220*/  FSEL R6, R6, RZ, P0 ;  /* 0x000000ff06067208 */ /* 0x000fe40000000000 */
[----:B------:R-:W-:-:S07]  /*37230*/  FSEL R7, R7, -QNAN , P0 ;  /* 0xfff0000007077808 */ /* 0x000fce0000000000 */
.L_x_649:
[----:B------:R-:W-:Y:S05]  /*37240*/  BSYNC.RECONVERGENT B2 ;  /* 0x0000000000027941 */ /* 0x000fea0003800200 */
.L_x_648:
        /* <DEDUP_REMOVED lines=66> */
.L_x_656:
[----:B------:R-:W-:Y:S05]  /*37670*/  BSYNC.RECONVERGENT B3 ;  /* 0x0000000000037941 */ /* 0x000fea0003800200 */
.L_x_655:
        /* <DEDUP_REMOVED lines=76> */
.L_x_657:
[----:B------:R-:W-:Y:S01]  /*37b40*/  IMAD.MOV.U32 R8, RZ, RZ, 0x0 ;  /* 0x00000000ff087424 */ /* 0x000fe200078e00ff */
[----:B------:R-:W-:Y:S02]  /*37b50*/  MOV R9, 0x7ff00000 ;  /* 0x7ff0000000097802 */ /* 0x000fe40000000f00 */
[----:B------:R-:W-:-:S04]  /*37b60*/  LOP3.LUT P0, RZ, R5, 0x7fffffff, RZ, 0xc0, !PT ;  /* 0x7fffffff05ff7812 */ /* 0x000fc8000780c0ff */
[----:B------:R-:W-:-:S10]  /*37b70*/  DFMA R8, R4, R8, +INF ;  /* 0x7ff000000408742b */ /* 0x000fd40000000008 */
[----:B------:R-:W-:Y:S02]  /*37b80*/  FSEL R8, R8, RZ, P0 ;  /* 0x000000ff08087208 */ /* 0x000fe40000000000 */
[----:B------:R-:W-:-:S07]  /*37b90*/  FSEL R9, R9, -QNAN , P0 ;  /* 0xfff0000009097808 */ /* 0x000fce0000000000 */
.L_x_654:
[----:B------:R-:W-:Y:S05]  /*37ba0*/  BSYNC.RECONVERGENT B2 ;  /* 0x0000000000027941 */ /* 0x000fea0003800200 */
.L_x_653:
[----:B------:R-:W-:-:S08]  /*37bb0*/  DADD R6, -R8, R6 ;  /* 0x0000000008067229 */ /* 0x000fd00000000106 */
[----:B------:R-:W-:-:S11]  /*37bc0*/  DADD R2, R2, R6 ;  /* 0x0000000002027229 */ /* 0x000fd60000000006 */
.L_x_647:
[----:B------:R-:W-:Y:S05]  /*37bd0*/  BSYNC.RECONVERGENT B1 ;  /* 0x0000000000017941 */ /* 0x000fea0003800200 */
.L_x_646:
[----:B------:R-:W0:Y:S01]  /*37be0*/  LDC R5, c[0x0][0x3b8] ;  /* 0x0000ee00ff057b82 */ /* 0x000e220000000800 */
[----:B------:R-:W-:-:S05]  /*37bf0*/  IADD3 R0, P1, PT, R0, 0x1, RZ ;  /* 0x0000000100007810 */ /* 0x000fca0007f3e0ff */
[----:B------:R-:W-:Y:S01]  /*37c00*/  IMAD.X R42, RZ, RZ, R42, P1 ;  /* 0x000000ffff2a7224 */ /* 0x000fe200008e062a */
[----:B0-----:R-:W-:-:S04]  /*37c10*/  ISETP.NE.U32.AND P0, PT, R0, R5, PT ;  /* 0x000000050000720c */ /* 0x001fc80003f05070 */
[----:B------:R-:W-:-:S13]  /*37c20*/  ISETP.NE.AND.EX P0, PT, R42, UR51, PT, P0 ;  /* 0x000000332a007c0c */ /* 0x000fda000bf05300 */
[----:B------:R-:W-:Y:S05]  /*37c30*/  @P0 BRA `(.L_x_658) ;  /* 0xffffffec00140947 */ /* 0x000fea000383ffff */
.L_x_645:
        /* <DEDUP_REMOVED lines=60> */
.L_x_660:
[----:B------:R-:W-:Y:S05]  /*38000*/  BSYNC.RECONVERGENT B1 ;  /* 0x0000000000017941 */ /* 0x000fea0003800200 */
.L_x_659:
[----:B------:R-:W-:-:S11]  /*38010*/  DADD R22, R22, -R4 ;  /* 0x0000000016167229 */ /* 0x000fd60000000804 */
.L_x_644:
[----:B------:R-:W-:Y:S05]  /*38020*/  BSYNC.RECONVERGENT B0 ;  /* 0x0000000000007941 */ /* 0x000fea0003800200 */
.L_x_643:
[----:B------:R-:W-:Y:S01]  /*38030*/  ISETP.NE.AND P0, PT, R92, RZ, PT ;  /* 0x000000ff5c00720c */ /* 0x000fe20003f05270 */
[----:B------:R-:W-:Y:S01]  /*38040*/  BSSY.RECONVERGENT B1, `(.L_x_661) ;  /* 0x0001608000017945 */ /* 0x000fe20003800200 */
[----:B------:R-:W0:Y:S03]  /*38050*/  LDCU UR8, c[0x0][0x3b8] ;  /* 0x00007700ff0877ac */ /* 0x000e260008000800 */
[----:B------:R-:W-:Y:S08]  /*38060*/  BSSY.RELIABLE B2, `(.L_x_662) ;  /* 0x0000396000027945 */ /* 0x000ff00003800100 */
[----:B------:R-:W-:Y:S05]  /*38070*/  @!P0 BRA `(.L_x_663) ;  /* 0x00000014004c8947 */ /* 0x000fea0003800000 */
[----:B--2---:R-:W-:Y:S02]  /*38080*/  IMAD.MOV.U32 R3, RZ, RZ, RZ ;  /* 0x000000ffff037224 */ /* 0x004fe400078e00ff */
[----:B------:R-:W-:-:S07]  /*38090*/  IMAD.MOV.U32 R8, RZ, RZ, RZ ;  /* 0x000000ffff087224 */ /* 0x000fce00078e00ff */
.L_x_672:
[----:B------:R-:W-:Y:S01]  /*380a0*/  UISETP.NE.AND UP0, UPT, UR41, URZ, UPT ;  /* 0x000000ff2900728c */ /* 0x000fe2000bf05270 */
[----:B------:R-:W-:Y:S01]  /*380b0*/  IMAD.MOV.U32 R2, RZ, RZ, RZ ;  /* 0x000000ffff027224 */ /* 0x000fe200078e00ff */
[----:B-1----:R-:W-:Y:S01]  /*380c0*/  PRMT R9, RZ, 0x7610, R9 ;  /* 0x00007610ff097816 */ /* 0x002fe20000000009 */
[----:B0--34-:R-:W-:-:S06]  /*380d0*/  IMAD.MOV.U32 R5, RZ, RZ, RZ ;  /* 0x000000ffff057224 */ /* 0x019fcc00078e00ff */
        /* <DEDUP_REMOVED lines=12> */
[----:B------:R-:W-:Y:S01]  /*381a0*/  IMAD.MOV.U32 R0, RZ, RZ, RZ ;  /* 0x000000ffff007224 */ /* 0x000fe200078e00ff */
[----:B------:R-:W-:Y:S01]  /*381b0*/  MOV R58, RZ ;  /* 0x000000ff003a7202 */ /* 0x000fe20000000f00 */
[----:B------:R-:W-:Y:S02]  /*381c0*/  IMAD.MOV.U32 R51, RZ, RZ, RZ ;  /* 0x000000ffff337224 */ /* 0x000fe400078e00ff */
[----:B------:R-:W-:-:S07]  /*381d0*/  IMAD.MOV.U32 R56, RZ, RZ, RZ ;  /* 0x000000ffff387224 */ /* 0x000fce00078e00ff */
.L_x_666:
        /* <DEDUP_REMOVED lines=74> */
.L_x_665:
        /* <DEDUP_REMOVED lines=64> */
.L_x_664:
[----:B------:R-:W0:Y:S02]  /*38a80*/  LDCU UR4, c[0x0][0x3b8] ;  /* 0x00007700ff0477ac */ /* 0x000e240008000800 */
[----:B0-----:R-:W-:-:S04]  /*38a90*/  ISETP.GE.U32.AND P0, PT, R2, UR4, PT ;  /* 0x0000000402007c0c */ /* 0x001fc8000bf06070 */
[----:B------:R-:W-:-:S13]  /*38aa0*/  ISETP.GE.U32.AND.EX P0, PT, R5, UR51, PT, P0 ;  /* 0x0000003305007c0c */ /* 0x000fda000bf06100 */
[----:B------:R-:W-:Y:S05]  /*38ab0*/  @P0 BRA `(.L_x_667) ;  /* 0x0000000800900947 */ /* 0x000fea0003800000 */
[C---:B------:R-:W-:Y:S01]  /*38ac0*/  IADD3 R0, P1, PT, R2.reuse, -UR4, RZ ;  /* 0x8000000402007c10 */ /* 0x040fe2000ff3e0ff */
[----:B------:R-:W-:Y:S01]  /*38ad0*/  IMAD R83, R3, UR4, RZ ;  /* 0x0000000403537c24 */ /* 0x000fe2000f8e02ff */
[----:B------:R-:W-:Y:S02]  /*38ae0*/  IADD3 R80, P2, PT, -R2, UR4, RZ ;  /* 0x0000000402507c10 */ /* 0x000fe4000ff5e1ff */
        /* <DEDUP_REMOVED lines=10> */
.L_x_669:
        /* <DEDUP_REMOVED lines=20> */
[----:B------:R-:W2:Y:S01]  /*38cd0*/  LDC.U8 R5, c[0x3][R72] ;  /* 0x00c0000048057b82 */ /* 0x000ea20000000000 */
[----:B------:R-:W-:Y:S02]  /*38ce0*/  IADD3.X R75, PT, PT, RZ, R75, RZ, P0, !PT ;  /* 0x0000004bff4b7210 */ /* 0x000fe400007fe4ff */
        /* <DEDUP_REMOVED lines=43> */
.L_x_668:
        /* <DEDUP_REMOVED lines=39> */
.L_x_670:
        /* <DEDUP_REMOVED lines=47> */
.L_x_667:
[----:B------:R-:W-:Y:S01]  /*39500*/  LOP3.LUT R9, R9, 0xff, RZ, 0xc0, !PT ;  /* 0x000000ff09097812 */ /* 0x000fe200078ec0ff */
[----:B------:R-:W-:Y:S01]  /*39510*/  IMAD.MOV.U32 R0, RZ, RZ, RZ ;  /* 0x000000ffff007224 */ /* 0x000fe200078e00ff */
[----:B------:R-:W-:Y:S01]  /*39520*/  CS2R R12, SRZ ;  /* 0x00000000000c7805 */ /* 0x000fe2000001ff00 */
[----:B------:R-:W-:Y:S01]  /*39530*/  IMAD.MOV.U32 R35, RZ, RZ, RZ ;  /* 0x000000ffff237224 */ /* 0x000fe200078e00ff */
[----:B------:R-:W-:-:S13]  /*39540*/  ISETP.NE.AND P0, PT, R9, 0x1, PT ;  /* 0x000000010900780c */ /* 0x000fda0003f05270 */
[----:B------:R-:W-:Y:S05]  /*39550*/  @!P0 BRA `(.L_x_671) ;  /* 0x0000002400188947 */ /* 0x000fea0003800000 */
[----:B------:R-:W-:-:S05]  /*39560*/  IADD3 R3, P0, PT, R3, 0x1, RZ ;  /* 0x0000000103037810 */ /* 0x000fca0007f1e0ff */
[----:B------:R-:W-:Y:S01]  /*39570*/  IMAD.X R8, RZ, RZ, R8, P0 ;  /* 0x000000ffff087224 */ /* 0x000fe200000e0608 */
[----:B------:R-:W-:-:S04]  /*39580*/  ISETP.NE.U32.AND P0, PT, R3, R62, PT ;  /* 0x0000003e0300720c */ /* 0x000fc80003f05070 */
[----:B------:R-:W-:-:S13]  /*39590*/  ISETP.NE.AND.EX P0, PT, R8, R63, PT, P0 ;  /* 0x0000003f0800720c */ /* 0x000fda0003f05300 */
[----:B------:R-:W-:Y:S05]  /*395a0*/  @P0 BRA `(.L_x_672) ;  /* 0xffffffe800bc0947 */ /* 0x000fea000383ffff */
.L_x_663:
[----:B------:R0:W-:Y:S01]  /*395b0*/  STL.64 [R1+0x2170], RZ ;  /* 0x002170ff01007387 */ /* 0x0001e20000100a00 */
[----:B------:R-:W-:Y:S01]  /*395c0*/  ISETP.NE.AND P0, PT, R93, RZ, PT ;  /* 0x000000ff5d00720c */ /* 0x000fe20003f05270 */
[----:B------:R-:W-:Y:S01]  /*395d0*/  BSSY.RECONVERGENT B0, `(.L_x_673) ;  /* 0x0000142000007945 */ /* 0x000fe20003800200 */
[----:B------:R-:W-:Y:S02]  /*395e0*/  IMAD.MOV.U32 R2, RZ, RZ, R16 ;  /* 0x000000ffff027224 */ /* 0x000fe400078e0010 */
[----:B--2---:R-:W-:-:S09]  /*395f0*/  IMAD.MOV.U32 R3, RZ, RZ, R17 ;  /* 0x000000ffff037224 */ /* 0x004fd200078e0011 */
[----:B0-----:R-:W-:Y:S05]  /*39600*/  @!P0 BRA `(.L_x_674) ;  /* 0x0000001000f88947 */ /* 0x001fea0003800000 */
[----:B-1-34-:R-:W-:Y:S02]  /*39610*/  IMAD.MOV.U32 R0, RZ, RZ, RZ ;  /* 0x000000ffff007224 */ /* 0x01afe400078e00ff */
[----:B------:R-:W-:Y:S02]  /*39620*/  IMAD.MOV.U32 R40, RZ, RZ, RZ ;  /* 0x000000ffff287224 */ /* 0x000fe400078e00ff */
[----:B------:R-:W-:Y:S02]  /*39630*/  IMAD.MOV.U32 R2, RZ, RZ, R16 ;  /* 0x000000ffff027224 */ /* 0x000fe400078e0010 */
[----:B------:R-:W-:-:S07]  /*39640*/  IMAD.MOV.U32 R3, RZ, RZ, R17 ;  /* 0x000000ffff037224 */ /* 0x000fce00078e0011 */
.L_x_687:
        /* <DEDUP_REMOVED lines=73> */
.L_x_680:
[----:B------:R-:W-:Y:S05]  /*39ae0*/  BSYNC.RECONVERGENT B5 ;  /* 0x0000000000057941 */ /* 0x000fea0003800200 */
.L_x_679:
        /* <DEDUP_REMOVED lines=75> */
.L_x_681:
[----:B------:R-:W-:Y:S01]  /*39fa0*/  IMAD.MOV.U32 R6, RZ, RZ, 0x0 ;  /* 0x00000000ff067424 */ /* 0x000fe200078e00ff */
[----:B------:R-:W-:Y:S01]  /*39fb0*/  LOP3.LUT P0, RZ, R9, 0x7fffffff, RZ, 0xc0, !PT ;  /* 0x7fffffff09ff7812 */ /* 0x000fe2000780c0ff */
[----:B------:R-:W-:-:S06]  /*39fc0*/  IMAD.MOV.U32 R7, RZ, RZ, 0x7ff00000 ;  /* 0x7ff00000ff077424 */ /* 0x000fcc00078e00ff */
[----:B------:R-:W-:-:S10]  /*39fd0*/  DFMA R6, R8, R6, +INF ;  /* 0x7ff000000806742b */ /* 0x000fd40000000006 */
[----:B------:R-:W-:Y:S02]  /*39fe0*/  FSEL R6, R6, RZ, P0 ;  /* 0x000000ff06067208 */ /* 0x000fe40000000000 */
[----:B------:R-:W-:-:S07]  /*39ff0*/  FSEL R7, R7, -QNAN , P0 ;  /* 0xfff0000007077808 */ /* 0x000fce0000000000 */
.L_x_678:
[----:B------:R-:W-:Y:S05]  /*3a000*/  BSYNC.RECONVERGENT B4 ;  /* 0x0000000000047941 */ /* 0x000fea0003800200 */
.L_x_677:
        /* <DEDUP_REMOVED lines=66> */
.L_x_685:
[----:B------:R-:W-:Y:S05]  /*3a430*/  BSYNC.RECONVERGENT B5 ;  /* 0x0000000000057941 */ /* 0x000fea0003800200 */
.L_x_684:
        /* <DEDUP_REMOVED lines=76> */
.L_x_686:
[----:B------:R-:W-:Y:S01]  /*3a900*/  IMAD.MOV.U32 R8, RZ, RZ, 0x0 ;  /* 0x00000000ff087424 */ /* 0x000fe200078e00ff */
[----:B------:R-:W-:Y:S01]  /*3a910*/  LOP3.LUT P0, RZ, R5, 0x7fffffff, RZ, 0xc0, !PT ;  /* 0x7fffffff05ff7812 */ /* 0x000fe2000780c0ff */
[----:B------:R-:W-:-:S06]  /*3a920*/  IMAD.MOV.U32 R9, RZ, RZ, 0x7ff00000 ;  /* 0x7ff00000ff097424 */ /* 0x000fcc00078e00ff */
[----:B------:R-:W-:-:S10]  /*3a930*/  DFMA R8, R4, R8, +INF ;  /* 0x7ff000000408742b */ /* 0x000fd40000000008 */
[----:B------:R-:W-:Y:S02]  /*3a940*/  FSEL R8, R8, RZ, P0 ;  /* 0x000000ff08087208 */ /* 0x000fe40000000000 */
[----:B------:R-:W-:-:S07]  /*3a950*/  FSEL R9, R9, -QNAN , P0 ;  /* 0xfff0000009097808 */ /* 0x000fce0000000000 */
.L_x_683:
[----:B------:R-:W-:Y:S05]  /*3a960*/  BSYNC.RECONVERGENT B4 ;  /* 0x0000000000047941 */ /* 0x000fea0003800200 */
.L_x_682:
[----:B------:R-:W-:-:S08]  /*3a970*/  DADD R6, -R8, R6 ;  /* 0x0000000008067229 */ /* 0x000fd00000000106 */
[----:B------:R-:W-:-:S11]  /*3a980*/  DADD R2, R2, R6 ;  /* 0x0000000002027229 */ /* 0x000fd60000000006 */
.L_x_676:
[----:B------:R-:W-:Y:S05]  /*3a990*/  BSYNC.RECONVERGENT B3 ;  /* 0x0000000000037941 */ /* 0x000fea0003800200 */
.L_x_675:
[----:B------:R-:W-:-:S05]  /*3a9a0*/  IADD3 R0, P0, PT, R0, 0x1, RZ ;  /* 0x0000000100007810 */ /* 0x000fca0007f1e0ff */
[----:B------:R-:W-:Y:S01]  /*3a9b0*/  IMAD.X R40, RZ, RZ, R40, P0 ;  /* 0x000000ffff287224 */ /* 0x000fe200000e0628 */
[----:B------:R-:W-:-:S04]  /*3a9c0*/  ISETP.NE.U32.AND P0, PT, R0, UR8, PT ;  /* 0x0000000800007c0c */ /* 0x000fc8000bf05070 */
[----:B------:R-:W-:-:S13]  /*3a9d0*/  ISETP.NE.AND.EX P0, PT, R40, UR51, PT, P0 ;  /* 0x0000003328007c0c */ /* 0x000fda000bf05300 */
[----:B------:R-:W-:Y:S05]  /*3a9e0*/  @P0 BRA `(.L_x_687) ;  /* 0xffffffec00180947 */ /* 0x000fea000383ffff */
.L_x_674:
[----:B------:R-:W-:Y:S05]  /*3a9f0*/  BSYNC.RECONVERGENT B0 ;  /* 0x0000000000007941 */ /* 0x000fea0003800200 */
.L_x_673:
[----:B------:R-:W0:Y:S01]  /*3aa00*/  LDC R26, c[0x0][0x3b8] ;  /* 0x0000ee00ff1a7b82 */ /* 0x000e220000000800 */
[----:B------:R2:W-:Y:S01]  /*3aa10*/  STL.64 [R1+0x2178], R2 ;  /* 0x0021780201007387 */ /* 0x0005e20000100a00 */
[----:B0-----:R-:W-:-:S13]  /*3aa20*/  ISETP.NE.AND P0, PT, R26, RZ, PT ;  /* 0x000000ff1a00720c */ /* 0x001fda0003f05270 */
[----:B--2---:R-:W-:Y:S05]  /*3aa30*/  @!P0 BRA `(.L_x_688) ;  /* 0x0000000400e08947 */ /* 0x004fea0003800000 */
[----:B------:R-:W-:Y:S01]  /*3aa40*/  R2UR UR4, R26 ;  /* 0x000000001a0472ca */ /* 0x000fe200000e0000 */
[----:B-1-34-:R-:W-:-:S12]  /*3aa50*/  IMAD.MOV.U32 R0, RZ, RZ, RZ ;  /* 0x000000ffff007224 */ /* 0x01afd800078e00ff */
[----:B------:R-:W-:-:S04]  /*3aa60*/  UIADD3 UR4, UP0, UPT, UR4, -0x1, URZ ;  /* 0xffffffff04047890 */ /* 0x000fc8000ff1e0ff */
[----:B------:R-:W-:Y:S02]  /*3aa70*/  UIADD3.X UR5, UPT, UPT, UR51, -0x1, URZ, UP0, !UPT ;  /* 0xffffffff33057890 */ /* 0x000fe400087fe4ff */
[----:B------:R-:W-:-:S04]  /*3aa80*/  UISETP.GE.U32.AND UP0, UPT, UR4, 0xf, UPT ;  /* 0x0000000f0400788c */ /* 0x000fc8000bf06070 */
[----:B------:R-:W-:-:S09]  /*3aa90*/  UISETP.GE.U32.AND.EX UP0, UPT, UR5, URZ, UPT, UP0 ;  /* 0x000000ff0500728c */ /* 0x000fd2000bf06100 */
[----:B------:R-:W-:Y:S05]  /*3aaa0*/  BRA.U !UP0, `(.L_x_689) ;  /* 0x0000000108947547 */ /* 0x000fea000b800000 */
[----:B------:R-:W-:Y:S01]  /*3aab0*/  BSSY.RECONVERGENT B0, `(.L_x_690) ;  /* 0x0000023000007945 */ /* 0x000fe20003800200 */
[----:B------:R-:W-:Y:S01]  /*3aac0*/  IMAD.MOV.U32 R0, RZ, RZ, RZ ;  /* 0x000000ffff007224 */ /* 0x000fe200078e00ff */
[----:B------:R-:W-:-:S07]  /*3aad0*/  MOV R20, RZ ;  /* 0x000000ff00147202 */ /* 0x000fce0000000f00 */
.L_x_691:
        /* <DEDUP_REMOVED lines=32> */
[----:B------:R-:W-:Y:S05]  /*3ace0*/  BSYNC.RECONVERGENT B0 ;  /* 0x0000000000007941 */ /* 0x000fea0003800200 */
.L_x_690:
[----:B------:R-:W-:-:S07]  /*3acf0*/  IMAD.U32 R0, RZ, RZ, UR50 ;  /* 0x00000032ff007e24 */ /* 0x000fce000f8e00ff */
.L_x_689:
        /* <DEDUP_REMOVED lines=8> */
[----:B0-----:R-:W2:Y:S01]  /*3ad80*/  LDL.U8 R4, [R20+0x20a0] ;  /* 0x0020a00014047983 */ /* 0x001ea20000100000 */
[C---:B------:R-:W-:Y:S01]  /*3ad90*/  IMAD.U32 R21, R0.reuse, 0x8, R1 ;  /* 0x0000000800157824 */ /* 0x040fe200078e0001 */
        /* <DEDUP_REMOVED lines=24> */
.L_x_692:
[----:B------:R-:W-:Y:S05]  /*3af20*/  BRA.U !UP1, `(.L_x_688) ;  /* 0x0000000109a47547 */ /* 0x000fea000b800000 */
[----:B0---4-:R-:W-:Y:S01]  /*3af30*/  LOP3.LUT R4, R26, 0x7, RZ, 0xc0, !PT ;  /* 0x000000071a047812 */ /* 0x011fe200078ec0ff */
[----:B------:R-:W-:-:S03]  /*3af40*/  UISETP.NE.U32.AND UP0, UPT, UR58, URZ, UPT ;  /* 0x000000ff3a00728c */ /* 0x000fc6000bf05070 */
[----:B------:R-:W-:Y:S01]  /*3af50*/  IADD3 R4, P1, PT, R4, -0x1, RZ ;  /* 0xffffffff04047810 */ /* 0x000fe20007f3e0ff */
[----:B------:R-:W-:-:S03]  /*3af60*/  UISETP.NE.AND.EX UP0, UPT, URZ, URZ, UPT, UP0 ;  /* 0x000000ffff00728c */ /* 0x000fc6000bf05300 */
[----:B------:R-:W-:Y:S01]  /*3af70*/  ISETP.GE.U32.AND P0, PT, R4, 0x3, PT ;  /* 0x000000030400780c */ /* 0x000fe20003f06070 */
[----:B------:R-:W-:-:S05]  /*3af80*/  IMAD.X R4, RZ, RZ, -0x1, P1 ;  /* 0xffffffffff047424 */ /* 0x000fca00008e06ff */
[----:B------:R-:W-:-:S13]  /*3af90*/  ISETP.GE.U32.AND.EX P0, PT, R4, RZ, PT, P0 ;  /* 0x000000ff0400720c */ /* 0x000fda0003f06100 */
[----:B------:R-:W-:Y:S05]  /*3afa0*/  @!P0 BRA `(.L_x_693) ;  /* 0x00000000003c8947 */ /* 0x000fea0003800000 */
[----:B------:R-:W-:-:S05]  /*3afb0*/  IMAD.IADD R12, R1, 0x1, R0 ;  /* 0x00000001010c7824 */ /* 0x000fca00078e0200 */
[----:B------:R-:W2:Y:S01]  /*3afc0*/  LDL.U8 R4, [R12+0x20a0] ;  /* 0x0020a0000c047983 */ /* 0x000ea20000100000 */
[C---:B------:R-:W-:Y:S01]  /*3afd0*/  IMAD.U32 R13, R0.reuse, 0x8, R1 ;  /* 0x00000008000d7824 */ /* 0x040fe200078e0001 */
        /* <DEDUP_REMOVED lines=12> */
.L_x_693:
[----:B------:R-:W-:Y:S05]  /*3b0a0*/  BRA.U !UP0, `(.L_x_688) ;  /* 0x0000000108447547 */ /* 0x000fea000b800000 */
[----:B0-----:R-:W-:-:S05]  /*3b0b0*/  IMAD.IADD R6, R1, 0x1, R0 ;  /* 0x0000000101067824 */ /* 0x001fca00078e0200 */
[----:B------:R-:W2:Y:S01]  /*3b0c0*/  LDL.U8 R4, [R6+0x20a0] ;  /* 0x0020a00006047983 */ /* 0x000ea20000100000 */
[----:B------:R-:W-:Y:S01]  /*3b0d0*/  IMAD.U32 R7, R0, 0x8, R1 ;  /* 0x0000000800077824 */ /* 0x000fe200078e0001 */
        /* <DEDUP_REMOVED lines=11> */
[----:B0-----:R-:W2:Y:S02]  /*3b190*/  LDL.U8 R4, [R6+0x20a2] ;  /* 0x0020a20006047983 */ /* 0x001ea40000100000 */
[----:B--2---:R-:W0:Y:S02]  /*3b1a0*/  I2F.F64.U16 R4, R4 ;  /* 0x0000000400047312 */ /* 0x004e240000101800 */
[----:B0-----:R0:W-:Y:S02]  /*3b1b0*/  STL.64 [R7+0x10], R4 ;  /* 0x0000100407007387 */ /* 0x0011e40000100a00 */
.L_x_688:
[----:B0---4-:R-:W-:Y:S01]  /*3b1c0*/  IMAD.MOV.U32 R8, RZ, RZ, 0x652b82fe ;  /* 0x652b82feff087424 */ /* 0x011fe200078e00ff */
[----:B------:R-:W-:Y:S01]  /*3b1d0*/  UMOV UR4, 0xfefa39ef ;  /* 0xfefa39ef00047882 */ /* 0x000fe20000000000 */
[----:B-1----:R-:W-:Y:S01]  /*3b1e0*/  IMAD.MOV.U32 R9, RZ, RZ, 0x3ff71547 ;  /* 0x3ff71547ff097424 */ /* 0x002fe200078e00ff */
        /* <DEDUP_REMOVED lines=53> */
[----:B------:R-:W-:Y:S01]  /*3b540*/  @!P1 IMAD.IADD R8, R8, 0x1, -R3 ;  /* 0x0000000108089824 */ /* 0x000fe200078e0a03 */
[----:B------:R-:W-:-:S04]  /*3b550*/  @!P1 LEA R3, R3, R7, 0x14 ;  /* 0x0000000703039211 */ /* 0x000fc800078ea0ff */
[----:B------:R-:W-:-:S06]  /*3b560*/  @!P1 LEA R7, R8, 0x3ff00000, 0x14 ;  /* 0x3ff0000008079811 */ /* 0x000fcc00078ea0ff */
[----:B------:R-:W-:-:S11]  /*3b570*/  @!P1 DMUL R4, R2, R6 ;  /* 0x0000000602049228 */ /* 0x000fd60000000000 */
.L_x_695:
[----:B------:R-:W-:Y:S05]  /*3b580*/  BSYNC.RECONVERGENT B0 ;  /* 0x0000000000007941 */ /* 0x000fea0003800200 */
.L_x_694:
[----:B------:R-:W0:Y:S01]  /*3b590*/  LDCU UR4, c[0x0][0x3d8] ;  /* 0x00007b00ff0477ac */ /* 0x000e220008000800 */
[----:B------:R-:W-:Y:S01]  /*3b5a0*/  IMAD.MOV.U32 R10, RZ, RZ, 0x0 ;  /* 0x00000000ff0a7424 */ /* 0x000fe200078e00ff */
[----:B------:R-:W-:Y:S01]  /*3b5b0*/  DADD R6, -RZ, -R18 ;  /* 0x00000000ff067229 */ /* 0x000fe20000000912 */
[----:B------:R-:W-:Y:S01]  /*3b5c0*/  IMAD.MOV.U32 R11, RZ, RZ, 0x3ff00000 ;  /* 0x3ff00000ff0b7424 */ /* 0x000fe200078e00ff */
[----:B------:R-:W1:Y:S01]  /*3b5d0*/  LDCU UR5, c[0x0][0x3bc] ;  /* 0x00007780ff0577ac */ /* 0x000e620008000800 */
[----:B------:R-:W-:Y:S01]  /*3b5e0*/  BSSY.RECONVERGENT B0, `(.L_x_696) ;  /* 0x000000f000007945 */ /* 0x000fe20003800200 */
[----:B------:R-:W-:Y:S01]  /*3b5f0*/  DADD R2, RZ, R4 ;  /* 0x00000000ff027229 */ /* 0x000fe20000000004 */
[----:B------:R-:W-:Y:S01]  /*3b600*/  IMAD.MOV.U32 R8, RZ, RZ, RZ ;  /* 0x000000ffff087224 */ /* 0x000fe200078e00ff */
[----:B------:R2:W-:Y:S01]  /*3b610*/  STL.64 [R1+0x2180], R10 ;  /* 0x0021800a01007387 */ /* 0x0005e20000100a00 */
[----:B------:R-:W-:Y:S01]  /*3b620*/  IMAD.MOV.U32 R5, RZ, RZ, 0x40000000 ;  /* 0x40000000ff057424 */ /* 0x000fe200078e00ff */
[----:B------:R-:W-:Y:S01]  /*3b630*/  MOV R94, 0x3b6d0 ;  /* 0x0003b6d0005e7802 */ /* 0x000fe20000000f00 */
[----:B0-----:R-:W-:-:S04]  /*3b640*/  ULOP3.LUT UR4, UR4, 0xff, URZ, 0xc0, !UPT ;  /* 0x000000ff04047892 */ /* 0x001fc8000f8ec0ff */
[----:B------:R-:W-:Y:S01]  /*3b650*/  UISETP.NE.AND UP0, UPT, UR4, 0x1, UPT ;  /* 0x000000010400788c */ /* 0x000fe2000bf05270 */
[----:B-1----:R-:W-:-:S03]  /*3b660*/  VIADD R26, R26, -UR5 ;  /* 0x800000051a1a7c36 */ /* 0x002fc60008000000 */
[----:B------:R-:W-:-:S06]  /*3b670*/  USEL UR4, URZ, 0xffffffff, UP0 ;  /* 0xffffffffff047887 */ /* 0x000fcc0008000000 */
[----:B------:R-:W-:-:S04]  /*3b680*/  IADD3 R0, P0, PT, R26, UR4, RZ ;  /* 0x000000041a007c10 */ /* 0x000fc8000ff1e0ff */
[----:B------:R-:W-:Y:S02]  /*3b690*/  ISETP.NE.U32.AND P2, PT, R0, RZ, PT ;  /* 0x000000ff0000720c */ /* 0x000fe40003f45070 */
[----:B------:R-:W-:-:S04]  /*3b6a0*/  LEA.HI.X.SX32 R0, R26, UR4, 0x1, P0 ;  /* 0x000000041a007c11 */ /* 0x000fc800080f0eff */
[----:B--2---:R-:W-:-:S13]  /*3b6b0*/  ISETP.NE.AND.EX P2, PT, R0, RZ, PT, P2 ;  /* 0x000000ff0000720c */ /* 0x004fda0003f45320 */
[----:B------:R-:W-:Y:S05]  /*3b6c0*/  CALL.REL.NOINC `($_Z33unified_sogrand_iterations_kernelPKdPdS1_S1_PiS2_S1_iiimdiii$__internal_accurate_pow) ;  /* 0x000004dc00f87944 */ /* 0x000fea0003c00000 */
[----:B------:R-:W-:Y:S05]  /*3b6d0*/  BSYNC.RECONVERGENT B0 ;  /* 0x0000000000007941 */ /* 0x000fea0003800200 */
.L_x_696:
        /* <DEDUP_REMOVED lines=30> */
.L_x_698:
[----:B------:R-:W-:Y:S05]  /*3b8c0*/  BSYNC.RECONVERGENT B3 ;  /* 0x0000000000037941 */ /* 0x000fea0003800200 */
.L_x_697:
        /* <DEDUP_REMOVED lines=15> */
.L_x_671:
[----:B------:R-:W-:Y:S05]  /*3b9c0*/  BSYNC.RELIABLE B2 ;  /* 0x0000000000027941 */ /* 0x000fea0003800100 */
.L_x_662:
[----:B------:R-:W0:Y:S01]  /*3b9d0*/  LDC.64 R6, c[0x0][0x3c8] ;  /* 0x0000f200ff067b82 */ /* 0x000e220000000a00 */
[----:B------:R-:W1:Y:S01]  /*3b9e0*/  LDCU UR4, c[0x0][0x3c0] ;  /* 0x00007800ff0477ac */ /* 0x000e620008000800 */
[----:B------:R-:W-:Y:S01]  /*3b9f0*/  I2F.F64.U32 R2, R32 ;  /* 0x0000002000027312 */ /* 0x000fe20000201800 */
[----:B------:R-:W-:Y:S01]  /*3ba00*/  MOV R14, 0x0 ;  /* 0x00000000000e7802 */ /* 0x000fe20000000f00 */
[----:B------:R-:W-:-:S04]  /*3ba10*/  IMAD.MOV.U32 R15, RZ, RZ, 0x3ff00000 ;  /* 0x3ff00000ff0f7424 */ /* 0x000fc800078e00ff */
[----:B------:R-:W2:Y:S01]  /*3ba20*/  LDC R9, c[0x0][0x3b8] ;  /* 0x0000ee00ff097b82 */ /* 0x000ea20000000800 */
[----:B-1----:R-:W-:Y:S01]  /*3ba30*/  USHF.R.S32.HI UR5, URZ, 0x1f, UR4 ;  /* 0x0000001fff057899 */ /* 0x002fe20008011404 */
[----:B0-----:R-:W-:-:S04]  /*3ba40*/  ISETP.NE.U32.AND P0, PT, R6, RZ, PT ;  /* 0x000000ff0600720c */ /* 0x001fc80003f05070 */
[C---:B------:R-:W-:Y:S01]  /*3ba50*/  ISETP.NE.AND.EX P0, PT, R7.reuse, RZ, PT, P0 ;  /* 0x000000ff0700720c */ /* 0x040fe20003f05300 */
[----:B--2---:R-:W0:Y:S03]  /*3ba60*/  I2F.F64 R4, R9 ;  /* 0x0000000900047312 */ /* 0x004e260000201c00 */
[----:B------:R-:W-:Y:S02]  /*3ba70*/  SEL R6, R6, 0x7fffffff, P0 ;  /* 0x7fffffff06067807 */ /* 0x000fe40000000000 */
[----:B------:R-:W-:Y:S02]  /*3ba80*/  SEL R7, R7, RZ, P0 ;  /* 0x000000ff07077207 */ /* 0x000fe40000000000 */
[----:B------:R-:W-:Y:S02]  /*3ba90*/  ISETP.GE.U32.AND P1, PT, R6, 0x2, PT ;  /* 0x000000020600780c */ /* 0x000fe40003f26070 */
[----:B------:R-:W-:-:S02]  /*3baa0*/  ISETP.GE.U32.AND P0, PT, R0, UR4, PT ;  /* 0x0000000400007c0c */ /* 0x000fc4000bf06070 */
[----:B------:R-:W-:-:S04]  /*3bab0*/  ISETP.GE.U32.AND.EX P1, PT, R7, RZ, PT, P1 ;  /* 0x000000ff0700720c */ /* 0x000fc80003f26110 */
[----:B------:R-:W-:Y:S01]  /*3bac0*/  ISETP.GE.U32.OR.EX P0, PT, R35, UR5, !P1, P0 ;  /* 0x0000000523007c0c */ /* 0x000fe2000cf06500 */
[----:B0-----:R-:W-:Y:S01]  /*3bad0*/  DADD R2, R4, R2 ;  /* 0x0000000004027229 */ /* 0x001fe20000000002 */
[----:B------:R-:W-:-:S05]  /*3bae0*/  IMAD R5, R32, R9, UR49 ;  /* 0x0000003120057e24 */ /* 0x000fca000f8e0209 */
[----:B------:R-:W-:Y:S02]  /*3baf0*/  ISETP.GE.OR P0, PT, R32, R5, P0 ;  /* 0x000000052000720c */ /* 0x000fe40000706670 */
[----:B------:R-:W-:Y:S01]  /*3bb00*/  DFMA R14, R2, 2, R14 ;  /* 0x40000000020e782b */ /* 0x000fe2000000000e */
[----:B------:R-:W-:Y:S02]  /*3bb10*/  IMAD.MOV.U32 R2, RZ, RZ, 0x0 ;  /* 0x00000000ff027424 */ /* 0x000fe400078e00ff */
[----:B------:R-:W-:-:S08]  /*3bb20*/  IMAD.MOV.U32 R3, RZ, RZ, 0x3ff00000 ;  /* 0x3ff00000ff037424 */ /* 0x000fd000078e00ff */
        /* <DEDUP_REMOVED lines=9> */
.L_x_700:
        /* <DEDUP_REMOVED lines=15> */
.L_x_978:
[----:B------:R-:W-:Y:S01]  /*3bcb0*/  VIADD R43, R43, 0x1 ;  /* 0x000000012b2b7836 */ /* 0x000fe20000000000 */
[----:B------:R-:W-:Y:S01]  /*3bcc0*/  BSSY.RECONVERGENT B0, `(.L_x_701) ;  /* 0x0000016000007945 */ /* 0x000fe20003800200 */
[----:B------:R-:W-:Y:S02]  /*3bcd0*/  IMAD.MOV.U32 R8, RZ, RZ, 0x0 ;  /* 0x00000000ff087424 */ /* 0x000fe400078e00ff */
[----:B------:R-:W-:Y:S02]  /*3bce0*/  IMAD.SHL.U32 R34, R43, 0x8, RZ ;  /* 0x000000082b227824 */ /* 0x000fe400078e00ff */
[----:B------:R-:W-:Y:S02]  /*3bcf0*/  IMAD.MOV.U32 R9, RZ, RZ, 0x3fd80000 ;  /* 0x3fd80000ff097424 */ /* 0x000fe400078e00ff */
        /* <DEDUP_REMOVED lines=18> */
.L_x_702:
[----:B------:R-:W-:Y:S05]  /*3be20*/  BSYNC.RECONVERGENT B0 ;  /* 0x0000000000007941 */ /* 0x000fea0003800200 */
.L_x_701:
        /* <DEDUP_REMOVED lines=14> */
.L_x_977:
        /* <DEDUP_REMOVED lines=16> */
[----:B------:R-:W-:Y:S01]  /*3c010*/  IMAD.MOV.U32 R4, RZ, RZ, RZ ;  /* 0x000000ffff047224 */ /* 0x000fe200078e00ff */
[----:B------:R-:W-:Y:S01]  /*3c020*/  MOV R8, RZ ;  /* 0x000000ff00087202 */ /* 0x000fe20000000f00 */
[----:B------:R-:W-:-:S07]  /*3c030*/  IMAD.MOV.U32 R7, RZ, RZ, RZ ;  /* 0x000000ffff077224 */ /* 0x000fce00078e00ff */
.L_x_707:
        /* <DEDUP_REMOVED lines=10> */
.L_x_706:
[----:B------:R-:W-:Y:S05]  /*3c0e0*/  BSYNC.RECONVERGENT B0 ;  /* 0x0000000000007941 */ /* 0x000fea0003800200 */
.L_x_705:
        /* <DEDUP_REMOVED lines=20> */
[C---:B0-----:R-:W-:Y:S02]  /*3c230*/  @P0 IMAD.U32 R5, R6.reuse, 0x4, R1 ;  /* 0x0000000406050824 */ /* 0x041fe400078e0001 */
[----:B------:R-:W-:-:S03]  /*3c240*/  @P0 VIADD R6, R6, 0x4 ;  /* 0x0000000406060836 */ /* 0x000fc60000000000 */
        /* <DEDUP_REMOVED lines=9> */
.L_x_709:
[----:B------:R-:W-:Y:S05]  /*3c2e0*/  BSYNC.RECONVERGENT B0 ;  /* 0x0000000000007941 */ /* 0x000fea0003800200 */
.L_x_708:
        /* <DEDUP_REMOVED lines=16> */
.L_x_714:
[C---:B------:R-:W-:Y:S01]  /*3c3f0*/  IMAD.U32 R11, R4.reuse, 0x4, R1 ;  /* 0x00000004040b7824 */ /* 0x040fe200078e0001 */
        /* <DEDUP_REMOVED lines=8> */
[----:B------:R0:W-:Y:S01]  /*3c480*/  STL [R11+0x20ec], R8 ;  /* 0x0020ec080b007387 */ /* 0x0001e20000100800 */
[----:B------:R-:W-:-:S02]  /*3c490*/  IMAD.MOV.U32 R65, RZ, RZ, R8 ;  /* 0x000000ffff417224 */ /* 0x000fc400078e0008 */
[--C-:B------:R-:W-:Y:S01]  /*3c4a0*/  IMAD.MOV.U32 R66, RZ, RZ, R8.reuse ;  /* 0x000000ffff427224 */ /* 0x100fe200078e0008 */
[----:B------:R0:W-:Y:S01]  /*3c4b0*/  STL.128 [R11+0x20bc], R56 ;  /* 0x0020bc380b007387 */ /* 0x0001e20000100c00 */
[--C-:B------:R-:W-:Y:S02]  /*3c4c0*/  IMAD.MOV.U32 R67, RZ, RZ, R8.reuse ;  /* 0x000000ffff437224 */ /* 0x100fe400078e0008 */
[--C-:B------:R-:W-:Y:S02]  /*3c4d0*/  IMAD.MOV.U32 R72, RZ, RZ, R8.reuse ;  /* 0x000000ffff487224 */ /* 0x100fe400078e0008 */
[--C-:B------:R-:W-:Y:S01]  /*3c4e0*/  IMAD.MOV.U32 R73, RZ, RZ, R8.reuse ;  /* 0x000000ffff497224 */ /* 0x100fe200078e0008 */
[----:B------:R0:W-:Y:S01]  /*3c4f0*/  STL.128 [R11+0x20cc], R64 ;  /* 0x0020cc400b007387 */ /* 0x0001e20000100c00 */
[--C-:B------:R-:W-:Y:S02]  /*3c500*/  IMAD.MOV.U32 R74, RZ, RZ, R8.reuse ;  /* 0x000000ffff4a7224 */ /* 0x100fe400078e0008 */
[----:B------:R-:W-:-:S02]  /*3c510*/  IMAD.MOV.U32 R75, RZ, RZ, R8 ;  /* 0x000000ffff4b7224 */ /* 0x000fc400078e0008 */
[----:B------:R-:W-:Y:S02]  /*3c520*/  IMAD.MOV.U32 R9, RZ, RZ, R8 ;  /* 0x000000ffff097224 */ /* 0x000fe400078e0008 */
[----:B------:R-:W-:Y:S01]  /*3c530*/  IMAD.X R49, RZ, RZ, R42, P2 ;  /* 0x000000ffff317224 */ /* 0x000fe200010e062a */
[----:B------:R0:W-:Y:S01]  /*3c540*/  STL.128 [R11+0x20dc], R72 ;  /* 0x0020dc480b007387 */ /* 0x0001e20000100c00 */
[----:B------:R-:W-:-:S03]  /*3c550*/  IADD3 R4, P2, PT, R4, 0x10, RZ ;  /* 0x0000001004047810 */ /* 0x000fc60007f5e0ff */
[----:B------:R0:W-:Y:S01]  /*3c560*/  STL.64 [R11+0x20b4], R8 ;  /* 0x0020b4080b007387 */ /* 0x0001e20000100a00 */
[----:B------:R-:W-:Y:S01]  /*3c570*/  ISETP.NE.AND.EX P0, PT, R49, R6, PT, P0 ;  /* 0x000000063100720c */ /* 0x000fe20003f05300 */
[----:B------:R-:W-:-:S04]  /*3c580*/  IMAD.X R10, RZ, RZ, R42, P2 ;  /* 0x000000ffff0a7224 */ /* 0x000fc800010e062a */
[----:B------:R-:W-:-:S08]  /*3c590*/  IMAD.MOV.U32 R42, RZ, RZ, R10 ;  /* 0x000000ffff2a7224 */ /* 0x000fd000078e000a */
[----:B0-----:R-:W-:Y:S05]  /*3c5a0*/  @P0 BRA `(.L_x_714) ;  /* 0xfffffffc00900947 */ /* 0x001fea000383ffff */
[----:B------:R-:W-:Y:S05]  /*3c5b0*/  BSYNC.RECONVERGENT B4 ;  /* 0x0000000000047941 */ /* 0x000fea0003800200 */
.L_x_713:
[----:B------:R-:W-:Y:S05]  /*3c5c0*/  BSYNC.RECONVERGENT B3 ;  /* 0x0000000000037941 */ /* 0x000fea0003800200 */
.L_x_712:
        /* <DEDUP_REMOVED lines=20> */
.L_x_716:
[----:B------:R-:W-:Y:S05]  /*3c710*/  BSYNC.RECONVERGENT B3 ;  /* 0x0000000000037941 */ /* 0x000fea0003800200 */
.L_x_715:
[----:B------:R-:W-:Y:S05]  /*3c720*/  @!P2 BRA `(.L_x_711) ;  /* 0x000000000054a947 */ /* 0x000fea0003800000 */
[----:B------:R-:W-:Y:S02]  /*3c730*/  ISETP.GE.U32.AND P0, PT, R6, 0x4, PT ;  /* 0x000000040600780c */ /* 0x000fe40003f06070 */
[----:B------:R-:W-:Y:S02]  /*3c740*/  LOP3.LUT R5, R5, 0x3, RZ, 0xc0, !PT ;  /* 0x0000000305057812 */ /* 0x000fe400078ec0ff */
[----:B------:R-:W-:Y:S02]  /*3c750*/  ISETP.GE.U32.AND.EX P0, PT, RZ, RZ, PT, P0 ;  /* 0x000000ffff00720c */ /* 0x000fe40003f06100 */
[----:B------:R-:W-:-:S04]  /*3c760*/  ISETP.NE.U32.AND P2, PT, R5, RZ, PT ;  /* 0x000000ff0500720c */ /* 0x000fc80003f45070 */
[----:B------:R-:W-:-:S07]  /*3c770*/  ISETP.NE.AND.EX P2, PT, RZ, RZ, PT, P2 ;  /* 0x000000ffff00720c */ /* 0x000fce0003f45320 */
[C---:B0-----:R-:W-:Y:S02]  /*3c780*/  @P0 IMAD.U32 R7, R4.reuse, 0x4, R1 ;  /* 0x0000000404070824 */ /* 0x041fe400078e0001 */
        /* <DEDUP_REMOVED lines=10> */
[----:B0-----:R-:W-:Y:S05]  /*3c830*/  @!P0 BRA `(.L_x_711) ;  /* 0x0000000000108947 */ /* 0x001fea0003800000 */
[----:B------:R-:W-:Y:S01]  /*3c840*/  ISETP.NE.U32.AND P0, PT, R5, 0x2, PT ;  /* 0x000000020500780c */ /* 0x000fe20003f05070 */
[----:B------:R0:W-:Y:S03]  /*3c850*/  STL [R7+0x20b4], R8 ;  /* 0x0020b40807007387 */ /* 0x0001e60000100800 */
[----:B------:R-:W-:-:S13]  /*3c860*/  ISETP.NE.AND.EX P0, PT, RZ, RZ, PT, P0 ;  /* 0x000000ffff00720c */ /* 0x000fda0003f05300 */
[----:B------:R0:W-:Y:S02]  /*3c870*/  @P0 STL [R7+0x20b8], R8 ;  /* 0x0020b80807000387 */ /* 0x0001e40000100800 */
.L_x_711:
[----:B------:R-:W-:Y:S05]  /*3c880*/  BSYNC.RECONVERGENT B0 ;  /* 0x0000000000007941 */ /* 0x000fea0003800200 */
.L_x_710:
[--C-:B------:R-:W-:Y:S01]  /*3c890*/  SHF.R.S32.HI R42, RZ, 0x1f, R40.reuse ;  /* 0x0000001fff2a7819 */ /* 0x100fe20000011428 */
[----:B------:R-:W-:Y:S01]  /*3c8a0*/  BSSY.RECONVERGENT B0, `(.L_x_717) ;  /* 0x0000036000007945 */ /* 0x000fe20003800200 */
[----:B------:R-:W-:Y:S01]  /*3c8b0*/  LOP3.LUT P2, RZ, R41, 0xf, RZ, 0xc0, !PT ;  /* 0x0000000f29ff7812 */ /* 0x000fe2000784c0ff */
[----:B---3--:R-:W-:Y:S01]  /*3c8c0*/  IMAD.MOV.U32 R6, RZ, RZ, RZ ;  /* 0x000000ffff067224 */ /* 0x008fe200078e00ff */
[----:B------:R-:W-:Y:S01]  /*3c8d0*/  MOV R75, R42 ;  /* 0x0000002a004b7202 */ /* 0x000fe20000000f00 */
[----:B------:R-:W-:Y:S01]  /*3c8e0*/  IMAD.MOV.U32 R74, RZ, RZ, R40 ;  /* 0x000000ffff4a7224 */ /* 0x000fe200078e0028 */
[----:B------:R-:W-:Y:S09]  /*3c8f0*/  @!P1 BRA `(.L_x_718) ;  /* 0x0000000000c09947 */ /* 0x000ff20003800000 */
[----:B------:R-:W-:Y:S01]  /*3c900*/  LOP3.LUT R6, R41, 0x7ffffff0, RZ, 0xc0, !PT ;  /* 0x7ffffff029067812 */ /* 0x000fe200078ec0ff */
[----:B------:R-:W-:Y:S02]  /*3c910*/  IMAD.MOV.U32 R80, RZ, RZ, RZ ;  /* 0x000000ffff507224 */ /* 0x000fe400078e00ff */
[----:B-1----:R-:W-:Y:S02]  /*3c920*/  IMAD.MOV.U32 R4, RZ, RZ, RZ ;  /* 0x000000ffff047224 */ /* 0x002fe400078e00ff */
[----:B------:R-:W-:Y:S02]  /*3c930*/  IMAD.MOV.U32 R73, RZ, RZ, RZ ;  /* 0x000000ffff497224 */ /* 0x000fe400078e00ff */
[----:B------:R-:W-:Y:S02]  /*3c940*/  IMAD.MOV.U32 R74, RZ, RZ, R40 ;  /* 0x000000ffff4a7224 */ /* 0x000fe400078e0028 */
[----:B------:R-:W-:-:S07]  /*3c950*/  IMAD.MOV.U32 R75, RZ, RZ, R42 ;  /* 0x000000ffff4b7224 */ /* 0x000fce00078e002a */
.L_x_719:
[----:B0---4-:R-:W-:-:S05]  /*3c960*/  IMAD.U32 R7, R4, 0x4, R1 ;  /* 0x0000000404077824 */ /* 0x011fca00078e0001 */
        /* <DEDUP_REMOVED lines=41> */
.L_x_718:
[----:B------:R-:W-:Y:S05]  /*3cc00*/  BSYNC.RECONVERGENT B0 ;  /* 0x0000000000007941 */ /* 0x000fea0003800200 */
.L_x_717:
        /* <DEDUP_REMOVED lines=9> */
[----:B0-2---:R-:W-:-:S05]  /*3cca0*/  IMAD.U32 R5, R6, 0x4, R1 ;  /* 0x0000000406057824 */ /* 0x005fca00078e0001 */
[----:B------:R-:W2:Y:S04]  /*3ccb0*/  LDL.128 R48, [R5+0x20b0] ;  /* 0x0020b00005307983 */ /* 0x000ea80000100c00 */
[----:B----45:R-:W3:Y:S01]  /*3ccc0*/  LDL.128 R8, [R5+0x20c0] ;  /* 0x0020c00005087983 */ /* 0x030ee20000100c00 */
[----:B------:R-:W-:Y:S01]  /*3ccd0*/  VIADD R6, R6, 0x8 ;  /* 0x0000000806067836 */ /* 0x000fe20000000000 */
        /* <DEDUP_REMOVED lines=16> */
.L_x_723:
[----:B------:R-:W-:Y:S05]  /*3cde0*/  BSYNC.RECONVERGENT B3 ;  /* 0x0000000000037941 */ /* 0x000fea0003800200 */
.L_x_722:
        /* <DEDUP_REMOVED lines=10> */
[----:B0---45:R-:W2:Y:S01]  /*3ce90*/  LDL.128 R8, [R4+0x20b0] ;  /* 0x0020b00004087983 */ /* 0x031ea20000100c00 */
        /* <DEDUP_REMOVED lines=9> */
.L_x_725:
[----:B------:R-:W-:Y:S05]  /*3cf30*/  BSYNC.RECONVERGENT B3 ;  /* 0x0000000000037941 */ /* 0x000fea0003800200 */
.L_x_724:
[----:B------:R-:W-:Y:S05]  /*3cf40*/  @!P4 BRA `(.L_x_721) ;  /* 0x00000000003cc947 */ /* 0x000fea0003800000 */
[----:B------:R-:W-:-:S05]  /*3cf50*/  IMAD.U32 R6, R6, 0x4, R1 ;  /* 0x0000000406067824 */ /* 0x000fca00078e0001 */
[----:B0-2---:R-:W2:Y:S01]  /*3cf60*/  LDL.64 R4, [R6+0x20b0] ;  /* 0x0020b00006047983 */ /* 0x005ea20000100a00 */
        /* <DEDUP_REMOVED lines=13> */
.L_x_721:
[----:B------:R-:W-:Y:S05]  /*3d040*/  BSYNC.RECONVERGENT B0 ;  /* 0x0000000000007941 */ /* 0x000fea0003800200 */
.L_x_720:
[----:B0-2---:R-:W2:Y:S01]  /*3d050*/  LDL R5, [R1+0x20b0] ;  /* 0x0020b00001057983 */ /* 0x005ea20000100800 */
        /* <DEDUP_REMOVED lines=26> */
.L_x_727:
[----:B------:R-:W-:Y:S05]  /*3d200*/  BSYNC.RECONVERGENT B3 ;  /* 0x0000000000037941 */ /* 0x000fea0003800200 */
.L_x_726:
        /* <DEDUP_REMOVED lines=26> */
[----:B------:R-:W-:Y:S01]  /*3d3b0*/  ISETP.GT.U32.AND.EX P0, PT, R4, -0x1, PT, P0 ;  /* 0xffffffff0400780c */ /* 0x000fe20003f04100 */
[----:B------:R-:W-:Y:S01]  /*3d3c0*/  IMAD.MOV.U32 R4, RZ, RZ, R48 ;  /* 0x000000ffff047224 */ /* 0x000fe200078e0030 */
[----:B------:R-:W-:Y:S02]  /*3d3d0*/  ISETP.NE.AND.EX P1, PT, RZ, RZ, PT, P1 ;  /* 0x000000ffff00720c */ /* 0x000fe40003f25310 */
[----:B------:R-:W-:-:S09]  /*3d3e0*/  IADD3.X R48, PT, PT, R5, -0x1, RZ, P2, !PT ;  /* 0xffffffff05307810 */ /* 0x000fd200017fe4ff */
[----:B------:R-:W-:Y:S05]  /*3d3f0*/  @P0 BRA `(.L_x_731) ;  /* 0x0000000000640947 */ /* 0x000fea0003800000 */
[----:B------:R-:W-:Y:S02]  /*3d400*/  LOP3.LUT R49, R10, 0xfffffff0, RZ, 0xc0, !PT ;  /* 0xfffffff00a317812 */ /* 0x000fe400078ec0ff */
[----:B------:R-:W-:-:S07]  /*3d410*/  CS2R R8, SRZ ;  /* 0x0000000000087805 */ /* 0x000fce000001ff00 */
.L_x_732:
        /* <DEDUP_REMOVED lines=23> */
.L_x_731:
[----:B------:R-:W-:Y:S05]  /*3d590*/  BSYNC.RECONVERGENT B3 ;  /* 0x0000000000037941 */ /* 0x000fea0003800200 */
.L_x_730:
        /* <DEDUP_REMOVED lines=18> */
.L_x_734:
[----:B------:R-:W-:Y:S05]  /*3d6c0*/  BSYNC.RECONVERGENT B3 ;  /* 0x0000000000037941 */ /* 0x000fea0003800200 */
.L_x_733:
        /* <DEDUP_REMOVED lines=22> */
.L_x_729:
[----:B------:R-:W-:Y:S05]  /*3d830*/  BSYNC.RECONVERGENT B0 ;  /* 0x0000000000007941 */ /* 0x000fea0003800200 */
.L_x_728:
        /* <DEDUP_REMOVED lines=10> */
[----:B------:R-:W-:Y:S02]  /*3d8e0*/  ISETP.NE.AND P1, PT, R51, RZ, PT ;  /* 0x000000ff3300720c */ /* 0x000fe40003f25270 */
[----:B--2---:R-:W-:-:S05]  /*3d8f0*/  @P0 IADD3 R4, PT, PT, R4, R11, RZ ;  /* 0x0000000b04040210 */ /* 0x004fca0007ffe0ff */
[----:B------:R0:W-:Y:S01]  /*3d900*/  @P0 STL [R5+0x20b0], R4 ;  /* 0x0020b00405000387 */ /* 0x0001e20000100800 */
[----:B------:R-:W-:-:S04]  /*3d910*/  IADD3 R56, P0, PT, R51, -0x1, RZ ;  /* 0xffffffff33387810 */ /* 0x000fc80007f1e0ff */
[----:B------:R-:W-:Y:S01]  /*3d920*/  IADD3.X R57, PT, PT, R48, -0x1, RZ, P0, !PT ;  /* 0xffffffff30397810 */ /* 0x000fe200007fe4ff */
[----:B------:R-:W-:Y:S08]  /*3d930*/  @!P1 BRA `(.L_x_736) ;  /* 0x0000000000ec9947 */ /* 0x000ff00003800000 */
        /* <DEDUP_REMOVED lines=8> */
.L_x_740:
        /* <DEDUP_REMOVED lines=8> */
.L_x_739:
[----:B------:R-:W-:-:S07]  /*3da40*/  IMAD.U32 R4, RZ, RZ, UR50 ;  /* 0x00000032ff047e24 */ /* 0x000fce000f8e00ff */
.L_x_738:
[----:B------:R-:W-:Y:S05]  /*3da50*/  BSYNC.RECONVERGENT B3 ;  /* 0x0000000000037941 */ /* 0x000fea0003800200 */
.L_x_737:
        /* <DEDUP_REMOVED lines=16> */
.L_x_741:
        /* <DEDUP_REMOVED lines=25> */
.L_x_736:
[----:B------:R-:W-:Y:S05]  /*3dcf0*/  BSYNC.RECONVERGENT B0 ;  /* 0x0000000000007941 */ /* 0x000fea0003800200 */
.L_x_735:
        /* <DEDUP_REMOVED lines=9> */
.L_x_744:
        /* <DEDUP_REMOVED lines=9> */
[----:B------:R3:W-:Y:S03]  /*3de20*/  STL.U8 [R5+0x2091], R58 ;  /* 0x0020913a05007387 */ /* 0x0007e60000100000 */
[----:B------:R-:W-:Y:S01]  /*3de30*/  IADD3.X R11, PT, PT, RZ, R11, RZ, P0, !PT ;  /* 0x0000000bff0b7210 */ /* 0x000fe200007fe4ff */
[----:B------:R3:W-:Y:S01]  /*3de40*/  STL.U8 [R6+0x2092], R58 ;  /* 0x0020923a06007387 */ /* 0x0007e20000100000 */
[----:B------:R-:W-:-:S03]  /*3de50*/  ISETP.NE.U32.AND P0, PT, R8, R9, PT ;  /* 0x000000090800720c */ /* 0x000fc60003f05070 */
[----:B------:R3:W-:Y:S01]  /*3de60*/  STL.U8 [R7+0x2093], R58 ;  /* 0x0020933a07007387 */ /* 0x0007e20000100000 */
[----:B------:R-:W-:-:S13]  /*3de70*/  ISETP.NE.AND.EX P0, PT, R11, R50, PT, P0 ;  /* 0x000000320b00720c */ /* 0x000fda0003f05300 */
[----:B---3--:R-:W-:Y:S05]  /*3de80*/  @P0 BRA `(.L_x_744) ;  /* 0xfffffffc00c00947 */ /* 0x008fea000383ffff */
.L_x_743:
[----:B------:R-:W-:Y:S05]  /*3de90*/  BSYNC.RECONVERGENT B0 ;  /* 0x0000000000007941 */ /* 0x000fea0003800200 */
.L_x_742:
        /* <DEDUP_REMOVED lines=17> */
.L_x_746:
[----:B------:R-:W-:Y:S05]  /*3dfb0*/  BSYNC.RECONVERGENT B0 ;  /* 0x0000000000007941 */ /* 0x000fea0003800200 */
.L_x_745:
        /* <DEDUP_REMOVED lines=10> */
.L_x_752:
        /* <DEDUP_REMOVED lines=72> */
[----:B------:R-:W-:Y:S02]  /*3e4e0*/  PRMT R4, R59, 0x7770, RZ ;  /* 0x000077703b047816 */ /* 0x000fe400000000ff */
[----:B------:R-:W-:Y:S02]  /*3e4f0*/  IADD3 R57, PT, PT, R1, R6, RZ ;  /* 0x0000000601397210 */ /* 0x000fe40007ffe0ff */
        /* <DEDUP_REMOVED lines=23> */
.L_x_751:
[----:B---3--:R-:W-:-:S07]  /*3e670*/  IMAD.U32 R6, RZ, RZ, UR50 ;  /* 0x00000032ff067e24 */ /* 0x008fce000f8e00ff */
.L_x_750:
[----:B------:R-:W-:Y:S05]  /*3e680*/  BSYNC.RECONVERGENT B3 ;  /* 0x0000000000037941 */ /* 0x000fea0003800200 */
.L_x_749:
        /* <DEDUP_REMOVED lines=57> */
.L_x_753:
        /* <DEDUP_REMOVED lines=24> */
[----:B---3--:R-:W-:-:S05]  /*3eba0*/  IADD3 R8, PT, PT, R1, R4, RZ ;  /* 0x0000000401087210 */ /* 0x008fca0007ffe0ff */
        /* <DEDUP_REMOVED lines=10> */
.L_x_755:
[----:B------:R-:W-:Y:S05]  /*3ec50*/  BSYNC.RECONVERGENT B3 ;  /* 0x0000000000037941 */ /* 0x000fea0003800200 */
.L_x_754:
        /* <DEDUP_REMOVED lines=29> */
.L_x_748:
[----:B------:R-:W-:Y:S05]  /*3ee30*/  BSYNC.RECONVERGENT B0 ;  /* 0x0000000000007941 */ /* 0x000fea0003800200 */
.L_x_747:
[----:B------:R-:W-:Y:S01]  /*3ee40*/  BSSY.RECONVERGENT B0, `(.L_x_756) ;  /* 0x0000144000007945 */ /* 0x000fe20003800200 */
[----:B------:R-:W-:Y:S01]  /*3ee50*/  DADD R2, R2, 1 ;  /* 0x3ff0000002027429 */ /* 0x000fe20000000000 */
[----:B0--34-:R-:W-:Y:S02]  /*3ee60*/  IMAD.MOV.U32 R6, RZ, RZ, R16 ;  /* 0x000000ffff067224 */ /* 0x019fe400078e0010 */
[----:B--2---:R-:W-:Y:S01]  /*3ee70*/  IMAD.MOV.U32 R7, RZ, RZ, R17 ;  /* 0x000000ffff077224 */ /* 0x004fe200078e0011 */
[----:B------:R-:W-:Y:S07]  /*3ee80*/  @!P1 BRA `(.L_x_757) ;  /* 0x0000001000fc9947 */ /* 0x000fee0003800000 */
[----:B-1----:R-:W-:Y:S01]  /*3ee90*/  CS2R R4, SRZ ;  /* 0x0000000000047805 */ /* 0x002fe2000001ff00 */
[----:B------:R-:W-:Y:S02]  /*3eea0*/  IMAD.MOV.U32 R6, RZ, RZ, R16 ;  /* 0x000000ffff067224 */ /* 0x000fe400078e0010 */
[----:B------:R-:W-:-:S07]  /*3eeb0*/  IMAD.MOV.U32 R7, RZ, RZ, R17 ;  /* 0x000000ffff077224 */ /* 0x000fce00078e0011 */
.L_x_770:
        /* <DEDUP_REMOVED lines=73> */
.L_x_763:
[----:B------:R-:W-:Y:S05]  /*3f350*/  BSYNC.RECONVERGENT B5 ;  /* 0x0000000000057941 */ /* 0x000fea0003800200 */
.L_x_762:
        /* <DEDUP_REMOVED lines=75> */
.L_x_764:
[----:B------:R-:W-:Y:S01]  /*3f810*/  MOV R10, 0x0 ;  /* 0x00000000000a7802 */ /* 0x000fe20000000f00 */
[----:B------:R-:W-:Y:S01]  /*3f820*/  IMAD.MOV.U32 R11, RZ, RZ, 0x7ff00000 ;  /* 0x7ff00000ff0b7424 */ /* 0x000fe200078e00ff */
[----:B------:R-:W-:-:S05]  /*3f830*/  LOP3.LUT P0, RZ, R51, 0x7fffffff, RZ, 0xc0, !PT ;  /* 0x7fffffff33ff7812 */ /* 0x000fca000780c0ff */
[----:B------:R-:W-:-:S10]  /*3f840*/  DFMA R10, R50, R10, +INF ;  /* 0x7ff00000320a742b */ /* 0x000fd4000000000a */
[----:B------:R-:W-:Y:S02]  /*3f850*/  FSEL R10, R10, RZ, P0 ;  /* 0x000000ff0a0a7208 */ /* 0x000fe40000000000 */
[----:B------:R-:W-:-:S07]  /*3f860*/  FSEL R11, R11, -QNAN , P0 ;  /* 0xfff000000b0b7808 */ /* 0x000fce0000000000 */
.L_x_761:
[----:B------:R-:W-:Y:S05]  /*3f870*/  BSYNC.RECONVERGENT B4 ;  /* 0x0000000000047941 */ /* 0x000fea0003800200 */
.L_x_760:
        /* <DEDUP_REMOVED lines=66> */
.L_x_768:
[----:B------:R-:W-:Y:S05]  /*3fca0*/  BSYNC.RECONVERGENT B5 ;  /* 0x0000000000057941 */ /* 0x000fea0003800200 */
.L_x_767:
        /* <DEDUP_REMOVED lines=8> */
[----:B------:R-:W-:Y:S01]  /*3fd30*/  @!P0 IMAD.MOV.U32 R72, RZ, RZ, R9 ;  /* 0x000000ffff488224 */ /* 0x000fe200078e0009 */
[----:B------:R-:W-:-:S03]  /*3fd40*/  @!P0 MOV R50, R8 ;  /* 0x0000000800328202 */ /* 0x000fc60000000f00 */
        /* <DEDUP_REMOVED lines=66> */
.L_x_769:
[----:B------:R-:W-:Y:S01]  /*40170*/  IMAD.MOV.U32 R50, RZ, RZ, 0x0 ;  /* 0x00000000ff327424 */ /* 0x000fe200078e00ff */
[----:B------:R-:W-:Y:S01]  /*40180*/  LOP3.LUT P0, RZ, R9, 0x7fffffff, RZ, 0xc0, !PT ;  /* 0x7fffffff09ff7812 */ /* 0x000fe2000780c0ff */
[----:B------:R-:W-:-:S06]  /*40190*/  IMAD.MOV.U32 R51, RZ, RZ, 0x7ff00000 ;  /* 0x7ff00000ff337424 */ /* 0x000fcc00078e00ff */
[----:B------:R-:W-:-:S10]  /*401a0*/  DFMA R50, R8, R50, +INF ;  /* 0x7ff000000832742b */ /* 0x000fd40000000032 */
[----:B------:R-:W-:Y:S02]  /*401b0*/  FSEL R50, R50, RZ, P0 ;  /* 0x000000ff32327208 */ /* 0x000fe40000000000 */
[----:B------:R-:W-:-:S07]  /*401c0*/  FSEL R51, R51, -QNAN , P0 ;  /* 0xfff0000033337808 */ /* 0x000fce0000000000 */
.L_x_766:
[----:B------:R-:W-:Y:S05]  /*401d0*/  BSYNC.RECONVERGENT B4 ;  /* 0x0000000000047941 */ /* 0x000fea0003800200 */
.L_x_765:
[----:B------:R-:W-:-:S08]  /*401e0*/  DADD R10, -R50, R10 ;  /* 0x00000000320a7229 */ /* 0x000fd0000000010a */
[----:B------:R-:W-:-:S11]  /*401f0*/  DADD R6, R6, R10 ;  /* 0x0000000006067229 */ /* 0x000fd6000000000a */
.L_x_759:
[----:B------:R-:W-:Y:S05]  /*40200*/  BSYNC.RECONVERGENT B3 ;  /* 0x0000000000037941 */ /* 0x000fea0003800200 */
.L_x_758:
[----:B------:R-:W0:Y:S01]  /*40210*/  LDCU UR4, c[0x0][0x3b8] ;  /* 0x00007700ff0477ac */ /* 0x000e220008000800 */
[----:B------:R-:W-:-:S05]  /*40220*/  IADD3 R4, P0, PT, R4, 0x1, RZ ;  /* 0x0000000104047810 */ /* 0x000fca0007f1e0ff */
[----:B------:R-:W-:Y:S02]  /*40230*/  IMAD.X R5, RZ, RZ, R5, P0 ;  /* 0x000000ffff057224 */ /* 0x000fe400000e0605 */
[----:B0-----:R-:W-:-:S05]  /*40240*/  IMAD.U32 R51, RZ, RZ, UR4 ;  /* 0x00000004ff337e24 */ /* 0x001fca000f8e00ff */
[----:B------:R-:W-:-:S04]  /*40250*/  ISETP.NE.U32.AND P0, PT, R4, R51, PT ;  /* 0x000000330400720c */ /* 0x000fc80003f05070 */
[----:B------:R-:W-:-:S13]  /*40260*/  ISETP.NE.AND.EX P0, PT, R5, UR51, PT, P0 ;  /* 0x0000003305007c0c */ /* 0x000fda000bf05300 */
[----:B------:R-:W-:Y:S05]  /*40270*/  @P0 BRA `(.L_x_770) ;  /* 0xffffffec00100947 */ /* 0x000fea000383ffff */
.L_x_757:
[----:B------:R-:W-:Y:S05]  /*40280*/  BSYNC.RECONVERGENT B0 ;  /* 0x0000000000007941 */ /* 0x000fea0003800200 */
.L_x_756:
        /* <DEDUP_REMOVED lines=52> */
[----:B------:R-:W-:Y:S01]  /*405d0*/  @!P1 MOV R6, R8 ;  /* 0x0000000800069202 */ /* 0x000fe20000000f00 */
[----:B------:R-:W-:Y:S01]  /*405e0*/  @!P1 IMAD.MOV.U32 R8, RZ, RZ, RZ ;  /* 0x000000ffff089224 */ /* 0x000fe200078e00ff */
[----:B------:R-:W-:Y:S02]  /*405f0*/  @!P1 SHF.R.S32.HI R7, RZ, 0x1, R4 ;  /* 0x00000001ff079819 */ /* 0x000fe40000011404 */
[----:B------:R-:W-:-:S03]  /*40600*/  FSEL R4, R56, RZ, !P0 ;  /* 0x000000ff38047208 */ /* 0x000fc60004000000 */
[----:B------:R-:W-:Y:S02]  /*40610*/  @!P1 IMAD.IADD R10, R10, 0x1, -R7 ;  /* 0x000000010a0a9824 */ /* 0x000fe400078e0a07 */
[----:B------:R-:W-:-:S03]  /*40620*/  @!P1 IMAD R7, R7, 0x100000, R9 ;  /* 0x0010000007079824 */ /* 0x000fc600078e0209 */
[----:B------:R-:W-:-:S06]  /*40630*/  @!P1 LEA R9, R10, 0x3ff00000, 0x14 ;  /* 0x3ff000000a099811 */ /* 0x000fcc00078ea0ff */
[----:B------:R-:W-:-:S11]  /*40640*/  @!P1 DMUL R4, R6, R8 ;  /* 0x0000000806049228 */ /* 0x000fd60000000000 */
.L_x_772:
[----:B------:R-:W-:Y:S05]  /*40650*/  BSYNC.RECONVERGENT B0 ;  /* 0x0000000000007941 */ /* 0x000fea0003800200 */
.L_x_771:
        /* <DEDUP_REMOVED lines=8> */
.L_x_788:
        /* <DEDUP_REMOVED lines=22> */
.L_x_779:
        /* <DEDUP_REMOVED lines=63> */
[----:B------:R-:W-:Y:S01]  /*40c30*/  IMAD R73, R73, R10, RZ ;  /* 0x0000000a49497224 */ /* 0x000fe200078e02ff */
[----:B------:R-:W-:Y:S01]  /*40c40*/  MOV R9, R64 ;  /* 0x0000004000097202 */ /* 0x000fe20000000f00 */
[----:B------:R-:W-:-:S02]  /*40c50*/  IMAD R74, R74, R5, RZ ;  /* 0x000000054a4a7224 */ /* 0x000fc400078e02ff */
[----:B------:R-:W-:Y:S02]  /*40c60*/  IMAD R75, R75, R58, RZ ;  /* 0x0000003a4b4b7224 */ /* 0x000fe400078e02ff */
[----:B------:R-:W-:Y:S01]  /*40c70*/  IMAD.MOV.U32 R10, RZ, RZ, R11 ;  /* 0x000000ffff0a7224 */ /* 0x000fe200078e000b */
[----:B------:R-:W-:Y:S01]  /*40c80*/  LOP3.LUT R6, R74, R6, R73, 0x96, !PT ;  /* 0x000000064a067212 */ /* 0x000fe200078e9649 */
[----:B------:R-:W-:Y:S02]  /*40c90*/  IMAD R80, R80, R9, RZ ;  /* 0x0000000950507224 */ /* 0x000fe400078e02ff */
[----:B0-----:R-:W-:Y:S02]  /*40ca0*/  IMAD R81, R81, R10, RZ ;  /* 0x0000000a51517224 */ /* 0x001fe400078e02ff */
[----:B-1----:R-:W-:-:S05]  /*40cb0*/  IMAD R5, R8, R7, RZ ;  /* 0x0000000708057224 */ /* 0x002fca00078e02ff */
[----:B------:R-:W-:-:S04]  /*40cc0*/  LOP3.LUT R5, R75, R5, R6, 0x96, !PT ;  /* 0x000000054b057212 */ /* 0x000fc800078e9606 */
[----:B------:R-:W-:Y:S01]  /*40cd0*/  LOP3.LUT R5, R81, R5, R80, 0x96, !PT ;  /* 0x0000000551057212 */ /* 0x000fe200078e9650 */
[----:B------:R-:W-:Y:S06]  /*40ce0*/  @P0 BRA `(.L_x_779) ;  /* 0xfffffff800d40947 */ /* 0x000fec000383ffff */
.L_x_778:
[----:B------:R-:W-:Y:S05]  /*40cf0*/  BSYNC.RECONVERGENT B4 ;  /* 0x0000000000047941 */ /* 0x000fea0003800200 */
.L_x_777:
        /* <DEDUP_REMOVED lines=63> */
.L_x_776:
[----:B------:R-:W-:Y:S05]  /*410f0*/  BSYNC.RECONVERGENT B0 ;  /* 0x0000000000007941 */ /* 0x000fea0003800200 */
.L_x_775:
        /* <DEDUP_REMOVED lines=18> */
.L_x_784:
        /* <DEDUP_REMOVED lines=65> */
.L_x_783:
[----:B------:R-:W-:Y:S05]  /*41630*/  BSYNC.RECONVERGENT B4 ;  /* 0x0000000000047941 */ /* 0x000fea0003800200 */
.L_x_782:
        /* <DEDUP_REMOVED lines=40> */
.L_x_786:
[----:B------:R-:W-:Y:S05]  /*418c0*/  BSYNC.RECONVERGENT B4 ;  /* 0x0000000000047941 */ /* 0x000fea0003800200 */
.L_x_785:
        /* <DEDUP_REMOVED lines=25> */
[----:B------:R-:W-:-:S05]  /*41a60*/  IADD3 R8, PT, PT, R1, R6, RZ ;  /* 0x0000000601087210 */ /* 0x000fca0007ffe0ff */
        /* <DEDUP_REMOVED lines=21> */
.L_x_781:
[----:B------:R-:W-:Y:S05]  /*41bc0*/  BSYNC.RECONVERGENT B0 ;  /* 0x0000000000007941 */ /* 0x000fea0003800200 */
.L_x_780:
        /* <DEDUP_REMOVED lines=8> */
.L_x_774:
        /* <DEDUP_REMOVED lines=11> */
.L_x_803:
        /* <DEDUP_REMOVED lines=67> */
[----:B------:R-:W-:Y:S02]  /*42130*/  FSEL R10, R50, RZ, P0 ;  /* 0x000000ff320a7208 */ /* 0x000fe40000000000 */
[----:B------:R-:W-:Y:S01]  /*42140*/  @!P1 LEA R13, R27, R13, 0x14 ;  /* 0x0000000d1b0d9211 */ /* 0x000fe200078ea0ff */
[----:B------:R-:W-:-:S05]  /*42150*/  @!P1 IMAD.IADD R26, R26, 0x1, -R27 ;  /* 0x000000011a1a9824 */ /* 0x000fca00078e0a1b */
[----:B------:R-:W-:Y:S01]  /*42160*/  @!P1 LEA R27, R26, 0x3ff00000, 0x14 ;  /* 0x3ff000001a1b9811 */ /* 0x000fe200078ea0ff */
[----:B------:R-:W-:-:S06]  /*42170*/  @!P1 IMAD.MOV.U32 R26, RZ, RZ, RZ ;  /* 0x000000ffff1a9224 */ /* 0x000fcc00078e00ff */
[----:B------:R-:W-:-:S11]  /*42180*/  @!P1 DMUL R10, R12, R26 ;  /* 0x0000001a0c0a9228 */ /* 0x000fd60000000000 */
.L_x_796:
[----:B------:R-:W-:Y:S05]  /*42190*/  BSYNC.RECONVERGENT B6 ;  /* 0x0000000000067941 */ /* 0x000fea0003800200 */
.L_x_795:
        /* <DEDUP_REMOVED lines=75> */
.L_x_797:
[----:B------:R-:W-:Y:S01]  /*42650*/  IMAD.MOV.U32 R10, RZ, RZ, 0x0 ;  /* 0x00000000ff0a7424 */ /* 0x000fe200078e00ff */
[----:B------:R-:W-:Y:S01]  /*42660*/  LOP3.LUT P0, RZ, R13, 0x7fffffff, RZ, 0xc0, !PT ;  /* 0x7fffffff0dff7812 */ /* 0x000fe2000780c0ff */
[----:B------:R-:W-:-:S06]  /*42670*/  IMAD.MOV.U32 R11, RZ, RZ, 0x7ff00000 ;  /* 0x7ff00000ff0b7424 */ /* 0x000fcc00078e00ff */
[----:B------:R-:W-:-:S10]  /*42680*/  DFMA R10, R12, R10, +INF ;  /* 0x7ff000000c0a742b */ /* 0x000fd4000000000a */
[----:B------:R-:W-:Y:S02]  /*42690*/  FSEL R10, R10, RZ, P0 ;  /* 0x000000ff0a0a7208 */ /* 0x000fe40000000000 */
[----:B------:R-:W-:-:S07]  /*426a0*/  FSEL R11, R11, -QNAN , P0 ;  /* 0xfff000000b0b7808 */ /* 0x000fce0000000000 */
.L_x_794:
[----:B------:R-:W-:Y:S05]  /*426b0*/  BSYNC.RECONVERGENT B5 ;  /* 0x0000000000057941 */ /* 0x000fea0003800200 */
.L_x_793:
        /* <DEDUP_REMOVED lines=11> */
[----:B------:R-:W-:Y:S01]  /*42770*/  IMAD.MOV.U32 R73, RZ, RZ, 0x3fe62e42 ;  /* 0x3fe62e42ff497424 */ /* 0x000fe200078e00ff */
        /* <DEDUP_REMOVED lines=54> */
.L_x_801:
[----:B------:R-:W-:Y:S05]  /*42ae0*/  BSYNC.RECONVERGENT B6 ;  /* 0x0000000000067941 */ /* 0x000fea0003800200 */
.L_x_800:
        /* <DEDUP_REMOVED lines=14> */
[----:B------:R-:W-:Y:S01]  /*42bd0*/  IMAD.MOV.U32 R58, RZ, RZ, -0x748574fc ;  /* 0x8b7a8b04ff3a7424 */ /* 0x000fe200078e00ff */
[----:B------:R-:W-:Y:S01]  /*42be0*/  MOV R26, RZ ;  /* 0x000000ff001a7202 */ /* 0x000fe20000000f00 */
        /* <DEDUP_REMOVED lines=60> */
.L_x_802:
[----:B------:R-:W-:Y:S01]  /*42fb0*/  IMAD.MOV.U32 R12, RZ, RZ, 0x0 ;  /* 0x00000000ff0c7424 */ /* 0x000fe200078e00ff */
[----:B------:R-:W-:Y:S01]  /*42fc0*/  LOP3.LUT P0, RZ, R9, 0x7fffffff, RZ, 0xc0, !PT ;  /* 0x7fffffff09ff7812 */ /* 0x000fe2000780c0ff */
[----:B------:R-:W-:-:S06]  /*42fd0*/  IMAD.MOV.U32 R13, RZ, RZ, 0x7ff00000 ;  /* 0x7ff00000ff0d7424 */ /* 0x000fcc00078e00ff */
[----:B------:R-:W-:-:S10]  /*42fe0*/  DFMA R12, R8, R12, +INF ;  /* 0x7ff00000080c742b */ /* 0x000fd4000000000c */
[----:B------:R-:W-:Y:S02]  /*42ff0*/  FSEL R12, R12, RZ, P0 ;  /* 0x000000ff0c0c7208 */ /* 0x000fe40000000000 */
[----:B------:R-:W-:-:S07]  /*43000*/  FSEL R13, R13, -QNAN , P0 ;  /* 0xfff000000d0d7808 */ /* 0x000fce0000000000 */
.L_x_799:
[----:B------:R-:W-:Y:S05]  /*43010*/  BSYNC.RECONVERGENT B5 ;  /* 0x0000000000057941 */ /* 0x000fea0003800200 */
.L_x_798:
[----:B------:R-:W-:-:S08]  /*43020*/  DADD R10, -R12, R10 ;  /* 0x000000000c0a7229 */ /* 0x000fd0000000010a */
[----:B------:R-:W-:-:S11]  /*43030*/  DADD R6, R6, R10 ;  /* 0x0000000006067229 */ /* 0x000fd6000000000a */
.L_x_792:
[----:B------:R-:W-:Y:S05]  /*43040*/  BSYNC.RECONVERGENT B4 ;  /* 0x0000000000047941 */ /* 0x000fea0003800200 */
.L_x_791:
[----:B------:R-:W0:Y:S01]  /*43050*/  LDCU UR4, c[0x0][0x3b8] ;  /* 0x00007700ff0477ac */ /* 0x000e220008000800 */
[----:B------:R-:W-:-:S05]  /*43060*/  IADD3 R4, P0, PT, R4, 0x1, RZ ;  /* 0x0000000104047810 */ /* 0x000fca0007f1e0ff */
[----:B------:R-:W-:Y:S02]  /*43070*/  IMAD.X R5, RZ, RZ, R5, P0 ;  /* 0x000000ffff057224 */ /* 0x000fe400000e0605 */
[----:B0-----:R-:W-:-:S05]  /*43080*/  IMAD.U32 R51, RZ, RZ, UR4 ;  /* 0x00000004ff337e24 */ /* 0x001fca000f8e00ff */
[----:B------:R-:W-:-:S04]  /*43090*/  ISETP.NE.U32.AND P0, PT, R4, R51, PT ;  /* 0x000000330400720c */ /* 0x000fc80003f05070 */
[----:B------:R-:W-:-:S13]  /*430a0*/  ISETP.NE.AND.EX P0, PT, R5, UR51, PT, P0 ;  /* 0x0000003305007c0c */ /* 0x000fda000bf05300 */
[----:B------:R-:W-:Y:S05]  /*430b0*/  @P0 BRA `(.L_x_803) ;  /* 0xffffffec00100947 */ /* 0x000fea000383ffff */
.L_x_790:
[----:B------:R-:W-:Y:S05]  /*430c0*/  BSYNC.RECONVERGENT B0 ;  /* 0x0000000000007941 */ /* 0x000fea0003800200 */
.L_x_789:
        /* <DEDUP_REMOVED lines=15> */
.L_x_809:
        /* <DEDUP_REMOVED lines=42> */
.L_x_808:
[----:B------:R-:W-:-:S07]  /*43460*/  IMAD.U32 R6, RZ, RZ, UR50 ;  /* 0x00000032ff067e24 */ /* 0x000fce000f8e00ff */
.L_x_807:
[----:B------:R-:W-:Y:S05]  /*43470*/  BSYNC.RECONVERGENT B4 ;  /* 0x0000000000047941 */ /* 0x000fea0003800200 */
.L_x_806:
        /* <DEDUP_REMOVED lines=34> */
.L_x_810:
[----:B------:R-:W-:Y:S05]  /*436a0*/  BRA.U !UP1, `(.L_x_805) ;  /* 0x0000000109b47547 */ /* 0x000fea000b800000 */
[----:B------:R-:W-:Y:S01]  /*436b0*/  LOP3.LUT R51, R51, 0x7, RZ, 0xc0, !PT ;  /* 0x0000000733337812 */ /* 0x000fe200078ec0ff */
[----:B------:R-:W-:Y:S03]  /*436c0*/  BSSY.RECONVERGENT B4, `(.L_x_811) ;  /* 0x0000016000047945 */ /* 0x000fe60003800200 */
[----:B------:R-:W-:-:S04]  /*436d0*/  IADD3 R51, P1, PT, R51, -0x1, RZ ;  /* 0xffffffff33337810 */ /* 0x000fc80007f3e0ff */
[----:B------:R-:W-:Y:S02]  /*436e0*/  ISETP.GE.U32.AND P0, PT, R51, 0x3, PT ;  /* 0x000000033300780c */ /* 0x000fe40003f06070 */
[----:B0---4-:R-:W-:-:S04]  /*436f0*/  IADD3.X R4, PT, PT, RZ, -0x1, RZ, P1, !PT ;  /* 0xffffffffff047810 */ /* 0x011fc80000ffe4ff */
        /* <DEDUP_REMOVED lines=18> */
.L_x_812:
[----:B------:R-:W-:Y:S05]  /*43820*/  BSYNC.RECONVERGENT B4 ;  /* 0x0000000000047941 */ /* 0x000fea0003800200 */
.L_x_811:
        /* <DEDUP_REMOVED lines=21> */
.L_x_805:
[----:B------:R-:W-:Y:S05]  /*43980*/  BSYNC.RECONVERGENT B0 ;  /* 0x0000000000007941 */ /* 0x000fea0003800200 */
.L_x_804:
        /* <DEDUP_REMOVED lines=8> */
[----:B------:R-:W-:Y:S01]  /*43a10*/  BSSY.RECONVERGENT B4, `(.L_x_815) ;  /* 0x000006f000047945 */ /* 0x000fe20003800200 */
[----:B------:R-:W-:Y:S01]  /*43a20*/  IMAD.MOV.U32 R4, RZ, RZ, RZ ;  /* 0x000000ffff047224 */ /* 0x000fe200078e00ff */
[----:B------:R-:W-:Y:S01]  /*43a30*/  CS2R R26, SRZ ;  /* 0x00000000001a7805 */ /* 0x000fe2000001ff00 */
[----:B------:R-:W-:Y:S01]  /*43a40*/  IMAD.MOV.U32 R66, RZ, RZ, RZ ;  /* 0x000000ffff427224 */ /* 0x000fe200078e00ff */
[----:B------:R-:W-:Y:S01]  /*43a50*/  LOP3.LUT R91, R5, 0xfffffffe, RZ, 0xc0, !PT ;  /* 0xfffffffe055b7812 */ /* 0x000fe200078ec0ff */
[----:B------:R-:W-:-:S07]  /*43a60*/  IMAD.X R89, RZ, RZ, R35, P0 ;  /* 0x000000ffff597224 */ /* 0x000fce00000e0623 */
.L_x_820:
[----:B------:R-:W-:-:S05]  /*43a70*/  IMAD.U32 R5, R4, 0x20, R1 ;  /* 0x0000002004057824 */ /* 0x000fca00078e0001 */
[----:B------:R-:W2:Y:S04]  /*43a80*/  LDL.64 R50, [R5+0x2178] ;  /* 0x0021780005327983 */ /* 0x000ea80000100a00 */
[----:B------:R-:W3:Y:S01]  /*43a90*/  LDL.64 R58, [R5+0x2198] ;  /* 0x00219800053a7983 */ /* 0x000ee20000100a00 */
[----:B------:R-:W-:Y:S01]  /*43aa0*/  IMAD.MOV.U32 R64, RZ, RZ, 0x652b82fe ;  /* 0x652b82feff407424 */ /* 0x000fe200078e00ff */
[----:B------:R-:W-:Y:S01]  /*43ab0*/  MOV R80, 0xfca213ea ;  /* 0xfca213ea00507802 */ /* 0x000fe20000000f00 */
[----:B------:R-:W-:Y:S01]  /*43ac0*/  IMAD.MOV.U32 R65, RZ, RZ, 0x3ff71547 ;  /* 0x3ff71547ff417424 */ /* 0x000fe200078e00ff */
[----:B------:R-:W-:Y:S01]  /*43ad0*/  IADD3 R4, P0, PT, R4, 0x2, RZ ;  /* 0x0000000204047810 */ /* 0x000fe20007f1e0ff */
[----:B------:R-:W-:Y:S01]  /*43ae0*/  IMAD.MOV.U32 R12, RZ, RZ, -0x105c611 ;  /* 0xfefa39efff0c7424 */ /* 0x000fe200078e00ff */
[----:B------:R-:W-:Y:S01]  /*43af0*/  BSSY.RECONVERGENT B5, `(.L_x_816) ;  /* 0x000004b000057945 */ /* 0x000fe20003800200 */
        /* <DEDUP_REMOVED lines=68> */
[----:B------:R-:W-:-:S04]  /*43f40*/  @!P2 SHF.R.S32.HI R5, RZ, 0x1, R5 ;  /* 0x00000001ff05a819 */ /* 0x000fc80000011405 */
[----:B------:R-:W-:Y:S01]  /*43f50*/  @!P2 IADD3 R10, PT, PT, R56, -R5, RZ ;  /* 0x80000005380aa210 */ /* 0x000fe20007ffe0ff */
[----:B------:R-:W-:-:S03]  /*43f60*/  @!P2 IMAD R9, R5, 0x100000, R9 ;  /* 0x001000000509a824 */ /* 0x000fc600078e0209 */
[----:B------:R-:W-:Y:S01]  /*43f70*/  @!P2 LEA R11, R10, 0x3ff00000, 0x14 ;  /* 0x3ff000000a0ba811 */ /* 0x000fe200078ea0ff */
[----:B------:R-:W-:-:S06]  /*43f80*/  @!P2 IMAD.MOV.U32 R10, RZ, RZ, RZ ;  /* 0x000000ffff0aa224 */ /* 0x000fcc00078e00ff */
[----:B------:R-:W-:-:S11]  /*43f90*/  @!P2 DMUL R6, R8, R10 ;  /* 0x0000000a0806a228 */ /* 0x000fd60000000000 */
.L_x_817:
[----:B------:R-:W-:Y:S05]  /*43fa0*/  BSYNC.RECONVERGENT B5 ;  /* 0x0000000000057941 */ /* 0x000fea0003800200 */
.L_x_816:
        /* <DEDUP_REMOVED lines=18> */
.L_x_819:
[----:B------:R-:W-:Y:S05]  /*440d0*/  BSYNC.RECONVERGENT B5 ;  /* 0x0000000000057941 */ /* 0x000fea0003800200 */
.L_x_818:
[----:B------:R-:W-:Y:S01]  /*440e0*/  DADD R26, R10, R26 ;  /* 0x000000000a1a7229 */ /* 0x000fe2000000001a */
[----:B------:R-:W-:Y:S10]  /*440f0*/  @P0 BRA `(.L_x_820) ;  /* 0xfffffff8005c0947 */ /* 0x000ff4000383ffff */
[----:B------:R-:W-:Y:S05]  /*44100*/  BSYNC.RECONVERGENT B4 ;  /* 0x0000000000047941 */ /* 0x000fea0003800200 */
.L_x_815:
[----:B------:R-:W-:-:S05]  /*44110*/  IMAD.SHL.U32 R4, R91, 0x4, RZ ;  /* 0x000000045b047824 */ /* 0x000fca00078e00ff */
[----:B------:R-:W-:-:S07]  /*44120*/  LOP3.LUT R4, R4, 0x1, RZ, 0xfc, !PT ;  /* 0x0000000104047812 */ /* 0x000fce00078efcff */
.L_x_814:
[----:B------:R-:W-:Y:S05]  /*44130*/  BSYNC.RECONVERGENT B0 ;  /* 0x0000000000007941 */ /* 0x000fea0003800200 */
.L_x_813:
[----:B------:R-:W-:Y:S01]  /*44140*/  LOP3.LUT R5, R0, 0x1, RZ, 0xc0, !PT ;  /* 0x0000000100057812 */ /* 0x000fe200078ec0ff */
[----:B------:R-:W-:Y:S03]  /*44150*/  BSSY.RECONVERGENT B0, `(.L_x_821) ;  /* 0x0000043000007945 */ /* 0x000fe60003800200 */
[----:B------:R-:W-:-:S04]  /*44160*/  ISETP.NE.U32.AND P0, PT, R5, 0x1, PT ;  /* 0x000000010500780c */ /* 0x000fc80003f05070 */
[----:B------:R-:W-:-:S13]  /*44170*/  ISETP.NE.U32.AND.EX P0, PT, RZ, RZ, PT, P0 ;  /* 0x000000ffff00720c */ /* 0x000fda0003f05100 */
[----:B------:R-:W-:Y:S05]  /*44180*/  @!P0 BRA `(.L_x_822) ;  /* 0x0000000000fc8947 */ /* 0x000fea0003800000 */
[----:B------:R-:W-:-:S06]  /*44190*/  IMAD.U32 R8, R4, 0x8, R1 ;  /* 0x0000000804087824 */ /* 0x000fcc00078e0001 */
        /* <DEDUP_REMOVED lines=60> */
.L_x_824:
[----:B------:R-:W-:Y:S05]  /*44560*/  BSYNC.RECONVERGENT B4 ;  /* 0x0000000000047941 */ /* 0x000fea0003800200 */
.L_x_823:
[----:B------:R-:W-:-:S11]  /*44570*/  DADD R26, R26, R4 ;  /* 0x000000001a1a7229 */ /* 0x000fd60000000004 */
.L_x_822:
[----:B------:R-:W-:Y:S05]  /*44580*/  BSYNC.RECONVERGENT B0 ;  /* 0x0000000000007941 */ /* 0x000fea0003800200 */
.L_x_821:
[----:B------:R-:W0:Y:S01]  /*44590*/  LDCU UR4, c[0x0][0x3d8] ;  /* 0x00007b00ff0477ac */ /* 0x000e220008000800 */
[----:B------:R-:W-:Y:S01]  /*445a0*/  DADD R6, -RZ, -R18 ;  /* 0x00000000ff067229 */ /* 0x000fe20000000912 */
[----:B------:R-:W-:Y:S01]  /*445b0*/  BSSY.RECONVERGENT B0, `(.L_x_825) ;  /* 0x000000e000007945 */ /* 0x000fe20003800200 */
[----:B------:R-:W-:Y:S01]  /*445c0*/  IMAD.MOV.U32 R8, RZ, RZ, RZ ;  /* 0x000000ffff087224 */ /* 0x000fe200078e00ff */
[----:B------:R-:W1:Y:S01]  /*445d0*/  LDCU.64 UR6, c[0x0][0x3b8] ;  /* 0x00007700ff0677ac */ /* 0x000e620008000a00 */
[----:B------:R-:W-:Y:S02]  /*445e0*/  MOV R5, 0x40000000 ;  /* 0x4000000000057802 */ /* 0x000fe40000000f00 */
        /* <DEDUP_REMOVED lines=11> */
.L_x_825:
        /* <DEDUP_REMOVED lines=30> */
.L_x_827:
[----:B------:R-:W-:Y:S05]  /*44880*/  BSYNC.RECONVERGENT B4 ;  /* 0x0000000000047941 */ /* 0x000fea0003800200 */
.L_x_826:
        /* <DEDUP_REMOVED lines=15> */
[----:B------:R-:W-:Y:S02]  /*44980*/  IMAD.MOV.U32 R0, RZ, RZ, R6 ;  /* 0x000000ffff007224 */ /* 0x000fe400078e0006 */
[----:B------:R-:W-:-:S07]  /*44990*/  IMAD.MOV.U32 R35, RZ, RZ, R7 ;  /* 0x000000ffff237224 */ /* 0x000fce00078e0007 */
.L_x_787:
[----:B------:R-:W-:Y:S05]  /*449a0*/  BSYNC.RELIABLE B3 ;  /* 0x0000000000037941 */ /* 0x000fea0003800100 */
.L_x_773:
        /* <DEDUP_REMOVED lines=14> */
.L_x_832:
[----:B-1----:R-:W-:-:S05]  /*44a90*/  IMAD.U32 R11, R6, 0x4, R1 ;  /* 0x00000004060b7824 */ /* 0x002fca00078e0001 */
[----:B------:R-:W2:Y:S04]  /*44aa0*/  LDL R9, [R11+0x20b4] ;  /* 0x0020b4000b097983 */ /* 0x000ea80000100800 */
[----:B------:R-:W3:Y:S01]  /*44ab0*/  LDL.64 R58, [R11+0x20b8] ;  /* 0x0020b8000b3a7983 */ /* 0x000ee20000100a00 */
[----:B--2--5:R-:W-:-:S03]  /*44ac0*/  IMAD.IADD R56, R9, 0x1, -R10 ;  /* 0x0000000109387824 */ /* 0x024fc600078e0a0a */
[----:B------:R-:W2:Y:S01]  /*44ad0*/  LDL R10, [R11+0x20c0] ;  /* 0x0020c0000b0a7983 */ /* 0x000ea20000100800 */
[----:B------:R-:W-:Y:S01]  /*44ae0*/  IADD3 R6, P0, PT, R6, 0x4, RZ ;  /* 0x0000000406067810 */ /* 0x000fe20007f1e0ff */
[----:B---3--:R-:W-:Y:S02]  /*44af0*/  IMAD.IADD R57, R58, 0x1, -R9 ;  /* 0x000000013a397824 */ /* 0x008fe400078e0a09 */
[----:B------:R-:W-:Y:S01]  /*44b00*/  IMAD.IADD R58, R59, 0x1, -R58 ;  /* 0x000000013b3a7824 */ /* 0x000fe200078e0a3a */
[----:B------:R-:W-:Y:S02]  /*44b10*/  IADD3.X R5, PT, PT, RZ, R5, RZ, P0, !PT ;  /* 0x00000005ff057210 */ /* 0x000fe400007fe4ff */
[----:B------:R-:W-:-:S04]  /*44b20*/  ISETP.NE.U32.AND P0, PT, R6, R7, PT ;  /* 0x000000070600720c */ /* 0x000fc80003f05070 */
[----:B------:R-:W-:Y:S01]  /*44b30*/  ISETP.NE.AND.EX P0, PT, R5, R8, PT, P0 ;  /* 0x000000080500720c */ /* 0x000fe20003f05300 */
[----:B--2---:R-:W-:-:S05]  /*44b40*/  IMAD.IADD R59, R10, 0x1, -R59 ;  /* 0x000000010a3b7824 */ /* 0x004fca00078e0a3b */
[----:B------:R1:W-:Y:S07]  /*44b50*/  STL.128 [R11+0x20f0], R56 ;  /* 0x0020f0380b007387 */ /* 0x0003ee0000100c00 */
[----:B------:R-:W-:Y:S05]  /*44b60*/  @P0 BRA `(.L_x_832) ;  /* 0xfffffffc00c80947 */ /* 0x000fea000383ffff */
.L_x_831:
[----:B------:R-:W-:Y:S05]  /*44b70*/  BSYNC.RECONVERGENT B3 ;  /* 0x0000000000037941 */ /* 0x000fea0003800200 */
.L_x_830:
        /* <DEDUP_REMOVED lines=15> */
.L_x_829:
[----:B------:R-:W-:Y:S05]  /*44c70*/  BSYNC.RECONVERGENT B0 ;  /* 0x0000000000007941 */ /* 0x000fea0003800200 */
.L_x_828:
        /* <DEDUP_REMOVED lines=15> */
[----:B------:R-:W-:Y:S02]  /*44d70*/  IMAD.MOV.U32 R50, RZ, RZ, 0x1 ;  /* 0x00000001ff327424 */ /* 0x000fe400078e00ff */
[----:B------:R-:W-:-:S07]  /*44d80*/  IMAD.MOV.U32 R51, RZ, RZ, RZ ;  /* 0x000000ffff337224 */ /* 0x000fce00078e00ff */
.L_x_837:
        /* <DEDUP_REMOVED lines=21> */
[----:B------:R-:W-:Y:S01]  /*44ee0*/  IMAD.X R5, RZ, RZ, R51, P1 ;  /* 0x000000ffff057224 */ /* 0x000fe200008e0633 */
[----:B------:R-:W-:-:S03]  /*44ef0*/  MOV R50, R11 ;  /* 0x0000000b00327202 */ /* 0x000fc60000000f00 */
[----:B------:R-:W-:Y:S02]  /*44f00*/  IMAD.MOV.U32 R51, RZ, RZ, R5 ;  /* 0x000000ffff337224 */ /* 0x000fe400078e0005 */
[----:B---3--:R-:W-:-:S05]  /*44f10*/  IMAD.IADD R8, R7, 0x1, R8 ;  /* 0x0000000107087824 */ /* 0x008fca00078e0208 */
[----:B------:R2:W-:Y:S01]  /*44f20*/  STL [R10+0x2120], R8 ;  /* 0x002120080a007387 */ /* 0x0005e20000100800 */
[----:B------:R-:W-:Y:S05]  /*44f30*/  @P0 BRA `(.L_x_837) ;  /* 0xfffffffc00940947 */ /* 0x000fea000383ffff */
[----:B------:R-:W-:Y:S05]  /*44f40*/  BSYNC.RECONVERGENT B4 ;  /* 0x0000000000047941 */ /* 0x000fea0003800200 */
.L_x_836:
[----:B------:R-:W-:Y:S05]  /*44f50*/  BSYNC.RECONVERGENT B3 ;  /* 0x0000000000037941 */ /* 0x000fea0003800200 */
.L_x_835:
        /* <DEDUP_REMOVED lines=23> */
.L_x_834:
[----:B------:R-:W-:Y:S05]  /*450d0*/  BSYNC.RECONVERGENT B0 ;  /* 0x0000000000007941 */ /* 0x000fea0003800200 */
.L_x_833:
        /* <DEDUP_REMOVED lines=12> */
.L_x_976:
[----:B------:R-:W-:Y:S01]  /*451a0*/  ISETP.NE.AND P0, PT, R4, RZ, PT ;  /* 0x000000ff0400720c */ /* 0x000fe20003f05270 */
[----:B------:R-:W-:Y:S01]  /*451b0*/  BSSY.RECONVERGENT B0, `(.L_x_840) ;  /* 0x0000010000007945 */ /* 0x000fe20003800200 */
[----:B------:R-:W-:-:S11]  /*451c0*/  IMAD.MOV.U32 R5, RZ, RZ, RZ ;  /* 0x000000ffff057224 */ /* 0x000fd600078e00ff */
[----:B-1----:R-:W-:Y:S05]  /*451d0*/  @!P0 BRA `(.L_x_841) ;  /* 0x0000000000348947 */ /* 0x002fea0003800000 */
[----:B---3--:R-:W-:Y:S02]  /*451e0*/  IMAD.MOV.U32 R6, RZ, RZ, R4 ;  /* 0x000000ffff067224 */ /* 0x008fe400078e0004 */
[----:B------:R-:W-:-:S07]  /*451f0*/  IMAD.MOV.U32 R8, RZ, RZ, RZ ;  /* 0x000000ffff087224 */ /* 0x000fce00078e00ff */
.L_x_843:
        /* <DEDUP_REMOVED lines=10> */
.L_x_842:
[----:B------:R-:W-:-:S07]  /*452a0*/  IMAD.MOV.U32 R5, RZ, RZ, R6 ;  /* 0x000000ffff057224 */ /* 0x000fce00078e0006 */
.L_x_841:
[----:B------:R-:W-:Y:S05]  /*452b0*/  BSYNC.RECONVERGENT B0 ;  /* 0x0000000000007941 */ /* 0x000fea0003800200 */
.L_x_840:
        /* <DEDUP_REMOVED lines=16> */
[----:B------:R-:W-:Y:S01]  /*453c0*/  @P1 IADD3.X R7, PT, PT, RZ, R7, RZ, P0, !PT ;  /* 0x00000007ff071210 */ /* 0x000fe200007fe4ff */
[----:B------:R2:W-:Y:S01]  /*453d0*/  @P1 STL [R5+0x20b0], R64 ;  /* 0x0020b04005001387 */ /* 0x0005e20000100800 */
[CC--:B------:R-:W-:Y:S02]  /*453e0*/  IADD3 R8, P3, PT, R41.reuse, -R6.reuse, RZ ;  /* 0x8000000629087210 */ /* 0x0c0fe40007f7e0ff */
[----:B------:R-:W-:Y:S02]  /*453f0*/  ISETP.GT.U32.AND P2, PT, R41, R6, PT ;  /* 0x000000062900720c */ /* 0x000fe40003f44070 */
        /* <DEDUP_REMOVED lines=9> */
.L_x_848:
        /* <DEDUP_REMOVED lines=10> */
.L_x_847:
[----:B------:R-:W-:Y:S05]  /*45530*/  BSYNC.RECONVERGENT B4 ;  /* 0x0000000000047941 */ /* 0x000fea0003800200 */
.L_x_846:
        /* <DEDUP_REMOVED lines=16> */
.L_x_845:
[----:B------:R-:W-:Y:S05]  /*45640*/  BSYNC.RECONVERGENT B0 ;  /* 0x0000000000007941 */ /* 0x000fea0003800200 */
.L_x_844:
[----:B------:R-:W-:Y:S01]  /*45650*/  ISETP.GE.U32.AND P0, PT, R90, 0xf, PT ;  /* 0x0000000f5a00780c */ /* 0x000fe20003f06070 */
[----:B------:R-:W-:Y:S01]  /*45660*/  BSSY.RECONVERGENT B0, `(.L_x_849) ;  /* 0x0000038000007945 */ /* 0x000fe20003800200 */
[----:B--23--:R-:W-:Y:S02]  /*45670*/  IMAD.MOV.U32 R6, RZ, RZ, RZ ;  /* 0x000000ffff067224 */ /* 0x00cfe400078e00ff */
[----:B------:R-:W-:Y:S01]  /*45680*/  ISETP.GE.U32.AND.EX P0, PT, R66, RZ, PT, P0 ;  /* 0x000000ff4200720c */ /* 0x000fe20003f06100 */
[----:B------:R-:W-:Y:S02]  /*45690*/  IMAD.MOV.U32 R88, RZ, RZ, R40 ;  /* 0x000000ffff587224 */ /* 0x000fe400078e0028 */
[----:B------:R-:W-:-:S10]  /*456a0*/  IMAD.MOV.U32 R89, RZ, RZ, R42 ;  /* 0x000000ffff597224 */ /* 0x000fd400078e002a */
[----:B------:R-:W-:Y:S05]  /*456b0*/  @!P0 BRA `(.L_x_850) ;  /* 0x0000000000c88947 */ /* 0x000fea0003800000 */
[----:B------:R-:W-:Y:S01]  /*456c0*/  BSSY.RECONVERGENT B4, `(.L_x_851) ;  /* 0x0000030000047945 */ /* 0x000fe20003800200 */
[----:B------:R-:W-:Y:S02]  /*456d0*/  IMAD.MOV.U32 R6, RZ, RZ, RZ ;  /* 0x000000ffff067224 */ /* 0x000fe400078e00ff */
[----:B------:R-:W-:Y:S02]  /*456e0*/  IMAD.MOV.U32 R65, RZ, RZ, RZ ;  /* 0x000000ffff417224 */ /* 0x000fe400078e00ff */
[----:B------:R-:W-:Y:S02]  /*456f0*/  IMAD.MOV.U32 R88, RZ, RZ, R40 ;  /* 0x000000ffff587224 */ /* 0x000fe400078e0028 */
[----:B------:R-:W-:-:S07]  /*45700*/  IMAD.MOV.U32 R89, RZ, RZ, R42 ;  /* 0x000000ffff597224 */ /* 0x000fce00078e002a */
.L_x_852:
        /* <DEDUP_REMOVED lines=44> */
.L_x_851:
[----:B------:R-:W-:-:S07]  /*459d0*/  IMAD.MOV.U32 R6, RZ, RZ, R7 ;  /* 0x000000ffff067224 */ /* 0x000fce00078e0007 */
.L_x_850:
[----:B------:R-:W-:Y:S05]  /*459e0*/  BSYNC.RECONVERGENT B0 ;  /* 0x0000000000007941 */ /* 0x000fea0003800200 */
.L_x_849:
        /* <DEDUP_REMOVED lines=12> */
[----:B------:R-:W-:Y:S02]  /*45ab0*/  IADD3 R6, PT, PT, R6, 0x8, RZ ;  /* 0x0000000806067810 */ /* 0x000fe40007ffe0ff */
        /* <DEDUP_REMOVED lines=16> */
.L_x_856:
[----:B------:R-:W-:Y:S05]  /*45bc0*/  BSYNC.RECONVERGENT B4 ;  /* 0x0000000000047941 */ /* 0x000fea0003800200 */
.L_x_855:
        /* <DEDUP_REMOVED lines=18> */
.L_x_858:
[----:B------:R-:W-:Y:S05]  /*45cf0*/  BSYNC.RECONVERGENT B4 ;  /* 0x0000000000047941 */ /* 0x000fea0003800200 */
.L_x_857:
        /* <DEDUP_REMOVED lines=16> */
.L_x_854:
[----:B------:R-:W-:Y:S05]  /*45e00*/  BSYNC.RECONVERGENT B0 ;  /* 0x0000000000007941 */ /* 0x000fea0003800200 */
.L_x_853:
        /* <DEDUP_REMOVED lines=19> */
[----:B------:R-:W-:-:S07]  /*45f40*/  MOV R5, 0x45f60 ;  /* 0x00045f6000057802 */ /* 0x000fce0000000f00 */
[----:B0-----:R-:W-:Y:S05]  /*45f50*/  CALL.REL.NOINC `($__internal_1_$__cuda_sm20_div_rn_f64_full) ;  /* 0x0000042c00a07944 */ /* 0x001fea0003c00000 */
[----:B------:R-:W-:Y:S02]  /*45f60*/  IMAD.MOV.U32 R6, RZ, RZ, R64 ;  /* 0x000000ffff067224 */ /* 0x000fe400078e0040 */
[----:B------:R-:W-:-:S07]  /*45f70*/  IMAD.MOV.U32 R7, RZ, RZ, R65 ;  /* 0x000000ffff077224 */ /* 0x000fce00078e0041 */
.L_x_860:
[----:B------:R-:W-:Y:S05]  /*45f80*/  BSYNC.RECONVERGENT B4 ;  /* 0x0000000000047941 */ /* 0x000fea0003800200 */
.L_x_859:
        /* <DEDUP_REMOVED lines=33> */
.L_x_865:
[C---:B-1----:R-:W-:Y:S01]  /*461a0*/  IMAD.U32 R5, R6.reuse, 0x4, R1 ;  /* 0x0000000406057824 */ /* 0x042fe200078e0001 */
[----:B------:R-:W-:-:S04]  /*461b0*/  IADD3 R6, P1, PT, R6, 0x10, RZ ;  /* 0x0000001006067810 */ /* 0x000fc80007f3e0ff */
[----:B------:R-:W-:Y:S01]  /*461c0*/  IADD3 R7, P2, PT, R6, R50, RZ ;  /* 0x0000003206077210 */ /* 0x000fe20007f5e0ff */
[----:B------:R-:W-:Y:S01]  /*461d0*/  IMAD.X R10, RZ, RZ, R10, P1 ;  /* 0x000000ffff0a7224 */ /* 0x000fe200008e060a */
[----:B------:R1:W-:Y:S02]  /*461e0*/  STL [R5+0x20b0], R34 ;  /* 0x0020b02205007387 */ /* 0x0003e40000100800 */
[----:B------:R-:W-:Y:S02]  /*461f0*/  ISETP.NE.U32.AND P1, PT, R7, R64, PT ;  /* 0x000000400700720c */ /* 0x000fe40003f25070 */
[----:B------:R1:W-:Y:S01]  /*46200*/  STL [R5+0x20b4], R34 ;  /* 0x0020b42205007387 */ /* 0x0003e20000100800 */
[----:B------:R-:W-:-:S03]  /*46210*/  IADD3.X R7, PT, PT, R10, R51, RZ, P2, !PT ;  /* 0x000000330a077210 */ /* 0x000fc600017fe4ff */
        /* <DEDUP_REMOVED lines=16> */
.L_x_864:
[----:B------:R-:W-:Y:S05]  /*46320*/  BSYNC.RECONVERGENT B4 ;  /* 0x0000000000047941 */ /* 0x000fea0003800200 */
.L_x_863:
        /* <DEDUP_REMOVED lines=18> */
.L_x_867:
[----:B------:R-:W-:Y:S05]  /*46450*/  BSYNC.RECONVERGENT B4 ;  /* 0x0000000000047941 */ /* 0x000fea0003800200 */
.L_x_866:
        /* <DEDUP_REMOVED lines=22> */
.L_x_862:
[----:B------:R-:W-:Y:S05]  /*465c0*/  BSYNC.RECONVERGENT B0 ;  /* 0x0000000000007941 */ /* 0x000fea0003800200 */
.L_x_861:
        /* <DEDUP_REMOVED lines=10> */
.L_x_869:
[----:B------:R-:W-:Y:S05]  /*46670*/  BSYNC.RECONVERGENT B0 ;  /* 0x0000000000007941 */ /* 0x000fea0003800200 */
.L_x_868:
        /* <DEDUP_REMOVED lines=9> */
[----:B------:R-:W-:Y:S01]  /*46710*/  ISETP.GE.U32.AND.EX P0, PT, R6, RZ, PT, P0 ;  /* 0x000000ff0600720c */ /* 0x000fe20003f06100 */
[----:B------:R-:W-:-:S12]  /*46720*/  IMAD.MOV.U32 R6, RZ, RZ, RZ ;  /* 0x000000ffff067224 */ /* 0x000fd800078e00ff */
[----:B------:R-:W-:Y:S05]  /*46730*/  @!P0 BRA `(.L_x_873) ;  /* 0x0000000000308947 */ /* 0x000fea0003800000 */
[----:B------:R-:W-:Y:S01]  /*46740*/  BSSY.RECONVERGENT B5, `(.L_x_874) ;  /* 0x000000a000057945 */ /* 0x000fe20003800200 */
[----:B------:R-:W-:Y:S02]  /*46750*/  IMAD.MOV.U32 R6, RZ, RZ, RZ ;  /* 0x000000ffff067224 */ /* 0x000fe400078e00ff */
[----:B------:R-:W-:-:S07]  /*46760*/  IMAD.MOV.U32 R8, RZ, RZ, RZ ;  /* 0x000000ffff087224 */ /* 0x000fce00078e00ff */
.L_x_875:
        /* <DEDUP_REMOVED lines=8> */
.L_x_874:
[----:B------:R-:W-:-:S07]  /*467f0*/  IMAD.U32 R6, RZ, RZ, UR50 ;  /* 0x00000032ff067e24 */ /* 0x000fce000f8e00ff */
.L_x_873:
[----:B------:R-:W-:Y:S05]  /*46800*/  BSYNC.RECONVERGENT B4 ;  /* 0x0000000000047941 */ /* 0x000fea0003800200 */
.L_x_872:
        /* <DEDUP_REMOVED lines=16> */
.L_x_876:
        /* <DEDUP_REMOVED lines=15> */
[----:B------:R-:W-:Y:S01]  /*46a00*/  IADD3 R6, PT, PT, R1, R6, RZ ;  /* 0x0000000601067210 */ /* 0x000fe20007ffe0ff */
        /* <DEDUP_REMOVED lines=9> */
.L_x_871:
[----:B------:R-:W-:Y:S05]  /*46aa0*/  BSYNC.RECONVERGENT B0 ;  /* 0x0000000000007941 */ /* 0x000fea0003800200 */
.L_x_870:
        /* <DEDUP_REMOVED lines=8> */
.L_x_880:
        /* <DEDUP_REMOVED lines=18> */
.L_x_879:
[----:B------:R-:W-:-:S07]  /*46c50*/  IMAD.MOV.U32 R8, RZ, RZ, R7 ;  /* 0x000000ffff087224 */ /* 0x000fce00078e0007 */
.L_x_878:
[----:B------:R-:W-:Y:S05]  /*46c60*/  BSYNC.RECONVERGENT B0 ;  /* 0x0000000000007941 */ /* 0x000fea0003800200 */
.L_x_877:
        /* <DEDUP_REMOVED lines=18> */
.L_x_882:
[----:B------:R-:W-:Y:S05]  /*46d90*/  BSYNC.RECONVERGENT B0 ;  /* 0x0000000000007941 */ /* 0x000fea0003800200 */
.L_x_881:
[----:B------:R-:W-:Y:S04]  /*46da0*/  BSSY.RECONVERGENT B0, `(.L_x_883) ;  /* 0x00000e9000007945 */ /* 0x000fe80003800200 */
[----:B------:R-:W-:Y:S05]  /*46db0*/  @!P1 BRA `(.L_x_884) ;  /* 0x0000000c009c9947 */ /* 0x000fea0003800000 */
[----:B-1-34-:R-:W-:Y:S01]  /*46dc0*/  IADD3 R6, P2, PT, R5, -0x1, RZ ;  /* 0xffffffff05067810 */ /* 0x01afe20007f5e0ff */
[----:B------:R-:W-:Y:S01]  /*46dd0*/  BSSY.RECONVERGENT B4, `(.L_x_885) ;  /* 0x000006b000047945 */ /* 0x000fe20003800200 */
[----:B------:R-:W-:Y:S02]  /*46de0*/  IMAD.MOV.U32 R8, RZ, RZ, RZ ;  /* 0x000000ffff087224 */ /* 0x000fe400078e00ff */
[----:B------:R-:W-:Y:S02]  /*46df0*/  ISETP.GE.U32.AND P0, PT, R6, 0xf, PT ;  /* 0x0000000f0600780c */ /* 0x000fe40003f06070 */
[----:B------:R-:W-:-:S04]  /*46e00*/  IADD3.X R6, PT, PT, R48, -0x1, RZ, P2, !PT ;  /* 0xffffffff30067810 */ /* 0x000fc800017fe4ff */
[----:B------:R-:W-:-:S13]  /*46e10*/  ISETP.GE.U32.AND.EX P0, PT, R6, RZ, PT, P0 ;  /* 0x000000ff0600720c */ /* 0x000fda0003f06100 */
[----:B------:R-:W-:Y:S05]  /*46e20*/  @!P0 BRA `(.L_x_886) ;  /* 0x0000000400948947 */ /* 0x000fea0003800000 */
[----:B------:R-:W-:Y:S01]  /*46e30*/  BSSY.RECONVERGENT B5, `(.L_x_887) ;  /* 0x0000063000057945 */ /* 0x000fe20003800200 */
[----:B------:R-:W-:Y:S02]  /*46e40*/  IMAD.MOV.U32 R6, RZ, RZ, RZ ;  /* 0x000000ffff067224 */ /* 0x000fe400078e00ff */
[----:B------:R-:W-:-:S07]  /*46e50*/  IMAD.MOV.U32 R81, RZ, RZ, RZ ;  /* 0x000000ffff517224 */ /* 0x000fce00078e00ff */
.L_x_888:
        /* <DEDUP_REMOVED lines=37> */
[----:B---3--:R-:W-:-:S05]  /*470b0*/  IADD3 R65, PT, PT, R1, R8, RZ ;  /* 0x0000000801417210 */ /* 0x008fca0007ffe0ff */
        /* <DEDUP_REMOVED lines=59> */
.L_x_887:
[----:B---3--:R-:W-:-:S07]  /*47470*/  IMAD.U32 R8, RZ, RZ, UR50 ;  /* 0x00000032ff087e24 */ /* 0x008fce000f8e00ff */
.L_x_886:
[----:B------:R-:W-:Y:S05]  /*47480*/  BSYNC.RECONVERGENT B4 ;  /* 0x0000000000047941 */ /* 0x000fea0003800200 */
.L_x_885:
        /* <DEDUP_REMOVED lines=52> */
[----:B----4-:R-:W-:-:S05]  /*477d0*/  IADD3 R51, PT, PT, R1, R6, RZ ;  /* 0x0000000601337210 */ /* 0x010fca0007ffe0ff */
[----:B------:R-:W2:Y:S01]  /*477e0*/  LDL.U8 R6, [R51+0x2080] ;  /* 0x0020800033067983 */ /* 0x000ea20000100000 */
[----:B------:R-:W-:Y:S01]  /*477f0*/  VIADD R8, R8, 0x8 ;  /* 0x0000000808087836 */ /* 0x000fe20000000000 */
[----:B--2---:R-:W-:-:S05]  /*47800*/  LOP3.LUT R6, R9, R6, RZ, 0x3c, !PT ;  /* 0x0000000609067212 */ /* 0x004fca00078e3cff */
[----:B------:R3:W-:Y:S02]  /*47810*/  STL.U8 [R51+0x20a0], R6 ;  /* 0x0020a00633007387 */ /* 0x0007e40000100000 */
.L_x_889:
        /* <DEDUP_REMOVED lines=35> */
.L_x_891:
[----:B------:R-:W-:Y:S05]  /*47a50*/  BSYNC.RECONVERGENT B4 ;  /* 0x0000000000047941 */ /* 0x000fea0003800200 */
.L_x_890:
[----:B------:R-:W-:-:S04]  /*47a60*/  UISETP.NE.U32.AND UP0, UPT, UR58, URZ, UPT ;  /* 0x000000ff3a00728c */ /* 0x000fc8000bf05070 */
[----:B------:R-:W-:-:S09]  /*47a70*/  UISETP.NE.AND.EX UP0, UPT, URZ, URZ, UPT, UP0 ;  /* 0x000000ffff00728c */ /* 0x000fd2000bf05300 */
[----:B------:R-:W-:Y:S05]  /*47a80*/  BRA.U !UP0, `(.L_x_884) ;  /* 0x0000000108687547 */ /* 0x000fea000b800000 */
[----:B---3--:R-:W-:-:S05]  /*47a90*/  IMAD.U32 R10, R8, 0x8, R1 ;  /* 0x00000008080a7824 */ /* 0x008fca00078e0001 */
        /* <DEDUP_REMOVED lines=25> */
.L_x_884:
[----:B------:R-:W-:Y:S05]  /*47c30*/  BSYNC.RECONVERGENT B0 ;  /* 0x0000000000007941 */ /* 0x000fea0003800200 */
.L_x_883:
        /* <DEDUP_REMOVED lines=8> */
.L_x_906:
        /* <DEDUP_REMOVED lines=73> */
.L_x_899:
[----:B------:R-:W-:Y:S05]  /*48150*/  BSYNC.RECONVERGENT B6 ;  /* 0x0000000000067941 */ /* 0x000fea0003800200 */
.L_x_898:
        /* <DEDUP_REMOVED lines=75> */
.L_x_900:
[----:B------:R-:W-:Y:S01]  /*48610*/  IMAD.MOV.U32 R50, RZ, RZ, 0x0 ;  /* 0x00000000ff327424 */ /* 0x000fe200078e00ff */
[----:B------:R-:W-:Y:S01]  /*48620*/  LOP3.LUT P0, RZ, R57, 0x7fffffff, RZ, 0xc0, !PT ;  /* 0x7fffffff39ff7812 */ /* 0x000fe2000780c0ff */
[----:B------:R-:W-:-:S06]  /*48630*/  IMAD.MOV.U32 R51, RZ, RZ, 0x7ff00000 ;  /* 0x7ff00000ff337424 */ /* 0x000fcc00078e00ff */
[----:B------:R-:W-:-:S10]  /*48640*/  DFMA R50, R56, R50, +INF ;  /* 0x7ff000003832742b */ /* 0x000fd40000000032 */
[----:B------:R-:W-:Y:S02]  /*48650*/  FSEL R50, R50, RZ, P0 ;  /* 0x000000ff32327208 */ /* 0x000fe40000000000 */
[----:B------:R-:W-:-:S07]  /*48660*/  FSEL R51, R51, -QNAN , P0 ;  /* 0xfff0000033337808 */ /* 0x000fce0000000000 */
.L_x_897:
[----:B------:R-:W-:Y:S05]  /*48670*/  BSYNC.RECONVERGENT B5 ;  /* 0x0000000000057941 */ /* 0x000fea0003800200 */
.L_x_896:
        /* <DEDUP_REMOVED lines=66> */
.L_x_904:
[----:B------:R-:W-:Y:S05]  /*48aa0*/  BSYNC.RECONVERGENT B6 ;  /* 0x0000000000067941 */ /* 0x000fea0003800200 */
.L_x_903:
        /* <DEDUP_REMOVED lines=76> */
.L_x_905:
[----:B------:R-:W-:Y:S01]  /*48f70*/  IMAD.MOV.U32 R56, RZ, RZ, 0x0 ;  /* 0x00000000ff387424 */ /* 0x000fe200078e00ff */
[----:B------:R-:W-:Y:S01]  /*48f80*/  LOP3.LUT P0, RZ, R11, 0x7fffffff, RZ, 0xc0, !PT ;  /* 0x7fffffff0bff7812 */ /* 0x000fe2000780c0ff */
[----:B------:R-:W-:-:S06]  /*48f90*/  IMAD.MOV.U32 R57, RZ, RZ, 0x7ff00000 ;  /* 0x7ff00000ff397424 */ /* 0x000fcc00078e00ff */
[----:B------:R-:W-:-:S10]  /*48fa0*/  DFMA R56, R10, R56, +INF ;  /* 0x7ff000000a38742b */ /* 0x000fd40000000038 */
[----:B------:R-:W-:Y:S02]  /*48fb0*/  FSEL R56, R56, RZ, P0 ;  /* 0x000000ff38387208 */ /* 0x000fe40000000000 */
[----:B------:R-:W-:-:S07]  /*48fc0*/  FSEL R57, R57, -QNAN , P0 ;  /* 0xfff0000039397808 */ /* 0x000fce0000000000 */
.L_x_902:
[----:B------:R-:W-:Y:S05]  /*48fd0*/  BSYNC.RECONVERGENT B5 ;  /* 0x0000000000057941 */ /* 0x000fea0003800200 */
.L_x_901:
[----:B------:R-:W-:-:S08]  /*48fe0*/  DADD R50, -R56, R50 ;  /* 0x0000000038327229 */ /* 0x000fd00000000132 */
[----:B------:R-:W-:-:S11]  /*48ff0*/  DADD R8, R8, R50 ;  /* 0x0000000008087229 */ /* 0x000fd60000000032 */
.L_x_895:
[----:B------:R-:W-:Y:S05]  /*49000*/  BSYNC.RECONVERGENT B4 ;  /* 0x0000000000047941 */ /* 0x000fea0003800200 */
.L_x_894:
[----:B------:R-:W1:Y:S01]  /*49010*/  LDCU UR4, c[0x0][0x3b8] ;  /* 0x00007700ff0477ac */ /* 0x000e620008000800 */
[----:B------:R-:W-:-:S05]  /*49020*/  IADD3 R6, P0, PT, R6, 0x1, RZ ;  /* 0x0000000106067810 */ /* 0x000fca0007f1e0ff */
[----:B------:R-:W-:Y:S02]  /*49030*/  IMAD.X R7, RZ, RZ, R7, P0 ;  /* 0x000000ffff077224 */ /* 0x000fe400000e0607 */
[----:B-1----:R-:W-:-:S05]  /*49040*/  IMAD.U32 R5, RZ, RZ, UR4 ;  /* 0x00000004ff057e24 */ /* 0x002fca000f8e00ff */
[----:B------:R-:W-:-:S04]  /*49050*/  ISETP.NE.U32.AND P0, PT, R6, R5, PT ;  /* 0x000000050600720c */ /* 0x000fc80003f05070 */
[----:B------:R-:W-:-:S13]  /*49060*/  ISETP.NE.AND.EX P0, PT, R7, UR51, PT, P0 ;  /* 0x0000003307007c0c */ /* 0x000fda000bf05300 */
[----:B------:R-:W-:Y:S05]  /*49070*/  @P0 BRA `(.L_x_906) ;  /* 0xffffffec00100947 */ /* 0x000fea000383ffff */
.L_x_893:
[----:B------:R-:W-:Y:S05]  /*49080*/  BSYNC.RECONVERGENT B0 ;  /* 0x0000000000007941 */ /* 0x000fea0003800200 */
.L_x_892:
[----:B------:R-:W-:Y:S01]  /*49090*/  IMAD.MOV.U32 R50, RZ, RZ, 0x652b82fe ;  /* 0x652b82feff327424 */ /* 0x000fe200078e00ff */
[----:B------:R-:W-:Y:S01]  /*490a0*/  MOV R51, 0x3ff71547 ;  /* 0x3ff7154700337802 */ /* 0x000fe20000000f00 */
[----:B------:R-:W-:Y:S01]  /*490b0*/  UMOV UR4, 0xfefa39ef ;  /* 0xfefa39ef00047882 */ /* 0x000fe20000000000 */
[----:B------:R-:W-:Y:S01]  /*490c0*/  UMOV UR5, 0x3fe62e42 ;  /* 0x3fe62e4200057882 */ /* 0x000fe20000000000 */
[----:B------:R-:W-:Y:S01]  /*490d0*/  DADD R56, -RZ, -R8 ;  /* 0x00000000ff387229 */ /* 0x000fe20000000908 */
[----:B------:R-:W-:Y:S02]  /*490e0*/  BSSY.RECONVERGENT B0, `(.L_x_907) ;  /* 0x0000037000007945 */ /* 0x000fe40003800200 */
[----:B------:R-:W-:-:S07]  /*490f0*/  DFMA R50, R8, -R50, 6.75539944105574400000e+15 ;  /* 0x433800000832742b */ /* 0x000fce0000000832 */
[----:B------:R-:W-:Y:S01]  /*49100*/  FSETP.GEU.AND P0, PT, |R57|, 4.1917929649353027344, PT ;  /* 0x4086232b3900780b */ /* 0x000fe20003f0e200 */
        /* <DEDUP_REMOVED lines=52> */
.L_x_908:
[----:B------:R-:W-:Y:S05]  /*49450*/  BSYNC.RECONVERGENT B0 ;  /* 0x0000000000007941 */ /* 0x000fea0003800200 */
.L_x_907:
[----:B------:R-:W1:Y:S01]  /*49460*/  LDCU UR4, c[0x0][0x3bc] ;  /* 0x00007780ff0477ac */ /* 0x000e620008000800 */
[----:B------:R-:W-:Y:S01]  /*49470*/  BSSY.RELIABLE B4, `(.L_x_909) ;  /* 0x0000430000047945 */ /* 0x000fe20003800100 */
[----:B------:R-:W-:Y:S01]  /*49480*/  DADD R22, -R6, R22 ;  /* 0x0000000006167229 */ /* 0x000fe20000000116 */
[----:B-1----:R-:W-:-:S05]  /*49490*/  VIADD R8, R5, -UR4 ;  /* 0x8000000405087c36 */ /* 0x002fca0008000000 */
[----:B------:R-:W-:-:S13]  /*494a0*/  ISETP.NE.AND P0, PT, R8, RZ, PT ;  /* 0x000000ff0800720c */ /* 0x000fda0003f05270 */
[----:B------:R-:W-:Y:S05]  /*494b0*/  @!P0 BRA `(.L_x_910) ;  /* 0x0000001400608947 */ /* 0x000fea0003800000 */
[----:B------:R-:W-:Y:S02]  /*494c0*/  IMAD.MOV.U32 R50, RZ, RZ, RZ ;  /* 0x000000ffff327224 */ /* 0x000fe400078e00ff */
[----:B------:R-:W-:-:S07]  /*494d0*/  IMAD.MOV.U32 R56, RZ, RZ, RZ ;  /* 0x000000ffff387224 */ /* 0x000fce00078e00ff */
.L_x_924:
        /* <DEDUP_REMOVED lines=22> */
.L_x_915:
        /* <DEDUP_REMOVED lines=30> */
[----:B------:R-:W-:Y:S01]  /*49820*/  MOV R94, R96 ;  /* 0x00000060005e7202 */ /* 0x000fe20000000f00 */
[----:B----4-:R-:W-:Y:S01]  /*49830*/  IMAD R58, R58, R89, RZ ;  /* 0x000000593a3a7224 */ /* 0x010fe200078e02ff */
[----:B------:R-:W-:-:S02]  /*49840*/  PRMT R89, R9, 0x7771, RZ ;  /* 0x0000777109597816 */ /* 0x000fc400000000ff */
[----:B------:R-:W-:Y:S01]  /*49850*/  LOP3.LUT R8, R57, R8, R7, 0x96, !PT ;  /* 0x0000000839087212 */ /* 0x000fe200078e9607 */
        /* <DEDUP_REMOVED lines=39> */
.L_x_914:
[----:B------:R-:W-:Y:S05]  /*49ad0*/  BSYNC.RECONVERGENT B5 ;  /* 0x0000000000057941 */ /* 0x000fea0003800200 */
.L_x_913:
        /* <DEDUP_REMOVED lines=63> */
.L_x_912:
[----:B------:R-:W-:Y:S05]  /*49ed0*/  BSYNC.RECONVERGENT B0 ;  /* 0x0000000000007941 */ /* 0x000fea0003800200 */
.L_x_911:
        /* <DEDUP_REMOVED lines=19> */
.L_x_920:
        /* <DEDUP_REMOVED lines=18> */
[----:B------:R-:W-:-:S02]  /*4a130*/  IADD3 R105, P0, PT, R105, 0x10, RZ ;  /* 0x0000001069697810 */ /* 0x000fc40007f1e0ff */
[----:B------:R-:W-:Y:S01]  /*4a140*/  IADD3 R8, PT, PT, R8, 0x10, RZ ;  /* 0x0000001008087810 */ /* 0x000fe20007ffe0ff */
        /* <DEDUP_REMOVED lines=45> */
.L_x_919:
[----:B------:R-:W-:Y:S05]  /*4a420*/  BSYNC.RECONVERGENT B5 ;  /* 0x0000000000057941 */ /* 0x000fea0003800200 */
.L_x_918:
        /* <DEDUP_REMOVED lines=40> */
.L_x_922:
[----:B------:R-:W-:Y:S05]  /*4a6b0*/  BSYNC.RECONVERGENT B5 ;  /* 0x0000000000057941 */ /* 0x000fea0003800200 */
.L_x_921:
        /* <DEDUP_REMOVED lines=47> */
.L_x_917:
[----:B------:R-:W-:Y:S05]  /*4a9b0*/  BSYNC.RECONVERGENT B0 ;  /* 0x0000000000007941 */ /* 0x000fea0003800200 */
.L_x_916:
        /* <DEDUP_REMOVED lines=8> */
.L_x_910:
[----:B------:R-:W1:Y:S01]  /*4aa40*/  I2F.F64.U32 R6, R43 ;  /* 0x0000002b00067312 */ /* 0x000e620000201800 */
[----:B------:R-:W-:Y:S01]  /*4aa50*/  IMAD.U32 R93, R0, 0x20, R1 ;  /* 0x00000020005d7824 */ /* 0x000fe200078e0001 */
        /* <DEDUP_REMOVED lines=8> */
.L_x_939:
        /* <DEDUP_REMOVED lines=73> */
.L_x_932:
[----:B------:R-:W-:Y:S05]  /*4af70*/  BSYNC.RECONVERGENT B7 ;  /* 0x0000000000077941 */ /* 0x000fea0003800200 */
.L_x_931:
        /* <DEDUP_REMOVED lines=18> */
[----:B------:R-:W-:Y:S01]  /*4b0a0*/  UMOV UR4, 0x3ae80f1e ;  /* 0x3ae80f1e00047882 */ /* 0x000fe20000000000 */
        /* <DEDUP_REMOVED lines=56> */
.L_x_933:
[----:B------:R-:W-:Y:S01]  /*4b430*/  IMAD.MOV.U32 R12, RZ, RZ, 0x0 ;  /* 0x00000000ff0c7424 */ /* 0x000fe200078e00ff */
[----:B------:R-:W-:Y:S01]  /*4b440*/  LOP3.LUT P0, RZ, R27, 0x7fffffff, RZ, 0xc0, !PT ;  /* 0x7fffffff1bff7812 */ /* 0x000fe2000780c0ff */
[----:B------:R-:W-:-:S06]  /*4b450*/  IMAD.MOV.U32 R13, RZ, RZ, 0x7ff00000 ;  /* 0x7ff00000ff0d7424 */ /* 0x000fcc00078e00ff */
[----:B------:R-:W-:-:S10]  /*4b460*/  DFMA R12, R26, R12, +INF ;  /* 0x7ff000001a0c742b */ /* 0x000fd4000000000c */
[----:B------:R-:W-:Y:S02]  /*4b470*/  FSEL R12, R12, RZ, P0 ;  /* 0x000000ff0c0c7208 */ /* 0x000fe40000000000 */
[----:B------:R-:W-:-:S07]  /*4b480*/  FSEL R13, R13, -QNAN , P0 ;  /* 0xfff000000d0d7808 */ /* 0x000fce0000000000 */
.L_x_930:
[----:B------:R-:W-:Y:S05]  /*4b490*/  BSYNC.RECONVERGENT B6 ;  /* 0x0000000000067941 */ /* 0x000fea0003800200 */
.L_x_929:
        /* <DEDUP_REMOVED lines=66> */
.L_x_937:
[----:B------:R-:W-:Y:S05]  /*4b8c0*/  BSYNC.RECONVERGENT B7 ;  /* 0x0000000000077941 */ /* 0x000fea0003800200 */
.L_x_936:
        /* <DEDUP_REMOVED lines=76> */
.L_x_938:
[----:B------:R-:W-:Y:S01]  /*4bd90*/  IMAD.MOV.U32 R26, RZ, RZ, 0x0 ;  /* 0x00000000ff1a7424 */ /* 0x000fe200078e00ff */
[----:B------:R-:W-:Y:S01]  /*4bda0*/  LOP3.LUT P0, RZ, R11, 0x7fffffff, RZ, 0xc0, !PT ;  /* 0x7fffffff0bff7812 */ /* 0x000fe2000780c0ff */
[----:B------:R-:W-:-:S06]  /*4bdb0*/  IMAD.MOV.U32 R27, RZ, RZ, 0x7ff00000 ;  /* 0x7ff00000ff1b7424 */ /* 0x000fcc00078e00ff */
[----:B------:R-:W-:-:S10]  /*4bdc0*/  DFMA R26, R10, R26, +INF ;  /* 0x7ff000000a1a742b */ /* 0x000fd4000000001a */
[----:B------:R-:W-:Y:S02]  /*4bdd0*/  FSEL R26, R26, RZ, P0 ;  /* 0x000000ff1a1a7208 */ /* 0x000fe40000000000 */
[----:B------:R-:W-:-:S07]  /*4bde0*/  FSEL R27, R27, -QNAN , P0 ;  /* 0xfff000001b1b7808 */ /* 0x000fce0000000000 */
.L_x_935:
[----:B------:R-:W-:Y:S05]  /*4bdf0*/  BSYNC.RECONVERGENT B6 ;  /* 0x0000000000067941 */ /* 0x000fea0003800200 */
.L_x_934:
[----:B------:R-:W-:-:S08]  /*4be00*/  DADD R12, -R26, R12 ;  /* 0x000000001a0c7229 */ /* 0x000fd0000000010c */
[----:B------:R-:W-:-:S11]  /*4be10*/  DADD R8, R8, R12 ;  /* 0x0000000008087229 */ /* 0x000fd6000000000c */
.L_x_928:
[----:B------:R-:W-:Y:S05]  /*4be20*/  BSYNC.RECONVERGENT B5 ;  /* 0x0000000000057941 */ /* 0x000fea0003800200 */
.L_x_927:
[----:B------:R-:W1:Y:S01]  /*4be30*/  LDCU UR4, c[0x0][0x3b8] ;  /* 0x00007700ff0477ac */ /* 0x000e620008000800 */
[----:B------:R-:W-:-:S05]  /*4be40*/  IADD3 R6, P0, PT, R6, 0x1, RZ ;  /* 0x0000000106067810 */ /* 0x000fca0007f1e0ff */
[----:B------:R-:W-:Y:S02]  /*4be50*/  IMAD.X R7, RZ, RZ, R7, P0 ;  /* 0x000000ffff077224 */ /* 0x000fe400000e0607 */
[----:B-1----:R-:W-:-:S05]  /*4be60*/  IMAD.U32 R5, RZ, RZ, UR4 ;  /* 0x00000004ff057e24 */ /* 0x002fca000f8e00ff */
[----:B------:R-:W-:-:S04]  /*4be70*/  ISETP.NE.U32.AND P0, PT, R6, R5, PT ;  /* 0x000000050600720c */ /* 0x000fc80003f05070 */
[----:B------:R-:W-:-:S13]  /*4be80*/  ISETP.NE.AND.EX P0, PT, R7, UR51, PT, P0 ;  /* 0x0000003307007c0c */ /* 0x000fda000bf05300 */
[----:B------:R-:W-:Y:S05]  /*4be90*/  @P0 BRA `(.L_x_939) ;  /* 0xffffffec00100947 */ /* 0x000fea000383ffff */
.L_x_926:
[----:B------:R-:W-:Y:S05]  /*4bea0*/  BSYNC.RECONVERGENT B0 ;  /* 0x0000000000007941 */ /* 0x000fea0003800200 */
.L_x_925:
        /* <DEDUP_REMOVED lines=15> */
.L_x_945:
[----:B------:R-:W-:-:S06]  /*4bfa0*/  IMAD.IADD R56, R1, 0x1, R8 ;  /* 0x0000000101387824 */ /* 0x000fcc00078e0208 */
[----:B------:R-:W2:Y:S01]  /*4bfb0*/  LDL.128 R56, [R56+0x20a0] ;  /* 0x0020a00038387983 */ /* 0x000ea20000100c00 */
[C---:B-1----:R-:W-:Y:S01]  /*4bfc0*/  IMAD.IADD R6, R8.reuse, 0x1, R105 ;  /* 0x0000000108067824 */ /* 0x042fe200078e0269 */
[----:B------:R-:W-:-:S04]  /*4bfd0*/  IADD3 R8, P0, PT, R8, 0x10, RZ ;  /* 0x0000001008087810 */ /* 0x000fc80007f1e0ff */
[----:B------:R-:W-:Y:S01]  /*4bfe0*/  LEA R9, R6, R1, 0x3 ;  /* 0x0000000106097211 */ /* 0x000fe200078e18ff */
        /* <DEDUP_REMOVED lines=37> */
.L_x_944:
[----:B------:R-:W-:-:S07]  /*4c240*/  IMAD.U32 R8, RZ, RZ, UR50 ;  /* 0x00000032ff087e24 */ /* 0x000fce000f8e00ff */
.L_x_943:
[----:B------:R-:W-:Y:S05]  /*4c250*/  BSYNC.RECONVERGENT B5 ;  /* 0x0000000000057941 */ /* 0x000fea0003800200 */
.L_x_942:
        /* <DEDUP_REMOVED lines=34> */
.L_x_946:
        /* <DEDUP_REMOVED lines=10> */
[----:B------:R-:W-:-:S04]  /*4c520*/  IMAD.IADD R6, R8, 0x1, R105 ;  /* 0x0000000108067824 */ /* 0x000fc800078e0269 */
[----:B------:R-:W-:Y:S01]  /*4c530*/  IMAD.U32 R9, R6, 0x8, R1 ;  /* 0x0000000806097824 */ /* 0x000fe200078e0001 */
        /* <DEDUP_REMOVED lines=12> */
.L_x_948:
[----:B------:R-:W-:Y:S05]  /*4c600*/  BSYNC.RECONVERGENT B5 ;  /* 0x0000000000057941 */ /* 0x000fea0003800200 */
.L_x_947:
        /* <DEDUP_REMOVED lines=21> */
.L_x_941:
[----:B------:R-:W-:Y:S05]  /*4c760*/  BSYNC.RECONVERGENT B0 ;  /* 0x0000000000007941 */ /* 0x000fea0003800200 */
.L_x_940:
        /* <DEDUP_REMOVED lines=13> */
.L_x_956:
[----:B------:R-:W-:-:S05]  /*4c840*/  IMAD.U32 R5, R6, 0x20, R1 ;  /* 0x0000002006057824 */ /* 0x000fca00078e0001 */
[----:B------:R-:W2:Y:S04]  /*4c850*/  LDL.64 R56, [R5+0x2178] ;  /* 0x0021780005387983 */ /* 0x000ea80000100a00 */
[----:B------:R-:W4:Y:S01]  /*4c860*/  LDL.64 R64, [R5+0x2198] ;  /* 0x0021980005407983 */ /* 0x000f220000100a00 */
        /* <DEDUP_REMOVED lines=10> */
[----:B------:R-:W-:Y:S02]  /*4c910*/  IMAD.MOV.U32 R82, RZ, RZ, -0x35dec16 ;  /* 0xfca213eaff527424 */ /* 0x000fe400078e00ff */
[----:B------:R-:W-:Y:S02]  /*4c920*/  IMAD.MOV.U32 R83, RZ, RZ, 0x3e928af3 ;  /* 0x3e928af3ff537424 */ /* 0x000fe400078e00ff */
[----:B------:R-:W-:-:S02]  /*4c930*/  IMAD.MOV.U32 R88, RZ, RZ, 0x62401315 ;  /* 0x62401315ff587424 */ /* 0x000fc400078e00ff */
        /* <DEDUP_REMOVED lines=36> */
[----:B------:R-:W-:Y:S01]  /*4cb80*/  MOV R74, 0xb ;  /* 0x0000000b004a7802 */ /* 0x000fe20000000f00 */
[----:B------:R-:W-:Y:S02]  /*4cb90*/  IMAD.MOV.U32 R75, RZ, RZ, 0x3fe00000 ;  /* 0x3fe00000ff4b7424 */ /* 0x000fe400078e00ff */
[----:B------:R-:W-:-:S04]  /*4cba0*/  DFMA R8, R10, R8, R80 ;  /* 0x000000080a08722b */ /* 0x000fc80000000050 */
        /* <DEDUP_REMOVED lines=28> */
.L_x_953:
[----:B------:R-:W-:Y:S05]  /*4cd70*/  BSYNC.RECONVERGENT B6 ;  /* 0x0000000000067941 */ /* 0x000fea0003800200 */
.L_x_952:
        /* <DEDUP_REMOVED lines=18> */
.L_x_955:
[----:B------:R-:W-:Y:S05]  /*4cea0*/  BSYNC.RECONVERGENT B6 ;  /* 0x0000000000067941 */ /* 0x000fea0003800200 */
.L_x_954:
[----:B------:R-:W-:Y:S01]  /*4ceb0*/  DADD R26, R12, R26 ;  /* 0x000000000c1a7229 */ /* 0x000fe2000000001a */
[----:B------:R-:W-:Y:S10]  /*4cec0*/  @P0 BRA `(.L_x_956) ;  /* 0xfffffff8005c0947 */ /* 0x000ff4000383ffff */
[----:B------:R-:W-:Y:S05]  /*4ced0*/  BSYNC.RECONVERGENT B5 ;  /* 0x0000000000057941 */ /* 0x000fea0003800200 */
.L_x_951:
[----:B------:R-:W-:-:S05]  /*4cee0*/  IMAD.SHL.U32 R6, R95, 0x4, RZ ;  /* 0x000000045f067824 */ /* 0x000fca00078e00ff */
[----:B------:R-:W-:-:S07]  /*4cef0*/  LOP3.LUT R6, R6, 0x1, RZ, 0xfc, !PT ;  /* 0x0000000106067812 */ /* 0x000fce00078efcff */
.L_x_950:
[----:B------:R-:W-:Y:S05]  /*4cf00*/  BSYNC.RECONVERGENT B0 ;  /* 0x0000000000007941 */ /* 0x000fea0003800200 */
.L_x_949:
        /* <DEDUP_REMOVED lines=51> */
[----:B------:R-:W-:Y:S01]  /*4d240*/  IMAD R7, R12, 0x100000, R9 ;  /* 0x001000000c077824 */ /* 0x000fe200078e0209 */
[----:B------:R-:W-:Y:S01]  /*4d250*/  MOV R6, R8 ;  /* 0x0000000800067202 */ /* 0x000fe20000000f00 */
        /* <DEDUP_REMOVED lines=13> */
.L_x_960:
[----:B------:R-:W-:Y:S05]  /*4d330*/  BSYNC.RECONVERGENT B5 ;  /* 0x0000000000057941 */ /* 0x000fea0003800200 */
.L_x_959:
[----:B------:R-:W-:-:S11]  /*4d340*/  DADD R26, R26, R6 ;  /* 0x000000001a1a7229 */ /* 0x000fd60000000006 */
.L_x_958:
[----:B------:R-:W-:Y:S05]  /*4d350*/  BSYNC.RECONVERGENT B0 ;  /* 0x0000000000007941 */ /* 0x000fea0003800200 */
.L_x_957:
        /* <DEDUP_REMOVED lines=17> */
.L_x_961:
        /* <DEDUP_REMOVED lines=27> */
[----:B------:R-:W-:Y:S02]  /*4d620*/  IMAD.MOV.U32 R6, RZ, RZ, R64 ;  /* 0x000000ffff067224 */ /* 0x000fe400078e0040 */
[----:B------:R-:W-:-:S07]  /*4d630*/  IMAD.MOV.U32 R7, RZ, RZ, R65 ;  /* 0x000000ffff077224 */ /* 0x000fce00078e0041 */
.L_x_963:
[----:B------:R-:W-:Y:S05]  /*4d640*/  BSYNC.RECONVERGENT B5 ;  /* 0x0000000000057941 */ /* 0x000fea0003800200 */
.L_x_962:
        /* <DEDUP_REMOVED lines=18> */
.L_x_923:
[----:B------:R-:W-:Y:S05]  /*4d770*/  BSYNC.RELIABLE B4 ;  /* 0x0000000000047941 */ /* 0x000fea0003800100 */
.L_x_909:
        /* <DEDUP_REMOVED lines=11> */
.L_x_969:
[----:B--2---:R-:W-:-:S05]  /*4d830*/  IMAD.U32 R7, R6, 0x4, R1 ;  /* 0x0000000406077824 */ /* 0x004fca00078e0001 */
[----:B------:R-:W2:Y:S04]  /*4d840*/  LDL R9, [R7+0x20b4] ;  /* 0x0020b40007097983 */ /* 0x000ea80000100800 */
[----:B------:R-:W3:Y:S01]  /*4d850*/  LDL.64 R10, [R7+0x20b8] ;  /* 0x0020b800070a7983 */ /* 0x000ee20000100a00 */
[----:B--2--5:R-:W-:-:S03]  /*4d860*/  IMAD.IADD R8, R9, 0x1, -R50 ;  /* 0x0000000109087824 */ /* 0x024fc600078e0a32 */
[----:B------:R-:W2:Y:S01]  /*4d870*/  LDL R50, [R7+0x20c0] ;  /* 0x0020c00007327983 */ /* 0x000ea20000100800 */
[----:B------:R-:W-:Y:S01]  /*4d880*/  IADD3 R6, P0, PT, R6, 0x4, RZ ;  /* 0x0000000406067810 */ /* 0x000fe20007f1e0ff */
[C---:B---3--:R-:W-:Y:S01]  /*4d890*/  IMAD.IADD R9, R10.reuse, 0x1, -R9 ;  /* 0x000000010a097824 */ /* 0x048fe200078e0a09 */
[----:B------:R-:W-:-:S03]  /*4d8a0*/  IADD3 R10, PT, PT, -R10, R11, RZ ;  /* 0x0000000b0a0a7210 */ /* 0x000fc60007ffe1ff */
[----:B------:R-:W-:Y:S01]  /*4d8b0*/  IMAD.X R5, RZ, RZ, R5, P0 ;  /* 0x000000ffff057224 */ /* 0x000fe200000e0605 */
[----:B------:R-:W-:-:S04]  /*4d8c0*/  ISETP.NE.U32.AND P0, PT, R6, R67, PT ;  /* 0x000000430600720c */ /* 0x000fc80003f05070 */
[----:B------:R-:W-:Y:S01]  /*4d8d0*/  ISETP.NE.AND.EX P0, PT, R5, RZ, PT, P0 ;  /* 0x000000ff0500720c */ /* 0x000fe20003f05300 */
[----:B--2---:R-:W-:-:S05]  /*4d8e0*/  IMAD.IADD R11, R50, 0x1, -R11 ;  /* 0x00000001320b7824 */ /* 0x004fca00078e0a0b */
[----:B------:R2:W-:Y:S07]  /*4d8f0*/  STL.128 [R7+0x20f0], R8 ;  /* 0x0020f00807007387 */ /* 0x0005ee0000100c00 */
[----:B------:R-:W-:Y:S05]  /*4d900*/  @P0 BRA `(.L_x_969) ;  /* 0xfffffffc00c80947 */ /* 0x000fea000383ffff */
[----:B------:R-:W-:Y:S05]  /*4d910*/  BSYNC.RECONVERGENT B5 ;  /* 0x0000000000057941 */ /* 0x000fea0003800200 */
.L_x_968:
[----:B------:R-:W-:-:S07]  /*4d920*/  IMAD.MOV.U32 R6, RZ, RZ, R67 ;  /* 0x000000ffff067224 */ /* 0x000fce00078e0043 */
.L_x_967:
[----:B------:R-:W-:Y:S05]  /*4d930*/  BSYNC.RECONVERGENT B4 ;  /* 0x0000000000047941 */ /* 0x000fea0003800200 */
.L_x_966:
        /* <DEDUP_REMOVED lines=19> */
.L_x_965:
[----:B------:R-:W-:Y:S05]  /*4da70*/  BSYNC.RECONVERGENT B0 ;  /* 0x0000000000007941 */ /* 0x000fea0003800200 */
.L_x_964:
        /* <DEDUP_REMOVED lines=8> */
[----:B------:R-:W-:-:S03]  /*4db00*/  IMAD.MOV.U32 R8, RZ, RZ, 0x1 ;  /* 0x00000001ff087424 */ /* 0x000fc600078e00ff */
[----:B------:R-:W-:-:S13]  /*4db10*/  ISETP.GE.U32.AND P0, PT, R5, 0x3, PT ;  /* 0x000000030500780c */ /* 0x000fda0003f06070 */
[----:B------:R-:W-:Y:S05]  /*4db20*/  @!P0 BRA `(.L_x_973) ;  /* 0x0000000000848947 */ /* 0x000fea0003800000 */
[----:B------:R-:W-:Y:S01]  /*4db30*/  BSSY.RECONVERGENT B5, `(.L_x_974) ;  /* 0x000001f000057945 */ /* 0x000fe20003800200 */
[----:B------:R-:W-:Y:S02]  /*4db40*/  IMAD.MOV.U32 R56, RZ, RZ, 0x1 ;  /* 0x00000001ff387424 */ /* 0x000fe400078e00ff */
[----:B------:R-:W-:-:S07]  /*4db50*/  IMAD.MOV.U32 R11, RZ, RZ, RZ ;  /* 0x000000ffff0b7224 */ /* 0x000fce00078e00ff */
.L_x_975:
        /* <DEDUP_REMOVED lines=18> */
[----:B------:R-:W-:Y:S02]  /*4dc80*/  ISETP.NE.U32.AND P0, PT, R50, R5, PT ;  /* 0x000000053200720c */ /* 0x000fe40003f05070 */
[----:B------:R-:W-:Y:S02]  /*4dc90*/  IADD3.X R5, PT, PT, RZ, R11, RZ, P1, !PT ;  /* 0x0000000bff057210 */ /* 0x000fe40000ffe4ff */
[----:B---3--:R-:W-:Y:S02]  /*4dca0*/  IADD3 R6, P1, PT, R56, 0x4, RZ ;  /* 0x0000000438067810 */ /* 0x008fe40007f3e0ff */
[----:B------:R-:W-:-:S03]  /*4dcb0*/  ISETP.NE.AND.EX P0, PT, R5, R66, PT, P0 ;  /* 0x000000420500720c */ /* 0x000fc60003f05300 */
[----:B------:R-:W-:Y:S02]  /*4dcc0*/  IMAD.X R5, RZ, RZ, R11, P1 ;  /* 0x000000ffff057224 */ /* 0x000fe400008e060b */
[----:B------:R-:W-:Y:S02]  /*4dcd0*/  IMAD.MOV.U32 R56, RZ, RZ, R6 ;  /* 0x000000ffff387224 */ /* 0x000fe400078e0006 */
[----:B------:R-:W-:Y:S02]  /*4dce0*/  IMAD.MOV.U32 R11, RZ, RZ, R5 ;  /* 0x000000ffff0b7224 */ /* 0x000fe400078e0005 */
[----:B-----5:R-:W-:-:S05]  /*4dcf0*/  IMAD.IADD R8, R7, 0x1, R8 ;  /* 0x0000000107087824 */ /* 0x020fca00078e0208 */
[----:B------:R4:W-:Y:S01]  /*4dd00*/  STL [R10+0x2120], R8 ;  /* 0x002120080a007387 */ /* 0x0009e20000100800 */
[----:B------:R-:W-:Y:S05]  /*4dd10*/  @P0 BRA `(.L_x_975) ;  /* 0xfffffffc00900947 */ /* 0x000fea000383ffff */
[----:B------:R-:W-:Y:S05]  /*4dd20*/  BSYNC.RECONVERGENT B5 ;  /* 0x0000000000057941 */ /* 0x000fea0003800200 */
.L_x_974:
[----:B----4-:R-:W-:-:S07]  /*4dd30*/  IMAD.MOV.U32 R8, RZ, RZ, R6 ;  /* 0x000000ffff087224 */ /* 0x010fce00078e0006 */
.L_x_973:
[----:B------:R-:W-:Y:S05]  /*4dd40*/  BSYNC.RECONVERGENT B4 ;  /* 0x0000000000047941 */ /* 0x000fea0003800200 */
.L_x_972:
        /* <DEDUP_REMOVED lines=23> */
.L_x_971:
[----:B------:R-:W-:Y:S05]  /*4dec0*/  BSYNC.RECONVERGENT B0 ;  /* 0x0000000000007941 */ /* 0x000fea0003800200 */
.L_x_970:
[----:B--2-4-:R-:W2:Y:S02]  /*4ded0*/  LDL R5, [R1+0x2130] ;  /* 0x0021300001057983 */ /* 0x014ea40000100800 */
[----:B--2---:R-:W-:-:S13]  /*4dee0*/  ISETP.GE.AND P0, PT, R5, 0x2, PT ;  /* 0x000000020500780c */ /* 0x004fda0003f06270 */
[----:B------:R-:W-:Y:S05]  /*4def0*/  @P0 BRA `(.L_x_976) ;  /* 0xffffff7000a80947 */ /* 0x000fea000383ffff */
.L_x_839:
[----:B------:R-:W-:Y:S05]  /*4df00*/  BSYNC.RELIABLE B3 ;  /* 0x0000000000037941 */ /* 0x000fea0003800100 */
.L_x_838:
        /* <DEDUP_REMOVED lines=11> */
.L_x_704:
[----:B------:R-:W-:Y:S05]  /*4dfc0*/  BSYNC.RELIABLE B2 ;  /* 0x0000000000027941 */ /* 0x000fea0003800100 */
.L_x_703:
        /* <DEDUP_REMOVED lines=15> */
.L_x_699:
[----:B------:R-:W-:Y:S05]  /*4e0c0*/  BSYNC.RECONVERGENT B1 ;  /* 0x0000000000017941 */ /* 0x000fea0003800200 */
.L_x_661:
        /* <DEDUP_REMOVED lines=17> */
.L_x_985:
        /* <DEDUP_REMOVED lines=14> */
.L_x_984:
[----:B------:R-:W-:Y:S05]  /*4e2c0*/  BSYNC.RECONVERGENT B2 ;  /* 0x0000000000027941 */ /* 0x000fea0003800200 */
.L_x_983:
[----:B------:R-:W-:Y:S05]  /*4e2d0*/  @!P2 BRA `(.L_x_982) ;  /* 0x000000000044a947 */ /* 0x000fea0003800000 */
[----:B--2---:R-:W-:-:S05]  /*4e2e0*/  SHF.L.U32 R6, R15, 0x2, RZ ;  /* 0x000000020f067819 */ /* 0x004fca00000006ff */
        /* <DEDUP_REMOVED lines=16> */
.L_x_982:
[----:B------:R-:W-:Y:S05]  /*4e3f0*/  BSYNC.RECONVERGENT B1 ;  /* 0x0000000000017941 */ /* 0x000fea0003800200 */
.L_x_981:
        /* <DEDUP_REMOVED lines=9> */
[----:B------:R-:W-:Y:S01]  /*4e490*/  FSEL R9, R0, UR6, P2 ;  /* 0x0000000600097c08 */ /* 0x000fe20009000000 */
[----:B------:R-:W-:Y:S01]  /*4e4a0*/  IMAD.U32 R0, RZ, RZ, UR6 ;  /* 0x00000006ff007e24 */ /* 0x000fe2000f8e00ff */
[----:B------:R-:W-:-:S04]  /*4e4b0*/  ISETP.GE.AND P1, PT, R13, 0x2, PT ;  /* 0x000000020d00780c */ /* 0x000fc80003f26270 */
[----:B------:R-:W-:Y:S01]  /*4e4c0*/  @P3 LOP3.LUT R9, R0, 0x80000, RZ, 0xfc, !PT ;  /* 0x0008000000093812 */ /* 0x000fe200078efcff */
[----:B------:R-:W-:-:S08]  /*4e4d0*/  IMAD.MOV.U32 R0, RZ, RZ, RZ ;  /* 0x000000ffff007224 */ /* 0x000fd000078e00ff */
[----:B------:R-:W-:Y:S05]  /*4e4e0*/  @!P1 BRA `(.L_x_986) ;  /* 0x0000000c003c9947 */ /* 0x000fea0003800000 */
[----:B------:R-:W-:-:S07]  /*4e4f0*/  IMAD.MOV.U32 R0, RZ, RZ, RZ ;  /* 0x000000ffff007224 */ /* 0x000fce00078e00ff */
.L_x_995:
[----:B---34-:R-:W-:-:S06]  /*4e500*/  IMAD R4, R0, 0x8, R47 ;  /* 0x0000000800047824 */ /* 0x018fcc00078e022f */
[----:B------:R-:W2:Y:S01]  /*4e510*/  LDL.128 R4, [R4] ;  /* 0x0000000004047983 */ /* 0x000ea20000100c00 */
[----:B------:R-:W-:Y:S01]  /*4e520*/  IMAD.MOV.U32 R22, RZ, RZ, 0x652b82fe ;  /* 0x652b82feff167424 */ /* 0x000fe200078e00ff */
[----:B------:R-:W-:Y:S01]  /*4e530*/  MOV R35, 0x3e5ade15 ;  /* 0x3e5ade1500237802 */ /* 0x000fe20000000f00 */
[----:B------:R-:W-:Y:S01]  /*4e540*/  IMAD.MOV.U32 R23, RZ, RZ, 0x3ff71547 ;  /* 0x3ff71547ff177424 */ /* 0x000fe200078e00ff */
[----:B------:R-:W-:Y:S01]  /*4e550*/  BSSY.RECONVERGENT B1, `(.L_x_987) ;  /* 0x000004a000017945 */ /* 0x000fe20003800200 */
[----:B------:R-:W-:Y:S02]  /*4e560*/  IMAD.MOV.U32 R16, RZ, RZ, -0x105c611 ;  /* 0xfefa39efff107424 */ /* 0x000fe400078e00ff */
[----:B------:R-:W-:Y:S02]  /*4e570*/  IMAD.MOV.U32 R17, RZ, RZ, 0x3fe62e42 ;  /* 0x3fe62e42ff117424 */ /* 0x000fe400078e00ff */
[----:B------:R-:W-:Y:S02]  /*4e580*/  IMAD.MOV.U32 R32, RZ, RZ, 0x3b39803f ;  /* 0x3b39803fff207424 */ /* 0x000fe400078e00ff */
[----:B------:R-:W-:-:S02]  /*4e590*/  IMAD.MOV.U32 R33, RZ, RZ, 0x3c7abc9e ;  /* 0x3c7abc9eff217424 */ /* 0x000fc400078e00ff */
        /* <DEDUP_REMOVED lines=51> */
[----:B------:R-:W-:Y:S01]  /*4e8d0*/  IMAD R11, R20, 0x100000, R13 ;  /* 0x00100000140b7824 */ /* 0x000fe200078e020d */
[----:B------:R-:W-:Y:S01]  /*4e8e0*/  MOV R10, R12 ;  /* 0x0000000c000a7202 */ /* 0x000fe20000000f00 */
[----:B------:R-:W-:Y:S02]  /*4e8f0*/  IMAD R15, R22, 0x100000, R17 ;  /* 0x00100000160f7824 */ /* 0x000fe400078e0211 */
        /* <DEDUP_REMOVED lines=15> */
.L_x_988:
[----:B------:R-:W-:Y:S05]  /*4e9f0*/  BSYNC.RECONVERGENT B1 ;  /* 0x0000000000017941 */ /* 0x000fea0003800200 */
.L_x_987:
        /* <DEDUP_REMOVED lines=15> */
.L_x_990:
[----:B------:R-:W-:Y:S05]  /*4eaf0*/  BSYNC.RECONVERGENT B1 ;  /* 0x0000000000017941 */ /* 0x000fea0003800200 */
.L_x_989:
        /* <DEDUP_REMOVED lines=17> */
.L_x_992:
[----:B------:R-:W-:Y:S05]  /*4ec10*/  BSYNC.RECONVERGENT B2 ;  /* 0x0000000000027941 */ /* 0x000fea0003800200 */
.L_x_991:
        /* <DEDUP_REMOVED lines=17> */
.L_x_994:
[----:B------:R-:W-:Y:S05]  /*4ed30*/  BSYNC.RECONVERGENT B2 ;  /* 0x0000000000027941 */ /* 0x000fea0003800200 */
.L_x_993:
        /* <DEDUP_REMOVED lines=13> */
[----:B------:R-:W-:Y:S01]  /*4ee10*/  IMAD.U32 R15, RZ, RZ, UR6 ;  /* 0x00000006ff0f7e24 */ /* 0x000fe2000f8e00ff */
[----:B------:R-:W-:Y:S01]  /*4ee20*/  @P3 LOP3.LUT R13, R5, 0x3ff00000, RZ, 0xfc, !PT ;  /* 0x3ff00000050d3812 */ /* 0x000fe200078efcff */
[----:B------:R-:W-:Y:S01]  /*4ee30*/  IMAD.MOV.U32 R5, RZ, RZ, R7 ;  /* 0x000000ffff057224 */ /* 0x000fe200078e0007 */
[----:B------:R-:W-:Y:S01]  /*4ee40*/  MOV R4, R6 ;  /* 0x0000000600047202 */ /* 0x000fe20000000f00 */
[----:B------:R-:W-:Y:S01]  /*4ee50*/  DADD R6, -R6, 1 ;  /* 0x3ff0000006067429 */ /* 0x000fe20000000100 */
[----:B------:R-:W-:Y:S01]  /*4ee60*/  IMAD.U32 R16, RZ, RZ, UR6 ;  /* 0x00000006ff107e24 */ /* 0x000fe2000f8e00ff */
[----:B------:R-:W-:Y:S01]  /*4ee70*/  UMOV UR8, UR4 ;  /* 0x0000000400087c82 */ /* 0x000fe20008000000 */
[----:B------:R-:W-:Y:S01]  /*4ee80*/  DSETP.MAX.AND P2, P3, R12, UR4, PT ;  /* 0x000000040c007e2a */ /* 0x000fe2000bb4f000 */
[----:B------:R-:W-:-:S02]  /*4ee90*/  FSEL R5, R5, 1.875, P4 ;  /* 0x3ff0000005057808 */ /* 0x000fc40002000000 */
[----:B------:R-:W-:Y:S02]  /*4eea0*/  SEL R4, R4, RZ, P4 ;  /* 0x000000ff04047207 */ /* 0x000fe40002000000 */
[----:B------:R-:W-:Y:S01]  /*4eeb0*/  @P5 LOP3.LUT R5, R14, 0x3ff00000, RZ, 0xfc, !PT ;  /* 0x3ff000000e055812 */ /* 0x000fe200078efcff */
[----:B------:R-:W-:-:S05]  /*4eec0*/  IMAD.MOV.U32 R14, RZ, RZ, R13 ;  /* 0x000000ffff0e7224 */ /* 0x000fca00078e000d */
[----:B------:R-:W-:Y:S01]  /*4eed0*/  DSETP.MAX.AND P4, P5, R4, UR4, PT ;  /* 0x0000000404007e2a */ /* 0x000fe2000bd8f000 */
[----:B------:R-:W-:Y:S01]  /*4eee0*/  FSEL R17, R14, UR6, P2 ;  /* 0x000000060e117c08 */ /* 0x000fe20009000000 */
[----:B------:R-:W-:Y:S01]  /*4eef0*/  IMAD.MOV.U32 R14, RZ, RZ, R5 ;  /* 0x000000ffff0e7224 */ /* 0x000fe200078e0005 */
[----:B------:R-:W-:Y:S01]  /*4ef00*/  @P3 LOP3.LUT R17, R15, 0x80000, RZ, 0xfc, !PT ;  /* 0x000800000f113812 */ /* 0x000fe200078efcff */
[----:B------:R-:W-:-:S03]  /*4ef10*/  DSETP.MIN.AND P6, P3, R6, 1, PT ;  /* 0x3ff000000600742a */ /* 0x000fc60003bc0000 */
[----:B------:R-:W-:Y:S01]  /*4ef20*/  FSEL R15, R14, UR6, P4 ;  /* 0x000000060e0f7c08 */ /* 0x000fe2000a000000 */
[----:B------:R-:W-:Y:S02]  /*4ef30*/  IMAD.MOV.U32 R14, RZ, RZ, R6 ;  /* 0x000000ffff0e7224 */ /* 0x000fe400078e0006 */
[----:B------:R-:W-:-:S03]  /*4ef40*/  FSEL R7, R7, 1.875, P6 ;  /* 0x3ff0000007077808 */ /* 0x000fc60003000000 */
[----:B------:R-:W-:Y:S01]  /*4ef50*/  SEL R6, R14, RZ, P6 ;  /* 0x000000ff0e067207 */ /* 0x000fe20003000000 */
[----:B------:R-:W-:Y:S01]  /*4ef60*/  IMAD.MOV.U32 R14, RZ, RZ, R10 ;  /* 0x000000ffff0e7224 */ /* 0x000fe200078e000a */
[----:B------:R-:W-:Y:S01]  /*4ef70*/  @P5 LOP3.LUT R15, R16, 0x80000, RZ, 0xfc, !PT ;  /* 0x00080000100f5812 */ /* 0x000fe200078efcff */
[----:B------:R-:W-:Y:S01]  /*4ef80*/  DSETP.MIN.AND P6, P5, R10, 1, PT ;  /* 0x3ff000000a00742a */ /* 0x000fe20003dc0000 */
[----:B------:R-:W-:Y:S02]  /*4ef90*/  IMAD.MOV.U32 R16, RZ, RZ, 0x80000 ;  /* 0x00080000ff107424 */ /* 0x000fe400078e00ff */
[----:B------:R-:W-:-:S03]  /*4efa0*/  IMAD.MOV.U32 R5, RZ, RZ, R6 ;  /* 0x000000ffff057224 */ /* 0x000fc600078e0006 */
[----:B------:R-:W-:Y:S02]  /*4efb0*/  @P3 LOP3.LUT R7, R16, 0x3ff00000, RZ, 0xfc, !PT ;  /* 0x3ff0000010073812 */ /* 0x000fe400078efcff */
[----:B------:R-:W-:Y:S01]  /*4efc0*/  FSEL R23, R11, 1.875, P6 ;  /* 0x3ff000000b177808 */ /* 0x000fe20003000000 */
[----:B------:R-:W-:Y:S01]  /*4efd0*/  IMAD.MOV.U32 R11, RZ, RZ, 0x80000 ;  /* 0x00080000ff0b7424 */ /* 0x000fe200078e00ff */
[----:B------:R-:W-:Y:S01]  /*4efe0*/  SEL R10, R14, RZ, P6 ;  /* 0x000000ff0e0a7207 */ /* 0x000fe20003000000 */
[----:B------:R-:W-:Y:S01]  /*4eff0*/  IMAD.U32 R14, RZ, RZ, UR6 ;  /* 0x00000006ff0e7e24 */ /* 0x000fe2000f8e00ff */
[----:B------:R-:W-:Y:S02]  /*4f000*/  DSETP.MAX.AND P3, P6, R6, UR4, PT ;  /* 0x0000000406007e2a */ /* 0x000fe4000be6f000 */
[----:B------:R-:W-:Y:S01]  /*4f010*/  @P5 LOP3.LUT R23, R11, 0x3ff00000, RZ, 0xfc, !PT ;  /* 0x3ff000000b175812 */ /* 0x000fe200078efcff */
[----:B------:R-:W-:Y:S01]  /*4f020*/  IMAD.MOV.U32 R11, RZ, RZ, R7 ;  /* 0x000000ffff0b7224 */ /* 0x000fe200078e0007 */
[----:B------:R-:W-:Y:S01]  /*4f030*/  SEL R6, R12, UR7, P2 ;  /* 0x000000070c067c07 */ /* 0x000fe20009000000 */
[----:B------:R-:W-:-:S03]  /*4f040*/  IMAD.MOV.U32 R7, RZ, RZ, R10 ;  /* 0x000000ffff077224 */ /* 0x000fc600078e000a */
[----:B------:R-:W-:Y:S01]  /*4f050*/  FSEL R21, R11, UR6, P3 ;  /* 0x000000060b157c08 */ /* 0x000fe20009800000 */
[----:B------:R-:W-:-:S04]  /*4f060*/  IMAD.MOV.U32 R11, RZ, RZ, R23 ;  /* 0x000000ffff0b7224 */ /* 0x000fc800078e0017 */
[----:B------:R-:W-:Y:S01]  /*4f070*/  IMAD.MOV.U32 R13, RZ, RZ, R11 ;  /* 0x000000ffff0d7224 */ /* 0x000fe200078e000b */
[----:B------:R-:W-:Y:S01]  /*4f080*/  @P6 LOP3.LUT R21, R14, 0x80000, RZ, 0xfc, !PT ;  /* 0x000800000e156812 */ /* 0x000fe200078efcff */
        /* <DEDUP_REMOVED lines=11> */
[----:B-1----:R-:W-:Y:S01]  /*4f140*/  IMAD.MOV.U32 R4, RZ, RZ, R10 ;  /* 0x000000ffff047224 */ /* 0x002fe200078e000a */
[----:B------:R-:W-:Y:S01]  /*4f150*/  MOV R5, R21 ;  /* 0x0000001500057202 */ /* 0x000fe20000000f00 */
[----:B------:R-:W-:Y:S02]  /*4f160*/  IMAD.MOV.U32 R6, RZ, RZ, R12 ;  /* 0x000000ffff067224 */ /* 0x000fe400078e000c */
[----:B------:R-:W-:Y:S02]  /*4f170*/  IMAD.MOV.U32 R7, RZ, RZ, R13 ;  /* 0x000000ffff077224 */ /* 0x000fe400078e000d */
[C---:B------:R-:W-:Y:S02]  /*4f180*/  VIADD R10, R0.reuse, 0x3 ;  /* 0x00000003000a7836 */ /* 0x040fe40000000000 */
[----:B------:R-:W-:Y:S01]  /*4f190*/  IMAD.U32 R13, RZ, RZ, UR9 ;  /* 0x00000009ff0d7e24 */ /* 0x000fe2000f8e00ff */
[----:B------:R2:W-:Y:S01]  /*4f1a0*/  STL.128 [R11+0x2270], R4 ;  /* 0x002270040b007387 */ /* 0x0005e20000100c00 */
[----:B------:R-:W-:-:S03]  /*4f1b0*/  VIADD R0, R0, 0x2 ;  /* 0x0000000200007836 */ /* 0x000fc60000000000 */
[----:B------:R-:W-:-:S13]  /*4f1c0*/  ISETP.GE.AND P2, PT, R10, R13, PT ;  /* 0x0000000d0a00720c */ /* 0x000fda0003f46270 */
[----:B--2---:R-:W-:Y:S05]  /*4f1d0*/  @!P2 BRA `(.L_x_995) ;  /* 0xfffffff000c8a947 */ /* 0x004fea000383ffff */
.L_x_986:
        /* <DEDUP_REMOVED lines=67> */
.L_x_999:
[----:B------:R-:W-:Y:S05]  /*4f610*/  BSYNC.RECONVERGENT B1 ;  /* 0x0000000000017941 */ /* 0x000fea0003800200 */
.L_x_998:
        /* <DEDUP_REMOVED lines=15> */
[----:B------:R-:W-:Y:S01]  /*4f710*/  IMAD.MOV.U32 R6, RZ, RZ, R10 ;  /* 0x000000ffff067224 */ /* 0x000fe200078e000a */
[----:B------:R-:W-:-:S07]  /*4f720*/  MOV R7, R11 ;  /* 0x0000000b00077202 */ /* 0x000fce0000000f00 */
.L_x_1001:
[----:B------:R-:W-:Y:S05]  /*4f730*/  BSYNC.RECONVERGENT B2 ;  /* 0x0000000000027941 */ /* 0x000fea0003800200 */
.L_x_1000:
        /* <DEDUP_REMOVED lines=14> */
[----:B------:R-:W-:Y:S01]  /*4f820*/  @P3 LOP3.LUT R7, R12, 0x3ff00000, RZ, 0xfc, !PT ;  /* 0x3ff000000c073812 */ /* 0x000fe200078efcff */
[----:B------:R-:W-:Y:S01]  /*4f830*/  IMAD.U32 R12, RZ, RZ, UR7 ;  /* 0x00000007ff0c7e24 */ /* 0x000fe2000f8e00ff */
[----:B------:R-:W-:Y:S01]  /*4f840*/  SEL R4, R10, RZ, P2 ;  /* 0x000000ff0a047207 */ /* 0x000fe20001000000 */
[----:B------:R-:W-:Y:S01]  /*4f850*/  IMAD.U32 R10, RZ, RZ, UR6 ;  /* 0x00000006ff0a7e24 */ /* 0x000fe2000f8e00ff */
[----:B------:R-:W-:Y:S01]  /*4f860*/  SEL R6, R6, RZ, P4 ;  /* 0x000000ff06067207 */ /* 0x000fe20002000000 */
[----:B------:R-:W-:Y:S01]  /*4f870*/  IMAD.MOV.U32 R5, RZ, RZ, R7 ;  /* 0x000000ffff057224 */ /* 0x000fe200078e0007 */
[----:B------:R-:W-:-:S05]  /*4f880*/  @P5 LOP3.LUT R11, R13, 0x3ff00000, RZ, 0xfc, !PT ;  /* 0x3ff000000d0b5812 */ /* 0x000fca00078efcff */
        /* <DEDUP_REMOVED lines=18> */
.L_x_997:
[----:B------:R-:W3:Y:S02]  /*4f9b0*/  LDCU UR4, c[0x0][0x3b8] ;  /* 0x00007700ff0477ac */ /* 0x000ee40008000800 */
[----:B---3--:R-:W-:-:S13]  /*4f9c0*/  ISETP.NE.AND P2, PT, R14, UR4, PT ;  /* 0x000000040e007c0c */ /* 0x008fda000bf45270 */
[----:B------:R-:W-:Y:S05]  /*4f9d0*/  @!P2 BRA `(.L_x_996) ;  /* 0x0000000c00b0a947 */ /* 0x000fea0003800000 */
.L_x_1010:
        /* <DEDUP_REMOVED lines=45> */
[----:B------:R-:W-:Y:S01]  /*4fcb0*/  LEA R5, R12, R7, 0x14 ;  /* 0x000000070c057211 */ /* 0x000fe200078ea0ff */
        /* <DEDUP_REMOVED lines=14> */
.L_x_1003:
[----:B------:R-:W-:Y:S05]  /*4fda0*/  BSYNC.RECONVERGENT B1 ;  /* 0x0000000000017941 */ /* 0x000fea0003800200 */
.L_x_1002:
        /* <DEDUP_REMOVED lines=17> */
.L_x_1005:
[----:B------:R-:W-:Y:S05]  /*4fec0*/  BSYNC.RECONVERGENT B2 ;  /* 0x0000000000027941 */ /* 0x000fea0003800200 */
.L_x_1004:
[C---:B------:R-:W-:Y:S01]  /*4fed0*/  DADD R4, -R6.reuse, 1 ;  /* 0x3ff0000006047429 */ /* 0x040fe20000000100 */
[----:B------:R-:W-:Y:S01]  /*4fee0*/  IMAD.MOV.U32 R10, RZ, RZ, R6 ;  /* 0x000000ffff0a7224 */ /* 0x000fe200078e0006 */
[----:B------:R-:W-:Y:S01]  /*4fef0*/  DSETP.MIN.AND P2, P3, R6, 1, PT ;  /* 0x3ff000000600742a */ /* 0x000fe20003b40000 */
[----:B------:R-:W-:Y:S01]  /*4ff00*/  IMAD.MOV.U32 R12, RZ, RZ, 0x80000 ;  /* 0x00080000ff0c7424 */ /* 0x000fe200078e00ff */
[----:B------:R-:W-:Y:S01]  /*4ff10*/  UMOV UR4, 0x2777579c ;  /* 0x2777579c00047882 */ /* 0x000fe20000000000 */
[----:B------:R-:W-:Y:S01]  /*4ff20*/  IMAD.MOV.U32 R13, RZ, RZ, 0x80000 ;  /* 0x00080000ff0d7424 */ /* 0x000fe200078e00ff */
        /* <DEDUP_REMOVED lines=26> */
[----:B------:R-:W-:-:S02]  /*500d0*/  SEL R6, R6, UR4, P4 ;  /* 0x0000000406067c07 */ /* 0x000fc4000a000000 */
[----:B------:R-:W-:Y:S02]  /*500e0*/  MOV R5, R11 ;  /* 0x0000000b00057202 */ /* 0x000fe40000000f00 */
[----:B------:R-:W-:-:S03]  /*500f0*/  @P5 LOP3.LUT R13, R15, 0x80000, RZ, 0xfc, !PT ;  /* 0x000800000f0d5812 */ /* 0x000fc600078efcff */
[----:B------:R1:W-:Y:S02]  /*50100*/  STL.64 [R21+0x21f0], R4 ;  /* 0x0021f00415007387 */ /* 0x0003e40000100a00 */
[----:B------:R-:W-:-:S05]  /*50110*/  IMAD.MOV.U32 R7, RZ, RZ, R13 ;  /* 0x000000ffff077224 */ /* 0x000fca00078e000d */
        /* <DEDUP_REMOVED lines=60> */
.L_x_1007:
[----:B------:R-:W-:Y:S05]  /*504e0*/  BSYNC.RECONVERGENT B1 ;  /* 0x0000000000017941 */ /* 0x000fea0003800200 */
.L_x_1006:
        /* <DEDUP_REMOVED lines=17> */
.L_x_1009:
[----:B------:R-:W-:Y:S05]  /*50600*/  BSYNC.RECONVERGENT B2 ;  /* 0x0000000000027941 */ /* 0x000fea0003800200 */
.L_x_1008:
        /* <DEDUP_REMOVED lines=22> */
[----:B------:R-:W-:Y:S01]  /*50770*/  IMAD.MOV.U32 R10, RZ, RZ, R5 ;  /* 0x000000ffff0a7224 */ /* 0x000fe200078e0005 */
[----:B------:R-:W-:Y:S01]  /*50780*/  MOV R7, R11 ;  /* 0x0000000b00077202 */ /* 0x000fe20000000f00 */
        /* <DEDUP_REMOVED lines=17> */
.L_x_996:
        /* <DEDUP_REMOVED lines=9> */
.L_x_1023:
[----:B------:R-:W-:-:S05]  /*50930*/  IMAD R67, R51, 0x8, R44 ;  /* 0x0000000833437824 */ /* 0x000fca00078e022c */
        /* <DEDUP_REMOVED lines=19> */
[----:B------:R-:W-:Y:S01]  /*50a70*/  MOV R6, 0x62401315 ;  /* 0x6240131500067802 */ /* 0x000fe20000000f00 */
[----:B------:R-:W-:-:S06]  /*50a80*/  IMAD.MOV.U32 R7, RZ, RZ, 0x3ec71dee ;  /* 0x3ec71deeff077424 */ /* 0x000fcc00078e00ff */
        /* <DEDUP_REMOVED lines=37> */
[----:B------:R-:W-:Y:S02]  /*50ce0*/  @!P3 LEA R65, R64, 0x3ff00000, 0x14 ;  /* 0x3ff000004041b811 */ /* 0x000fe400078ea0ff */
[----:B------:R-:W-:-:S06]  /*50cf0*/  @!P3 MOV R64, RZ ;  /* 0x000000ff0040b202 */ /* 0x000fcc0000000f00 */
[----:B------:R-:W-:-:S11]  /*50d00*/  @!P3 DMUL R56, R58, R64 ;  /* 0x000000403a38b228 */ /* 0x000fd60000000000 */
.L_x_1016:
[----:B------:R-:W-:Y:S05]  /*50d10*/  BSYNC.RECONVERGENT B3 ;  /* 0x0000000000037941 */ /* 0x000fea0003800200 */
.L_x_1015:
        /* <DEDUP_REMOVED lines=36> */
.L_x_1018:
[----:B------:R-:W-:Y:S05]  /*50f60*/  BSYNC.RECONVERGENT B3 ;  /* 0x0000000000037941 */ /* 0x000fea0003800200 */
.L_x_1017:
        /* <DEDUP_REMOVED lines=36> */
.L_x_1020:
[----:B------:R-:W-:Y:S05]  /*511b0*/  BSYNC.RECONVERGENT B3 ;  /* 0x0000000000037941 */ /* 0x000fea0003800200 */
.L_x_1019:
        /* <DEDUP_REMOVED lines=36> */
.L_x_1022:
[----:B------:R-:W-:Y:S05]  /*51400*/  BSYNC.RECONVERGENT B3 ;  /* 0x0000000000037941 */ /* 0x000fea0003800200 */
.L_x_1021:
[----:B------:R1:W-:Y:S01]  /*51410*/  STL.64 [R81+0x18], R4 ;  /* 0x0000180451007387 */ /* 0x0003e20000100a00 */
[----:B------:R-:W-:-:S05]  /*51420*/  VIADD R51, R51, 0x4 ;  /* 0x0000000433337836 */ /* 0x000fca0000000000 */
[----:B------:R-:W-:-:S13]  /*51430*/  ISETP.NE.AND P2, PT, R51, R0, PT ;  /* 0x000000003300720c */ /* 0x000fda0003f45270 */
[----:B-1----:R-:W-:Y:S05]  /*51440*/  @P2 BRA `(.L_x_1023) ;  /* 0xfffffff400382947 */ /* 0x002fea000383ffff */
.L_x_1014:
[----:B------:R-:W-:Y:S05]  /*51450*/  BSYNC.RECONVERGENT B2 ;  /* 0x0000000000027941 */ /* 0x000fea0003800200 */
.L_x_1013:
[----:B------:R-:W-:-:S13]  /*51460*/  ISETP.NE.AND P2, PT, R66, RZ, PT ;  /* 0x000000ff4200720c */ /* 0x000fda0003f45270 */
[----:B------:R-:W-:Y:S05]  /*51470*/  @!P2 BRA `(.L_x_1012) ;  /* 0x000000080030a947 */ /* 0x000fea0003800000 */
[----:B------:R-:W-:-:S05]  /*51480*/  IMAD R51, R0, 0x8, R44 ;  /* 0x0000000800337824 */ /* 0x000fca00078e022c */
[----:B-12---:R-:W2:Y:S01]  /*51490*/  LDL.64 R10, [R51] ;  /* 0x00000000330a7983 */ /* 0x006ea20000100a00 */
[----:B------:R-:W-:Y:S01]  /*514a0*/  MOV R14, 0x652b82fe ;  /* 0x652b82fe000e7802 */ /* 0x000fe20000000f00 */
[----:B---34-:R-:W-:Y:S01]  /*514b0*/  IMAD.MOV.U32 R15, RZ, RZ, 0x3ff71547 ;  /* 0x3ff71547ff0f7424 */ /* 0x018fe200078e00ff */
[----:B------:R-:W-:Y:S01]  /*514c0*/  MOV R59, 0x3fa55555 ;  /* 0x3fa55555003b7802 */ /* 0x000fe20000000f00 */
[----:B------:R-:W-:Y:S01]  /*514d0*/  IMAD.MOV.U32 R16, RZ, RZ, -0x105c611 ;  /* 0xfefa39efff107424 */ /* 0x000fe200078e00ff */
[----:B------:R-:W-:Y:S01]  /*514e0*/  BSSY.RECONVERGENT B2, `(.L_x_1024) ;  /* 0x0000038000027945 */ /* 0x000fe20003800200 */
        /* <DEDUP_REMOVED lines=55> */
.L_x_1025:
[----:B------:R-:W-:Y:S05]  /*51860*/  BSYNC.RECONVERGENT B2 ;  /* 0x0000000000027941 */ /* 0x000fea0003800200 */
.L_x_1024:
        /* <DEDUP_REMOVED lines=37> */
.L_x_1027:
[----:B------:R-:W-:Y:S05]  /*51ac0*/  BSYNC.RECONVERGENT B2 ;  /* 0x0000000000027941 */ /* 0x000fea0003800200 */
.L_x_1026:
        /* <DEDUP_REMOVED lines=37> */
.L_x_1029:
[----:B------:R-:W-:Y:S05]  /*51d20*/  BSYNC.RECONVERGENT B2 ;  /* 0x0000000000027941 */ /* 0x000fea0003800200 */
.L_x_1028:
[----:B------:R1:W-:Y:S02]  /*51d30*/  STL.64 [R67+0x10], R4 ;  /* 0x0000100443007387 */ /* 0x0003e40000100a00 */
.L_x_1012:
[----:B------:R-:W-:Y:S05]  /*51d40*/  BSYNC.RECONVERGENT B1 ;  /* 0x0000000000017941 */ /* 0x000fea0003800200 */
.L_x_1011:
[----:B------:R-:W5:Y:S01]  /*51d50*/  LDCU UR4, c[0x0][0x3b8] ;  /* 0x00007700ff0477ac */ /* 0x000f620008000800 */
[----:B------:R0:W-:Y:S04]  /*51d60*/  STL.128 [R1+0x2310], RZ ;  /* 0x002310ff01007387 */ /* 0x0001e80000100c00 */
[----:B------:R0:W-:Y:S04]  /*51d70*/  STL.128 [R1+0x2320], RZ ;  /* 0x002320ff01007387 */ /* 0x0001e80000100c00 */
[----:B------:R0:W-:Y:S04]  /*51d80*/  STL.128 [R1+0x2330], RZ ;  /* 0x002330ff01007387 */ /* 0x0001e80000100c00 */
[----:B------:R0:W-:Y:S04]  /*51d90*/  STL.128 [R1+0x2340], RZ ;  /* 0x002340ff01007387 */ /* 0x0001e80000100c00 */
[----:B------:R0:W-:Y:S01]  /*51da0*/  STL.128 [R1+0x2350], RZ ;  /* 0x002350ff01007387 */ /* 0x0001e20000100c00 */
[----:B-----5:R-:W-:-:S03]  /*51db0*/  MOV R0, UR4 ;  /* 0x0000000400007c02 */ /* 0x020fc60008000f00 */
[----:B------:R0:W-:Y:S01]  /*51dc0*/  STL.128 [R1+0x2360], RZ ;  /* 0x002360ff01007387 */ /* 0x0001e20000100c00 */
[----:B------:R-:W-:-:S03]  /*51dd0*/  ISETP.GE.AND P2, PT, R0, 0x1, PT ;  /* 0x000000010000780c */ /* 0x000fc60003f46270 */
        /* <DEDUP_REMOVED lines=13> */
[----:B------:R-:W-:-:S07]  /*51eb0*/  LOP3.LUT R83, R50, 0x7ffffff8, RZ, 0xc0, !PT ;  /* 0x7ffffff832537812 */ /* 0x000fce00078ec0ff */
.L_x_1041:
        /* <DEDUP_REMOVED lines=11> */
.L_x_1036:
        /* <DEDUP_REMOVED lines=30> */
[----:B------:R-:W-:-:S04]  /*52150*/  IADD3 R0, PT, PT, R0, 0x8, RZ ;  /* 0x0000000800007810 */ /* 0x000fc80007ffe0ff */
        /* <DEDUP_REMOVED lines=27> */
.L_x_1035:
[----:B------:R-:W-:-:S07]  /*52310*/  IMAD.MOV.U32 R0, RZ, RZ, R83 ;  /* 0x000000ffff007224 */ /* 0x000fce00078e0053 */
.L_x_1034:
[----:B------:R-:W-:Y:S05]  /*52320*/  BSYNC.RECONVERGENT B2 ;  /* 0x0000000000027941 */ /* 0x000fea0003800200 */
.L_x_1033:
[----:B------:R-:W-:Y:S01]  /*52330*/  ISETP.NE.AND P2, PT, R82, RZ, PT ;  /* 0x000000ff5200720c */ /* 0x000fe20003f45270 */
[----:B------:R-:W-:-:S12]  /*52340*/  BSSY.RECONVERGENT B2, `(.L_x_1037) ;  /* 0x0000041000027945 */ /* 0x000fd80003800200 */
[----:B------:R-:W-:Y:S05]  /*52350*/  @!P2 BRA `(.L_x_1038) ;  /* 0x0000000000fca947 */ /* 0x000fea0003800000 */
[----:B---34-:R-:W-:Y:S01]  /*52360*/  VIADD R4, R82, 0xffffffff ;  /* 0xffffffff52047836 */ /* 0x018fe20000000000 */
[----:B------:R-:W-:Y:S01]  /*52370*/  BSSY.RECONVERGENT B3, `(.L_x_1039) ;  /* 0x0000021000037945 */ /* 0x000fe20003800200 */
[----:B------:R-:W-:-:S03]  /*52380*/  LOP3.LUT P3, R43, R50, 0x3, RZ, 0xc0, !PT ;  /* 0x00000003322b7812 */ /* 0x000fc6000786c0ff */
[----:B------:R-:W-:-:S13]  /*52390*/  ISETP.GE.U32.AND P2, PT, R4, 0x3, PT ;  /* 0x000000030400780c */ /* 0x000fda0003f46070 */
[----:B------:R-:W-:Y:S05]  /*523a0*/  @!P2 BRA `(.L_x_1040) ;  /* 0x000000000074a947 */ /* 0x000fea0003800000 */
[----:B------:R-:W1:Y:S01]  /*523b0*/  LDCU UR4, c[0x0][0x3b8] ;  /* 0x00007700ff0477ac */ /* 0x000e620008000800 */
[----:B------:R-:W-:-:S05]  /*523c0*/  IMAD R42, R0, 0x8, R45 ;  /* 0x00000008002a7824 */ /* 0x000fca00078e022d */
[----:B------:R-:W2:Y:S01]  /*523d0*/  LDL.128 R32, [R42+0x10] ;  /* 0x000010002a207983 */ /* 0x000ea20000100c00 */
[----:B-1----:R-:W-:-:S04]  /*523e0*/  IMAD R4, R0, UR4, R51 ;  /* 0x0000000400047c24 */ /* 0x002fc8000f8e0233 */
        /* <DEDUP_REMOVED lines=10> */
[----:B------:R-:W-:-:S06]  /*52490*/  IMAD R40, R14, 0x8, R1 ;  /* 0x000000080e287824 */ /* 0x000fcc00078e0201 */
        /* <DEDUP_REMOVED lines=14> */
.L_x_1040:
[----:B------:R-:W-:Y:S05]  /*52580*/  BSYNC.RECONVERGENT B3 ;  /* 0x0000000000037941 */ /* 0x000fea0003800200 */
.L_x_1039:
[----:B------:R-:W-:Y:S05]  /*52590*/  @!P3 BRA `(.L_x_1038) ;  /* 0x00000000006cb947 */ /* 0x000fea0003800000 */
[----:B------:R-:W-:Y:S02]  /*525a0*/  ISETP.NE.AND P2, PT, R43, 0x1, PT ;  /* 0x000000012b00780c */ /* 0x000fe40003f45270 */
[----:B------:R-:W-:-:S11]  /*525b0*/  LOP3.LUT P3, RZ, R50, 0x1, RZ, 0xc0, !PT ;  /* 0x0000000132ff7812 */ /* 0x000fd6000786c0ff */
[----:B------:R-:W1:Y:S08]  /*525c0*/  @P2 LDC R4, c[0x0][0x3b8] ;  /* 0x0000ee00ff042b82 */ /* 0x000e700000000800 */
[----:B------:R-:W2:Y:S01]  /*525d0*/  @P3 LDC R6, c[0x0][0x3b8] ;  /* 0x0000ee00ff063b82 */ /* 0x000ea20000000800 */
        /* <DEDUP_REMOVED lines=8> */
[----:B--2---:R-:W-:-:S04]  /*52660*/  @P3 IMAD R4, R0, R6, R51 ;  /* 0x0000000600043224 */ /* 0x004fc800078e0233 */
[----:B------:R-:W2:Y:S01]  /*52670*/  @P2 LDL.64 R32, [R32] ;  /* 0x0000000020202983 */ /* 0x000ea20000100a00 */
[----:B------:R-:W-:Y:S02]  /*52680*/  @P3 IMAD R4, R4, 0x8, R1 ;  /* 0x0000000804043824 */ /* 0x000fe400078e0201 */
[----:B------:R-:W-:-:S04]  /*52690*/  @P3 IMAD R6, R0, 0x8, R45 ;  /* 0x0000000800063824 */ /* 0x000fc800078e022d */
[----:B------:R-:W2:Y:S04]  /*526a0*/  @P3 LDL.64 R4, [R4] ;  /* 0x0000000004043983 */ /* 0x000ea80000100a00 */
[----:B------:R-:W2:Y:S01]  /*526b0*/  @P3 LDL.64 R6, [R6] ;  /* 0x0000000006063983 */ /* 0x000ea20000100a00 */
[C---:B----4-:R-:W-:Y:S02]  /*526c0*/  @P2 DADD R14, -R12.reuse, 1 ;  /* 0x3ff000000c0e2429 */ /* 0x050fe40000000100 */
[----:B---3-5:R-:W-:-:S06]  /*526d0*/  @P2 DFMA R12, R12, R20, R10 ;  /* 0x000000140c0c222b */ /* 0x028fcc000000000a */
[----:B------:R-:W-:Y:S02]  /*526e0*/  @P2 DFMA R14, R20, R14, R16 ;  /* 0x0000000e140e222b */ /* 0x000fe40000000010 */
[C---:B--2---:R-:W-:Y:S02]  /*526f0*/  @P2 DADD R20, -R32.reuse, 1 ;  /* 0x3ff0000020142429 */ /* 0x044fe40000000100 */
[----:B------:R-:W-:Y:S02]  /*52700*/  @P2 DFMA R10, R32, R22, R12 ;  /* 0x00000016200a222b */ /* 0x000fe4000000000c */
[----:B------:R-:W-:-:S04]  /*52710*/  @P3 DADD R12, -R4, 1 ;  /* 0x3ff00000040c3429 */ /* 0x000fc80000000100 */
[----:B------:R-:W-:Y:S02]  /*52720*/  @P2 DFMA R16, R20, R22, R14 ;  /* 0x000000161410222b */ /* 0x000fe4000000000e */
[----:B------:R-:W-:-:S06]  /*52730*/  @P3 DFMA R10, R4, R6, R10 ;  /* 0x00000006040a322b */ /* 0x000fcc000000000a */
[----:B------:R-:W-:-:S11]  /*52740*/  @P3 DFMA R16, R6, R12, R16 ;  /* 0x0000000c0610322b */ /* 0x000fd60000000010 */
.L_x_1038:
[----:B------:R-:W-:Y:S05]  /*52750*/  BSYNC.RECONVERGENT B2 ;  /* 0x0000000000027941 */ /* 0x000fea0003800200 */
.L_x_1037:
[----:B-----5:R1:W-:Y:S04]  /*52760*/  STL.64 [R81+0x2310], R10 ;  /* 0x0023100a51007387 */ /* 0x0203e80000100a00 */
[----:B------:R1:W-:Y:S02]  /*52770*/  STL.64 [R81+0x2390], R16 ;  /* 0x0023901051007387 */ /* 0x0003e40000100a00 */
.L_x_1032:
[----:B------:R-:W-:Y:S05]  /*52780*/  BSYNC.RECONVERGENT B1 ;  /* 0x0000000000017941 */ /* 0x000fea0003800200 */
.L_x_1031:
[----:B------:R-:W5:Y:S01]  /*52790*/  LDCU UR4, c[0x0][0x3b8] ;  /* 0x00007700ff0477ac */ /* 0x000f620008000800 */
[----:B------:R-:W-:Y:S02]  /*527a0*/  VIADD R51, R51, 0x1 ;  /* 0x0000000133337836 */ /* 0x000fe40000000000 */
[----:B-----5:R-:W-:-:S05]  /*527b0*/  IMAD.U32 R0, RZ, RZ, UR4 ;  /* 0x00000004ff007e24 */ /* 0x020fca000f8e00ff */
[----:B------:R-:W-:-:S13]  /*527c0*/  ISETP.NE.AND P2, PT, R51, R0, PT ;  /* 0x000000003300720c */ /* 0x000fda0003f45270 */
[----:B------:R-:W-:Y:S05]  /*527d0*/  @P2 BRA `(.L_x_1041) ;  /* 0xfffffff400b82947 */ /* 0x000fea000383ffff */
.L_x_1030:
[----:B------:R-:W-:Y:S01]  /*527e0*/  MOV R40, RZ ;  /* 0x000000ff00287202 */ /* 0x000fe20000000f00 */
[----:B------:R-:W-:Y:S06]  /*527f0*/  @!P1 BRA `(.L_x_1042) ;  /* 0x00000018002c9947 */ /* 0x000fec0003800000 */
[----:B------:R-:W-:-:S07]  /*52800*/  IMAD.MOV.U32 R14, RZ, RZ, RZ ;  /* 0x000000ffff0e7224 */ /* 0x000fce00078e00ff */
.L_x_1055:
        /* <DEDUP_REMOVED lines=99> */
.L_x_1044:
[----:B------:R-:W-:Y:S01]  /*52e40*/  IMAD.MOV.U32 R22, RZ, RZ, 0x0 ;  /* 0x00000000ff167424 */ /* 0x000fe200078e00ff */
[----:B------:R-:W-:Y:S01]  /*52e50*/  LOP3.LUT P0, RZ, R21, 0x7fffffff, RZ, 0xc0, !PT ;  /* 0x7fffffff15ff7812 */ /* 0x000fe2000780c0ff */
[----:B------:R-:W-:-:S06]  /*52e60*/  IMAD.MOV.U32 R23, RZ, RZ, 0x7ff00000 ;  /* 0x7ff00000ff177424 */ /* 0x000fcc00078e00ff */
[----:B------:R-:W-:-:S10]  /*52e70*/  DFMA R22, R20, R22, +INF ;  /* 0x7ff000001416742b */ /* 0x000fd40000000016 */
[----:B------:R-:W-:Y:S02]  /*52e80*/  FSEL R20, R22, RZ, P0 ;  /* 0x000000ff16147208 */ /* 0x000fe40000000000 */
[----:B------:R-:W-:-:S07]  /*52e90*/  FSEL R21, R23, -QNAN , P0 ;  /* 0xfff0000017157808 */ /* 0x000fce0000000000 */
.L_x_1045:
[----:B------:R-:W-:Y:S05]  /*52ea0*/  BSYNC.RECONVERGENT B1 ;  /* 0x0000000000017941 */ /* 0x000fea0003800200 */
.L_x_1043:
        /* <DEDUP_REMOVED lines=9> */
[----:B------:R-:W-:-:S04]  /*52f40*/  IMAD.MOV.U32 R32, RZ, RZ, R22 ;  /* 0x000000ffff207224 */ /* 0x000fc800078e0016 */
        /* <DEDUP_REMOVED lines=12> */
[----:B------:R-:W-:Y:S01]  /*53010*/  IMAD.MOV.U32 R48, RZ, RZ, -0x748574fc ;  /* 0x8b7a8b04ff307424 */ /* 0x000fe200078e00ff */
[----:B------:R-:W-:Y:S01]  /*53020*/  MOV R34, RZ ;  /* 0x000000ff00227202 */ /* 0x000fe20000000f00 */
[----:B------:R-:W-:Y:S01]  /*53030*/  IMAD.MOV.U32 R49, RZ, RZ, 0x3ed0ee25 ;  /* 0x3ed0ee25ff317424 */ /* 0x000fe200078e00ff */
[----:B------:R-:W-:Y:S01]  /*53040*/  LOP3.LUT R23, R23, 0x3ff00000, RZ, 0xfc, !PT ;  /* 0x3ff0000017177812 */ /* 0x000fe200078efcff */
[----:B------:R-:W-:Y:S01]  /*53050*/  UMOV UR4, 0x3ae80f1e ;  /* 0x3ae80f1e00047882 */ /* 0x000fe20000000000 */
        /* <DEDUP_REMOVED lines=58> */
.L_x_1047:
[----:B------:R-:W-:Y:S01]  /*53400*/  IMAD.MOV.U32 R22, RZ, RZ, 0x0 ;  /* 0x00000000ff167424 */ /* 0x000fe200078e00ff */
[----:B------:R-:W-:Y:S01]  /*53410*/  LOP3.LUT P0, RZ, R33, 0x7fffffff, RZ, 0xc0, !PT ;  /* 0x7fffffff21ff7812 */ /* 0x000fe2000780c0ff */
[----:B------:R-:W-:-:S06]  /*53420*/  IMAD.MOV.U32 R23, RZ, RZ, 0x7ff00000 ;  /* 0x7ff00000ff177424 */ /* 0x000fcc00078e00ff */
[----:B------:R-:W-:-:S10]  /*53430*/  DFMA R22, R32, R22, +INF ;  /* 0x7ff000002016742b */ /* 0x000fd40000000016 */
[----:B------:R-:W-:Y:S02]  /*53440*/  FSEL R22, R22, RZ, P0 ;  /* 0x000000ff16167208 */ /* 0x000fe40000000000 */
[----:B------:R-:W-:-:S07]  /*53450*/  FSEL R23, R23, -QNAN , P0 ;  /* 0xfff0000017177808 */ /* 0x000fce0000000000 */
.L_x_1048:
[----:B------:R-:W-:Y:S05]  /*53460*/  BSYNC.RECONVERGENT B1 ;  /* 0x0000000000017941 */ /* 0x000fea0003800200 */
.L_x_1046:
        /* <DEDUP_REMOVED lines=86> */
.L_x_1050:
[----:B------:R-:W-:Y:S01]  /*539d0*/  IMAD.MOV.U32 R16, RZ, RZ, 0x0 ;  /* 0x00000000ff107424 */ /* 0x000fe200078e00ff */
[----:B------:R-:W-:Y:S01]  /*539e0*/  LOP3.LUT P0, RZ, R33, 0x7fffffff, RZ, 0xc0, !PT ;  /* 0x7fffffff21ff7812 */ /* 0x000fe2000780c0ff */
[----:B------:R-:W-:-:S06]  /*539f0*/  IMAD.MOV.U32 R17, RZ, RZ, 0x7ff00000 ;  /* 0x7ff00000ff117424 */ /* 0x000fcc00078e00ff */
[----:B------:R-:W-:-:S10]  /*53a00*/  DFMA R16, R32, R16, +INF ;  /* 0x7ff000002010742b */ /* 0x000fd40000000010 */
[----:B------:R-:W-:Y:S02]  /*53a10*/  FSEL R22, R16, RZ, P0 ;  /* 0x000000ff10167208 */ /* 0x000fe40000000000 */
[----:B------:R-:W-:-:S07]  /*53a20*/  FSEL R23, R17, -QNAN , P0 ;  /* 0xfff0000011177808 */ /* 0x000fce0000000000 */
.L_x_1051:
[----:B------:R-:W-:Y:S05]  /*53a30*/  BSYNC.RECONVERGENT B1 ;  /* 0x0000000000017941 */ /* 0x000fea0003800200 */
.L_x_1049:
        /* <DEDUP_REMOVED lines=22> */
[----:B------:R-:W-:Y:S01]  /*53ba0*/  MOV R40, 0x8b7a8b04 ;  /* 0x8b7a8b0400287802 */ /* 0x000fe20000000f00 */
        /* <DEDUP_REMOVED lines=61> */
.L_x_1053:
[----:B------:R-:W-:Y:S01]  /*53f80*/  IMAD.MOV.U32 R10, RZ, RZ, 0x0 ;  /* 0x00000000ff0a7424 */ /* 0x000fe200078e00ff */
[----:B------:R-:W-:Y:S01]  /*53f90*/  LOP3.LUT P0, RZ, R13, 0x7fffffff, RZ, 0xc0, !PT ;  /* 0x7fffffff0dff7812 */ /* 0x000fe2000780c0ff */
[----:B------:R-:W-:-:S06]  /*53fa0*/  IMAD.MOV.U32 R11, RZ, RZ, 0x7ff00000 ;  /* 0x7ff00000ff0b7424 */ /* 0x000fcc00078e00ff */
[----:B------:R-:W-:-:S10]  /*53fb0*/  DFMA R10, R12, R10, +INF ;  /* 0x7ff000000c0a742b */ /* 0x000fd4000000000a */
[----:B------:R-:W-:Y:S02]  /*53fc0*/  FSEL R10, R10, RZ, P0 ;  /* 0x000000ff0a0a7208 */ /* 0x000fe40000000000 */
[----:B------:R-:W-:-:S07]  /*53fd0*/  FSEL R11, R11, -QNAN , P0 ;  /* 0xfff000000b0b7808 */ /* 0x000fce0000000000 */
.L_x_1054:
[----:B------:R-:W-:Y:S05]  /*53fe0*/  BSYNC.RECONVERGENT B1 ;  /* 0x0000000000017941 */ /* 0x000fea0003800200 */
.L_x_1052:
        /* <DEDUP_REMOVED lines=12> */
.L_x_1042:
[----:B------:R-:W-:-:S13]  /*540b0*/  ISETP.GE.AND P0, PT, R40, R0, PT ;  /* 0x000000002800720c */ /* 0x000fda0003f06270 */
[----:B------:R-:W-:Y:S05]  /*540c0*/  @P0 BRA `(.L_x_1056) ;  /* 0x0000001800600947 */ /* 0x000fea0003800000 */
.L_x_1063:
[----:B---3--:R-:W-:-:S05]  /*540d0*/  IMAD R41, R40, 0x8, R1 ;  /* 0x0000000828297824 */ /* 0x008fca00078e0201 */
        /* <DEDUP_REMOVED lines=27> */
[----:B------:R-:W-:Y:S01]  /*54290*/  @!P0 MOV R0, R15 ;  /* 0x0000000f00008202 */ /* 0x000fe20000000f00 */
[----:B------:R-:W-:-:S04]  /*542a0*/  @!P0 IMAD.MOV.U32 R6, RZ, RZ, R14 ;  /* 0x000000ffff068224 */ /* 0x000fc800078e000e */
[----:B------:R-:W-:-:S05]  /*542b0*/  VIADD R7, R0, 0xffffffff ;  /* 0xffffffff00077836 */ /* 0x000fca0000000000 */
[----:B------:R-:W-:-:S13]  /*542c0*/  ISETP.GT.U32.AND P1, PT, R7, 0x7feffffe, PT ;  /* 0x7feffffe0700780c */ /* 0x000fda0003f24070 */
        /* <DEDUP_REMOVED lines=66> */
.L_x_1058:
[----:B------:R-:W-:Y:S01]  /*546f0*/  IMAD.MOV.U32 R4, RZ, RZ, 0x0 ;  /* 0x00000000ff047424 */ /* 0x000fe200078e00ff */
[----:B------:R-:W-:Y:S01]  /*54700*/  LOP3.LUT P0, RZ, R15, 0x7fffffff, RZ, 0xc0, !PT ;  /* 0x7fffffff0fff7812 */ /* 0x000fe2000780c0ff */
[----:B------:R-:W-:-:S06]  /*54710*/  IMAD.MOV.U32 R5, RZ, RZ, 0x7ff00000 ;  /* 0x7ff00000ff057424 */ /* 0x000fcc00078e00ff */
[----:B------:R-:W-:-:S10]  /*54720*/  DFMA R4, R14, R4, +INF ;  /* 0x7ff000000e04742b */ /* 0x000fd40000000004 */
[----:B------:R-:W-:Y:S02]  /*54730*/  FSEL R4, R4, RZ, P0 ;  /* 0x000000ff04047208 */ /* 0x000fe40000000000 */
[----:B------:R-:W-:-:S07]  /*54740*/  FSEL R5, R5, -QNAN , P0 ;  /* 0xfff0000005057808 */ /* 0x000fce0000000000 */
.L_x_1059:
[----:B------:R-:W-:Y:S05]  /*54750*/  BSYNC.RECONVERGENT B1 ;  /* 0x0000000000017941 */ /* 0x000fea0003800200 */
.L_x_1057:
        /* <DEDUP_REMOVED lines=84> */
.L_x_1061:
[----:B------:R-:W-:Y:S01]  /*54ca0*/  IMAD.MOV.U32 R6, RZ, RZ, 0x0 ;  /* 0x00000000ff067424 */ /* 0x000fe200078e00ff */
[----:B------:R-:W-:Y:S01]  /*54cb0*/  LOP3.LUT P0, RZ, R11, 0x7fffffff, RZ, 0xc0, !PT ;  /* 0x7fffffff0bff7812 */ /* 0x000fe2000780c0ff */
[----:B------:R-:W-:-:S06]  /*54cc0*/  IMAD.MOV.U32 R7, RZ, RZ, 0x7ff00000 ;  /* 0x7ff00000ff077424 */ /* 0x000fcc00078e00ff */
[----:B------:R-:W-:-:S10]  /*54cd0*/  DFMA R6, R10, R6, +INF ;  /* 0x7ff000000a06742b */ /* 0x000fd40000000006 */
[----:B------:R-:W-:Y:S02]  /*54ce0*/  FSEL R6, R6, RZ, P0 ;  /* 0x000000ff06067208 */ /* 0x000fe40000000000 */
[----:B------:R-:W-:-:S07]  /*54cf0*/  FSEL R7, R7, -QNAN , P0 ;  /* 0xfff0000007077808 */ /* 0x000fce0000000000 */
.L_x_1062:
[----:B------:R-:W-:Y:S05]  /*54d00*/  BSYNC.RECONVERGENT B1 ;  /* 0x0000000000017941 */ /* 0x000fea0003800200 */
.L_x_1060:
        /* <DEDUP_REMOVED lines=11> */
.L_x_980:
        /* <DEDUP_REMOVED lines=15> */
.L_x_1066:
[----:B-1----:R-:W-:-:S05]  /*54eb0*/  LEA R17, R16, R1, 0x3 ;  /* 0x0000000110117211 */ /* 0x002fca00078e18ff */
        /* <DEDUP_REMOVED lines=28> */
.L_x_1065:
        /* <DEDUP_REMOVED lines=29> */
.L_x_1064:
        /* <DEDUP_REMOVED lines=10> */
.L_x_1068:
        /* <DEDUP_REMOVED lines=18> */
[----:B------:R-:W-:-:S02]  /*55410*/  VIADD R58, R58, 0x10 ;  /* 0x000000103a3a7836 */ /* 0x000fc40000000000 */
        /* <DEDUP_REMOVED lines=34> */
.L_x_1067:
        /* <DEDUP_REMOVED lines=31> */
.L_x_1069:
        /* <DEDUP_REMOVED lines=19> */
.L_x_1070:
        /* <DEDUP_REMOVED lines=15> */
.L_x_1056:
[----:B------:R-:W-:Y:S05]  /*55a50*/  BSYNC.RECONVERGENT B0 ;  /* 0x0000000000007941 */ /* 0x000fea0003800200 */
.L_x_979:
        /* <DEDUP_REMOVED lines=12> */
[----:B------:R-:W-:Y:S02]  /*55b20*/  IMAD R115, R77, R0, R79 ;  /* 0x000000004d737224 */ /* 0x000fe400078e024f */
[----:B-1----:R-:W-:Y:S01]  /*55b30*/  IMAD.MOV.U32 R56, RZ, RZ, RZ ;  /* 0x000000ffff387224 */ /* 0x002fe200078e00ff */
[----:B------:R-:W-:-:S13]  /*55b40*/  ISETP.GE.U32.AND P0, PT, R2, 0x7, PT ;  /* 0x000000070200780c */ /* 0x000fda0003f06070 */
[----:B------:R-:W-:Y:S05]  /*55b50*/  @!P0 BRA `(.L_x_1074) ;  /* 0x0000000400488947 */ /* 0x000fea0003800000 */
[----:B------:R-:W-:Y:S01]  /*55b60*/  BSSY.RECONVERGENT B2, `(.L_x_1074) ;  /* 0x0000051000027945 */ /* 0x000fe20003800200 */
[----:B------:R-:W-:-:S07]  /*55b70*/  IMAD.MOV.U32 R104, RZ, RZ, RZ ;  /* 0x000000ffff687224 */ /* 0x000fce00078e00ff */
.L_x_1075:
[----:B------:R-:W-:-:S05]  /*55b80*/  IMAD R2, R104, 0x8, R1 ;  /* 0x0000000868027824 */ /* 0x000fca00078e0201 */
[----:B-1-34-:R-:W3:Y:S04]  /*55b90*/  LDL.128 R12, [R2+0x2610] ;  /* 0x00261000020c7983 */ /* 0x01aee80000100c00 */
[----:B------:R-:W4:Y:S04]  /*55ba0*/  LDL.128 R56, [R2+0x2690] ;  /* 0x0026900002387983 */ /* 0x000f280000100c00 */
[----:B------:R-:W5:Y:S04]  /*55bb0*/  LDL.128 R48, [R2+0x2620] ;  /* 0x0026200002307983 */ /* 0x000f680000100c00 */
[----:B------:R-:W5:Y:S04]  /*55bc0*/  LDL.128 R40, [R2+0x26a0] ;  /* 0x0026a00002287983 */ /* 0x000f680000100c00 */
[----:B------:R-:W5:Y:S04]  /*55bd0*/  LDL.128 R32, [R2+0x2630] ;  /* 0x0026300002207983 */ /* 0x000f680000100c00 */
[----:B------:R-:W5:Y:S04]  /*55be0*/  LDL.128 R20, [R2+0x26b0] ;  /* 0x0026b00002147983 */ /* 0x000f680000100c00 */
[----:B--2---:R-:W2:Y:S04]  /*55bf0*/  LDL.128 R8, [R2+0x2640] ;  /* 0x0026400002087983 */ /* 0x004ea80000100c00 */
[----:B------:R0:W2:Y:S01]  /*55c00*/  LDL.128 R4, [R2+0x26c0] ;  /* 0x0026c00002047983 */ /* 0x0000a20000100c00 */
[----:B------:R-:W-:-:S02]  /*55c10*/  IMAD R3, R115, R0, R104 ;  /* 0x0000000073037224 */ /* 0x000fc400078e0268 */
[----:B------:R-:W-:Y:S02]  /*55c20*/  IMAD.U32 R82, RZ, RZ, UR38 ;  /* 0x00000026ff527e24 */ /* 0x000fe4000f8e00ff */
[C---:B------:R-:W-:Y:S01]  /*55c30*/  VIADD R17, R3.reuse, 0x1 ;  /* 0x0000000103117836 */ /* 0x040fe20000000000 */
[C---:B------:R-:W-:Y:S01]  /*55c40*/  IADD3 R72, P0, PT, R3.reuse, UR40, RZ ;  /* 0x0000002803487c10 */ /* 0x040fe2000ff1e0ff */
[C---:B------:R-:W-:Y:S01]  /*55c50*/  VIADD R67, R3.reuse, 0x3 ;  /* 0x0000000303437836 */ /* 0x040fe20000000000 */
[C---:B------:R-:W-:Y:S01]  /*55c60*/  IADD3 R65, PT, PT, R3.reuse, 0x2, RZ ;  /* 0x0000000203417810 */ /* 0x040fe20007ffe0ff */
[C---:B------:R-:W-:Y:S01]  /*55c70*/  VIADD R97, R3.reuse, 0x4 ;  /* 0x0000000403617836 */ /* 0x040fe20000000000 */
[C---:B------:R-:W-:Y:S01]  /*55c80*/  LEA.HI.X.SX32 R83, R3.reuse, UR45, 0x1, P0 ;  /* 0x0000002d03537c11 */ /* 0x040fe200080f0eff */
[C---:B------:R-:W-:Y:S01]  /*55c90*/  VIADD R99, R3.reuse, 0x5 ;  /* 0x0000000503637836 */ /* 0x040fe20000000000 */
[----:B------:R-:W-:Y:S01]  /*55ca0*/  LEA R88, P0, R72, UR6, 0x3 ;  /* 0x0000000648587c11 */ /* 0x000fe2000f8018ff */
[----:B------:R-:W-:Y:S01]  /*55cb0*/  VIADD R101, R3, 0x6 ;  /* 0x0000000603657836 */ /* 0x000fe20000000000 */
[----:B------:R-:W-:Y:S01]  /*55cc0*/  IADD3 R66, P1, PT, R17, UR40, RZ ;  /* 0x0000002811427c10 */ /* 0x000fe2000ff3e0ff */
[----:B------:R-:W-:Y:S01]  /*55cd0*/  VIADD R103, R3, 0x7 ;  /* 0x0000000703677836 */ /* 0x000fe20000000000 */
[----:B------:R-:W-:Y:S01]  /*55ce0*/  IADD3 R16, P3, PT, R67, UR40, RZ ;  /* 0x0000002843107c10 */ /* 0x000fe2000ff7e0ff */
[----:B------:R-:W-:Y:S01]  /*55cf0*/  VIADD R104, R104, 0x8 ;  /* 0x0000000868687836 */ /* 0x000fe20000000000 */
[----:B------:R-:W-:-:S02]  /*55d00*/  IADD3 R64, P2, PT, R65, UR40, RZ ;  /* 0x0000002841407c10 */ /* 0x000fc4000ff5e0ff */
[----:B------:R-:W-:Y:S01]  /*55d10*/  LEA.HI.X R89, R72, UR7, R83, 0x3, P0 ;  /* 0x0000000748597c11 */ /* 0x000fe200080f1c53 */
[----:B------:R-:W-:Y:S01]  /*55d20*/  IMAD.U32 R83, RZ, RZ, UR39 ;  /* 0x00000027ff537e24 */ /* 0x000fe2000f8e00ff */
[----:B------:R-:W-:Y:S02]  /*55d30*/  LEA.HI.X.SX32 R81, R17, UR45, 0x1, P1 ;  /* 0x0000002d11517c11 */ /* 0x000fe400088f0eff */
[----:B------:R-:W-:Y:S01]  /*55d40*/  LEA.HI.X.SX32 R73, R67, UR45, 0x1, P3 ;  /* 0x0000002d43497c11 */ /* 0x000fe200098f0eff */
[----:B0-----:R-:W-:Y:S01]  /*55d50*/  IMAD.WIDE R2, R3, 0x8, R82 ;  /* 0x0000000803027825 */ /* 0x001fe200078e0252 */
[----:B------:R-:W-:Y:S02]  /*55d60*/  LEA R90, P1, R66, UR6, 0x3 ;  /* 0x00000006425a7c11 */ /* 0x000fe4000f8218ff */
[----:B------:R-:W-:Y:S02]  /*55d70*/  LEA R94, P3, R16, UR6, 0x3 ;  /* 0x00000006105e7c11 */ /* 0x000fe4000f8618ff */
[----:B------:R-:W-:-:S02]  /*55d80*/  LEA.HI.X.SX32 R75, R65, UR45, 0x1, P2 ;  /* 0x0000002d414b7c11 */ /* 0x000fc400090f0eff */
[----:B------:R-:W-:Y:S02]  /*55d90*/  LEA R92, P2, R64, UR6, 0x3 ;  /* 0x00000006405c7c11 */ /* 0x000fe4000f8418ff */
[----:B------:R-:W-:Y:S02]  /*55da0*/  IADD3 R111, P0, PT, R97, UR40, RZ ;  /* 0x00000028616f7c10 */ /* 0x000fe4000ff1e0ff */
[----:B------:R-:W-:Y:S01]  /*55db0*/  LEA.HI.X R91, R66, UR7, R81, 0x3, P1 ;  /* 0x00000007425b7c11 */ /* 0x000fe200088f1c51 */
[----:B------:R-:W-:Y:S01]  /*55dc0*/  IMAD.WIDE R66, R67, 0x8, R82 ;  /* 0x0000000843427825 */ /* 0x000fe200078e0252 */
[----:B------:R-:W-:Y:S02]  /*55dd0*/  LEA.HI.X R95, R16, UR7, R73, 0x3, P3 ;  /* 0x00000007105f7c11 */ /* 0x000fe400098f1c49 */
[----:B------:R-:W-:Y:S01]  /*55de0*/  IADD3 R109, P1, PT, R99, UR40, RZ ;  /* 0x00000028636d7c10 */ /* 0x000fe2000ff3e0ff */
[----:B------:R-:W-:Y:S01]  /*55df0*/  IMAD.WIDE R16, R17, 0x8, R82 ;  /* 0x0000000811107825 */ /* 0x000fe200078e0252 */
[----:B------:R-:W-:-:S02]  /*55e00*/  LEA.HI.X R93, R64, UR7, R75, 0x3, P2 ;  /* 0x00000007405d7c11 */ /* 0x000fc400090f1c4b */
[----:B------:R-:W-:Y:S01]  /*55e10*/  IADD3 R107, P2, PT, R101, UR40, RZ ;  /* 0x00000028656b7c10 */ /* 0x000fe2000ff5e0ff */
[--C-:B------:R-:W-:Y:S01]  /*55e20*/  IMAD.WIDE R64, R65, 0x8, R82.reuse ;  /* 0x0000000841407825 */ /* 0x100fe200078e0252 */
[----:B------:R-:W-:Y:S02]  /*55e30*/  LEA.HI.X.SX32 R112, R97, UR45, 0x1, P0 ;  /* 0x0000002d61707c11 */ /* 0x000fe400080f0eff */
[----:B------:R-:W-:Y:S01]  /*55e40*/  LEA R96, P0, R111, UR6, 0x3 ;  /* 0x000000066f607c11 */ /* 0x000fe2000f8018ff */
[--C-:B------:R-:W-:Y:S01]  /*55e50*/  IMAD.WIDE R72, R97, 0x8, R82.reuse ;  /* 0x0000000861487825 */ /* 0x100fe200078e0252 */
[----:B------:R-:W-:Y:S02]  /*55e60*/  IADD3 R105, P3, PT, R103, UR40, RZ ;  /* 0x0000002867697c10 */ /* 0x000fe4000ff7e0ff */
[C---:B------:R-:W-:Y:S01]  /*55e70*/  LEA.HI.X.SX32 R110, R99.reuse, UR45, 0x1, P1 ;  /* 0x0000002d636e7c11 */ /* 0x040fe200088f0eff */
[----:B------:R-:W-:Y:S01]  /*55e80*/  IMAD.WIDE R74, R99, 0x8, R82 ;  /* 0x00000008634a7825 */ /* 0x000fe200078e0252 */
[----:B------:R-:W-:-:S02]  /*55e90*/  LEA R98, P1, R109, UR6, 0x3 ;  /* 0x000000066d627c11 */ /* 0x000fc4000f8218ff */
[C---:B------:R-:W-:Y:S01]  /*55ea0*/  LEA.HI.X.SX32 R108, R101.reuse, UR45, 0x1, P2 ;  /* 0x0000002d656c7c11 */ /* 0x040fe200090f0eff */
[----:B------:R-:W-:Y:S01]  /*55eb0*/  IMAD.WIDE R80, R101, 0x8, R82 ;  /* 0x0000000865507825 */ /* 0x000fe200078e0252 */
[----:B------:R-:W-:Y:S02]  /*55ec0*/  LEA R100, P2, R107, UR6, 0x3 ;  /* 0x000000066b647c11 */ /* 0x000fe4000f8418ff */
[----:B------:R-:W-:Y:S01]  /*55ed0*/  LEA.HI.X R97, R111, UR7, R112, 0x3, P0 ;  /* 0x000000076f617c11 */ /* 0x000fe200080f1c70 */
[C---:B------:R-:W-:Y:S01]  /*55ee0*/  IMAD.WIDE R82, R103.reuse, 0x8, R82 ;  /* 0x0000000867527825 */ /* 0x040fe200078e0252 */
[----:B------:R-:W-:Y:S02]  /*55ef0*/  LEA.HI.X.SX32 R106, R103, UR45, 0x1, P3 ;  /* 0x0000002d676a7c11 */ /* 0x000fe400098f0eff */
[----:B------:R-:W-:Y:S02]  /*55f00*/  LEA R102, P3, R105, UR6, 0x3 ;  /* 0x0000000669667c11 */ /* 0x000fe4000f8618ff */
[----:B------:R-:W-:-:S02]  /*55f10*/  LEA.HI.X R99, R109, UR7, R110, 0x3, P1 ;  /* 0x000000076d637c11 */ /* 0x000fc400088f1c6e */
[----:B------:R-:W-:Y:S02]  /*55f20*/  LEA.HI.X R101, R107, UR7, R108, 0x3, P2 ;  /* 0x000000076b657c11 */ /* 0x000fe400090f1c6c */
[----:B------:R-:W-:Y:S01]  /*55f30*/  LEA.HI.X R103, R105, UR7, R106, 0x3, P3 ;  /* 0x0000000769677c11 */ /* 0x000fe200098f1c6a */
[----:B---3--:R-:W-:Y:S04]  /*55f40*/  STG.E.64 desc[UR36][R2.64], R12 ;  /* 0x0000000c02007986 */ /* 0x008fe8000c101b24 */
[----:B----4-:R0:W-:Y:S04]  /*55f50*/  STG.E.64 desc[UR36][R88.64], R56 ;  /* 0x0000003858007986 */ /* 0x0101e8000c101b24 */
[----:B------:R1:W-:Y:S04]  /*55f60*/  STG.E.64 desc[UR36][R16.64], R14 ;  /* 0x0000000e10007986 */ /* 0x0003e8000c101b24 */
[----:B------:R1:W-:Y:S04]  /*55f70*/  STG.E.64 desc[UR36][R90.64], R58 ;  /* 0x0000003a5a007986 */ /* 0x0003e8000c101b24 */
[----:B-----5:R1:W-:Y:S01]  /*55f80*/  STG.E.64 desc[UR36][R64.64], R48 ;  /* 0x0000003040007986 */ /* 0x0203e2000c101b24 */
[----:B0-----:R-:W-:-:S03]  /*55f90*/  LOP3.LUT R56, R0, 0x7ffffff8, RZ, 0xc0, !PT ;  /* 0x7ffffff800387812 */ /* 0x001fc600078ec0ff */
[----:B------:R1:W-:Y:S01]  /*55fa0*/  STG.E.64 desc[UR36][R92.64], R40 ;  /* 0x000000285c007986 */ /* 0x0003e2000c101b24 */
[----:B------:R-:W-:-:S03]  /*55fb0*/  ISETP.NE.AND P0, PT, R104, R56, PT ;  /* 0x000000386800720c */ /* 0x000fc60003f05270 */
[----:B------:R1:W-:Y:S04]  /*55fc0*/  STG.E.64 desc[UR36][R66.64], R50 ;  /* 0x0000003242007986 */ /* 0x0003e8000c101b24 */
[----:B------:R1:W-:Y:S04]  /*55fd0*/  STG.E.64 desc[UR36][R94.64], R42 ;  /* 0x0000002a5e007986 */ /* 0x0003e8000c101b24 */
[----:B------:R1:W-:Y:S04]  /*55fe0*/  STG.E.64 desc[UR36][R72.64], R32 ;  /* 0x0000002048007986 */ /* 0x0003e8000c101b24 */
[----:B------:R1:W-:Y:S04]  /*55ff0*/  STG.E.64 desc[UR36][R96.64], R20 ;  /* 0x0000001460007986 */ /* 0x0003e8000c101b24 */
        /* <DEDUP_REMOVED lines=8> */
.L_x_1074:
[----:B------:R-:W-:Y:S05]  /*56080*/  BSYNC.RECONVERGENT B1 ;  /* 0x0000000000017941 */ /* 0x000fea0003800200 */
.L_x_1073:
[----:B------:R-:W-:-:S13]  /*56090*/  LOP3.LUT P0, R2, R0, 0x7, RZ, 0xc0, !PT ;  /* 0x0000000700027812 */ /* 0x000fda000780c0ff */
[----:B------:R-:W-:Y:S05]  /*560a0*/  @!P0 BRA `(.L_x_1072) ;  /* 0x0000000400708947 */ /* 0x000fea0003800000 */
[----:B------:R-:W-:Y:S01]  /*560b0*/  VIADD R2, R2, 0xffffffff ;  /* 0xffffffff02027836 */ /* 0x000fe20000000000 */
[----:B------:R-:W-:Y:S01]  /*560c0*/  BSSY.RECONVERGENT B1, `(.L_x_1076) ;  /* 0x000002d000017945 */ /* 0x000fe20003800200 */
[----:B-1----:R-:W-:-:S03]  /*560d0*/  LOP3.LUT P0, R67, R0, 0x3, RZ, 0xc0, !PT ;  /* 0x0000000300437812 */ /* 0x002fc6000780c0ff */
[----:B------:R-:W-:-:S13]  /*560e0*/  ISETP.GE.U32.AND P1, PT, R2, 0x3, PT ;  /* 0x000000030200780c */ /* 0x000fda0003f26070 */
[----:B------:R-:W-:Y:S05]  /*560f0*/  @!P1 BRA `(.L_x_1077) ;  /* 0x0000000000a49947 */ /* 0x000fea0003800000 */
[----:B------:R-:W-:Y:S01]  /*56100*/  IMAD R32, R56, 0x8, R1 ;  /* 0x0000000838207824 */ /* 0x000fe200078e0201 */
[----:B------:R-:W0:Y:S04]  /*56110*/  LDCU.64 UR4, c[0x0][0x390] ;  /* 0x00007200ff0477ac */ /* 0x000e280008000a00 */
[----:B--234-:R-:W2:Y:S04]  /*56120*/  LDL.128 R4, [R32+0x2610] ;  /* 0x0026100020047983 */ /* 0x01cea80000100c00 */
[----:B------:R-:W3:Y:S04]  /*56130*/  LDL.128 R8, [R32+0x2690] ;  /* 0x0026900020087983 */ /* 0x000ee80000100c00 */
[----:B------:R-:W4:Y:S04]  /*56140*/  LDL.128 R12, [R32+0x2620] ;  /* 0x00262000200c7983 */ /* 0x000f280000100c00 */
[----:B------:R1:W5:Y:S01]  /*56150*/  LDL.128 R20, [R32+0x26a0] ;  /* 0x0026a00020147983 */ /* 0x0003620000100c00 */
[----:B------:R-:W-:-:S02]  /*56160*/  IMAD R17, R115, R0, R56 ;  /* 0x0000000073117224 */ /* 0x000fc400078e0238 */
[----:B------:R-:W-:Y:S02]  /*56170*/  IMAD.U32 R34, RZ, RZ, UR38 ;  /* 0x00000026ff227e24 */ /* 0x000fe4000f8e00ff */
[C---:B------:R-:W-:Y:S01]  /*56180*/  VIADD R41, R17.reuse, 0x1 ;  /* 0x0000000111297836 */ /* 0x040fe20000000000 */
[C---:B------:R-:W-:Y:S01]  /*56190*/  IADD3 R65, P1, PT, R17.reuse, UR40, RZ ;  /* 0x0000002811417c10 */ /* 0x040fe2000ff3e0ff */
[C---:B------:R-:W-:Y:S02]  /*561a0*/  VIADD R43, R17.reuse, 0x2 ;  /* 0x00000002112b7836 */ /* 0x040fe40000000000 */
[----:B------:R-:W-:Y:S01]  /*561b0*/  VIADD R49, R17, 0x3 ;  /* 0x0000000311317836 */ /* 0x000fe20000000000 */
[----:B------:R-:W-:Y:S01]  /*561c0*/  IADD3 R59, P2, PT, R41, UR40, RZ ;  /* 0x00000028293b7c10 */ /* 0x000fe2000ff5e0ff */
[----:B------:R-:W-:Y:S01]  /*561d0*/  IMAD.U32 R35, RZ, RZ, UR39 ;  /* 0x00000027ff237e24 */ /* 0x000fe2000f8e00ff */
[----:B------:R-:W-:Y:S01]  /*561e0*/  LEA.HI.X.SX32 R72, R17, UR45, 0x1, P1 ;  /* 0x0000002d11487c11 */ /* 0x000fe200088f0eff */
[----:B------:R-:W-:Y:S01]  /*561f0*/  VIADD R56, R56, 0x4 ;  /* 0x0000000438387836 */ /* 0x000fe20000000000 */
[----:B------:R-:W-:Y:S01]  /*56200*/  IADD3 R57, P3, PT, R43, UR40, RZ ;  /* 0x000000282b397c10 */ /* 0x000fe2000ff7e0ff */
[----:B------:R-:W-:Y:S01]  /*56210*/  IMAD.WIDE R2, R17, 0x8, R34 ;  /* 0x0000000811027825 */ /* 0x000fe200078e0222 */
[----:B0-----:R-:W-:-:S02]  /*56220*/  LEA R40, P1, R65, UR4, 0x3 ;  /* 0x0000000441287c11 */ /* 0x001fc4000f8218ff */
[----:B------:R-:W-:Y:S01]  /*56230*/  IADD3 R51, P4, PT, R49, UR40, RZ ;  /* 0x0000002831337c10 */ /* 0x000fe2000ff9e0ff */
[C-C-:B------:R-:W-:Y:S01]  /*56240*/  IMAD.WIDE R16, R41.reuse, 0x8, R34.reuse ;  /* 0x0000000829107825 */ /* 0x140fe200078e0222 */
[----:B------:R-:W-:Y:S02]  /*56250*/  LEA.HI.X.SX32 R66, R41, UR45, 0x1, P2 ;  /* 0x0000002d29427c11 */ /* 0x000fe400090f0eff */
[----:B------:R-:W-:Y:S01]  /*56260*/  LEA R42, P2, R59, UR4, 0x3 ;  /* 0x000000043b2a7c11 */ /* 0x000fe2000f8418ff */
[C-C-:B-1----:R-:W-:Y:S01]  /*56270*/  IMAD.WIDE R32, R43.reuse, 0x8, R34.reuse ;  /* 0x000000082b207825 */ /* 0x142fe200078e0222 */
[----:B------:R-:W-:Y:S02]  /*56280*/  LEA.HI.X.SX32 R64, R43, UR45, 0x1, P3 ;  /* 0x0000002d2b407c11 */ /* 0x000fe400098f0eff */
[----:B------:R-:W-:Y:S01]  /*56290*/  LEA R48, P3, R57, UR4, 0x3 ;  /* 0x0000000439307c11 */ /* 0x000fe2000f8618ff */
[----:B------:R-:W-:Y:S01]  /*562a0*/  IMAD.WIDE R34, R49, 0x8, R34 ;  /* 0x0000000831227825 */ /* 0x000fe200078e0222 */
[----:B------:R-:W-:-:S02]  /*562b0*/  LEA.HI.X R41, R65, UR5, R72, 0x3, P1 ;  /* 0x0000000541297c11 */ /* 0x000fc400088f1c48 */
[----:B------:R-:W-:Y:S02]  /*562c0*/  LEA.HI.X.SX32 R58, R49, UR45, 0x1, P4 ;  /* 0x0000002d313a7c11 */ /* 0x000fe4000a0f0eff */
[----:B------:R-:W-:Y:S02]  /*562d0*/  LEA R50, P4, R51, UR4, 0x3 ;  /* 0x0000000433327c11 */ /* 0x000fe4000f8818ff */
[----:B------:R-:W-:Y:S02]  /*562e0*/  LEA.HI.X R43, R59, UR5, R66, 0x3, P2 ;  /* 0x000000053b2b7c11 */ /* 0x000fe400090f1c42 */
        /* <DEDUP_REMOVED lines=10> */
.L_x_1077:
[----:B------:R-:W-:Y:S05]  /*56390*/  BSYNC.RECONVERGENT B1 ;  /* 0x0000000000017941 */ /* 0x000fea0003800200 */
.L_x_1076:
[----:B------:R-:W-:Y:S05]  /*563a0*/  @!P0 BRA `(.L_x_1072) ;  /* 0x0000000000b08947 */ /* 0x000fea0003800000 */
[----:B------:R-:W-:Y:S01]  /*563b0*/  ISETP.NE.AND P0, PT, R67, 0x1, PT ;  /* 0x000000014300780c */ /* 0x000fe20003f05270 */
[----:B------:R-:W-:Y:S01]  /*563c0*/  BSSY.RECONVERGENT B1, `(.L_x_1078) ;  /* 0x000001b000017945 */ /* 0x000fe20003800200 */
[----:B0-----:R-:W-:-:S04]  /*563d0*/  LOP3.LUT R2, R0, 0x1, RZ, 0xc0, !PT ;  /* 0x0000000100027812 */ /* 0x001fc800078ec0ff */
[----:B------:R-:W-:-:S07]  /*563e0*/  ISETP.NE.U32.AND P2, PT, R2, 0x1, PT ;  /* 0x000000010200780c */ /* 0x000fce0003f45070 */
[----:B------:R-:W-:Y:S06]  /*563f0*/  @!P0 BRA `(.L_x_1079) ;  /* 0x00000000005c8947 */ /* 0x000fec0003800000 */
[C---:B------:R-:W-:Y:S01]  /*56400*/  IMAD R2, R56.reuse, 0x8, R1 ;  /* 0x0000000838027824 */ /* 0x040fe200078e0201 */
[----:B------:R-:W0:Y:S04]  /*56410*/  LDCU.64 UR4, c[0x0][0x390] ;  /* 0x00007200ff0477ac */ /* 0x000e280008000a00 */
[----:B--234-:R-:W2:Y:S04]  /*56420*/  LDL.128 R4, [R2+0x2610] ;  /* 0x0026100002047983 */ /* 0x01cea80000100c00 */
[----:B------:R1:W3:Y:S01]  /*56430*/  LDL.128 R8, [R2+0x2690] ;  /* 0x0026900002087983 */ /* 0x0002e20000100c00 */
[----:B------:R-:W-:Y:S01]  /*56440*/  IMAD R3, R115, R0, R56 ;  /* 0x0000000073037224 */ /* 0x000fe200078e0238 */
[----:B------:R-:W-:Y:S01]  /*56450*/  IADD3 R56, PT, PT, R56, 0x2, RZ ;  /* 0x0000000238387810 */ /* 0x000fe20007ffe0ff */
[----:B------:R-:W-:-:S02]  /*56460*/  IMAD.U32 R14, RZ, RZ, UR38 ;  /* 0x00000026ff0e7e24 */ /* 0x000fc4000f8e00ff */
[C---:B------:R-:W-:Y:S01]  /*56470*/  VIADD R21, R3.reuse, 0x1 ;  /* 0x0000000103157836 */ /* 0x040fe20000000000 */
[----:B------:R-:W-:Y:S01]  /*56480*/  IADD3 R13, P0, PT, R3, UR40, RZ ;  /* 0x00000028030d7c10 */ /* 0x000fe2000ff1e0ff */
[----:B------:R-:W-:-:S03]  /*56490*/  IMAD.U32 R15, RZ, RZ, UR39 ;  /* 0x00000027ff0f7e24 */ /* 0x000fc6000f8e00ff */
        /* <DEDUP_REMOVED lines=13> */
.L_x_1079:
[----:B------:R-:W-:Y:S05]  /*56570*/  BSYNC.RECONVERGENT B1 ;  /* 0x0000000000017941 */ /* 0x000fea0003800200 */
.L_x_1078:
[----:B------:R-:W-:Y:S05]  /*56580*/  @P2 BRA `(.L_x_1072) ;  /* 0x0000000000382947 */ /* 0x000fea0003800000 */
[----:B0--34-:R-:W-:Y:S01]  /*56590*/  IMAD R10, R56, 0x8, R1 ;  /* 0x00000008380a7824 */ /* 0x019fe200078e0201 */
[----:B------:R-:W0:Y:S04]  /*565a0*/  LDCU.64 UR4, c[0x0][0x390] ;  /* 0x00007200ff0477ac */ /* 0x000e280008000a00 */
[----:B------:R-:W3:Y:S04]  /*565b0*/  LDL.64 R2, [R10+0x2610] ;  /* 0x002610000a027983 */ /* 0x000ee80000100a00 */
[----:B--2---:R-:W2:Y:S01]  /*565c0*/  LDL.64 R6, [R10+0x2690] ;  /* 0x002690000a067983 */ /* 0x004ea20000100a00 */
[----:B------:R-:W-:-:S02]  /*565d0*/  IMAD R9, R115, R0, R56 ;  /* 0x0000000073097224 */ /* 0x000fc400078e0238 */
[----:B------:R-:W-:Y:S02]  /*565e0*/  IMAD.U32 R4, RZ, RZ, UR38 ;  /* 0x00000026ff047e24 */ /* 0x000fe4000f8e00ff */
[----:B------:R-:W-:Y:S01]  /*565f0*/  IMAD.U32 R5, RZ, RZ, UR39 ;  /* 0x00000027ff057e24 */ /* 0x000fe2000f8e00ff */
[C---:B------:R-:W-:Y:S01]  /*56600*/  IADD3 R11, P0, PT, R9.reuse, UR40, RZ ;  /* 0x00000028090b7c10 */ /* 0x040fe2000ff1e0ff */
[----:B------:R-:W-:-:S03]  /*56610*/  IMAD.WIDE R4, R9, 0x8, R4 ;  /* 0x0000000809047825 */ /* 0x000fc600078e0204 */
[----:B------:R-:W-:Y:S02]  /*56620*/  LEA.HI.X.SX32 R12, R9, UR45, 0x1, P0 ;  /* 0x0000002d090c7c11 */ /* 0x000fe400080f0eff */
[----:B0-----:R-:W-:-:S04]  /*56630*/  LEA R8, P0, R11, UR4, 0x3 ;  /* 0x000000040b087c11 */ /* 0x001fc8000f8018ff */
[----:B------:R-:W-:Y:S01]  /*56640*/  LEA.HI.X R9, R11, UR5, R12, 0x3, P0 ;  /* 0x000000050b097c11 */ /* 0x000fe200080f1c0c */
[----:B---3--:R0:W-:Y:S04]  /*56650*/  STG.E.64 desc[UR36][R4.64], R2 ;  /* 0x0000000204007986 */ /* 0x0081e8000c101b24 */
[----:B--2---:R0:W-:Y:S04]  /*56660*/  STG.E.64 desc[UR36][R8.64], R6 ;  /* 0x0000000608007986 */ /* 0x0041e8000c101b24 */
.L_x_1072:
[----:B------:R-:W-:Y:S05]  /*56670*/  BSYNC.RECONVERGENT B0 ;  /* 0x0000000000007941 */ /* 0x000fea0003800200 */
.L_x_1071:
        /* <DEDUP_REMOVED lines=10> */
[----:B------:R-:W-:-:S02]  /*56720*/  UFLO.U32 UR4, UR4 ;  /* 0x00000004000472bd */ /* 0x000fc400080e0000 */
[----:B------:R-:W-:-:S04]  /*56730*/  UIADD3 UR5, UPT, UPT, UR5, 0x8, URZ ;  /* 0x0000000805057890 */ /* 0x000fc8000fffe0ff */
[----:B-1----:R-:W-:Y:S01]  /*56740*/  ULEA UR5, UR6, UR5, 0x18 ;  /* 0x0000000506057291 */ /* 0x002fe2000f8ec0ff */
[----:B-----5:R-:W-:Y:S01]  /*56750*/  ISETP.EQ.U32.AND P0, PT, R2, UR4, PT ;  /* 0x0000000402007c0c */ /* 0x020fe2000bf02070 */
[----:B--2---:R-:W-:-:S12]  /*56760*/  IMAD.U32 R2, RZ, RZ, UR7 ;  /* 0x00000007ff027e24 */ /* 0x004fd8000f8e00ff */
[----:B------:R1:W-:Y:S02]  /*56770*/  @P0 ATOMS.ADD RZ, [UR5], R2 ;  /* 0x00000002ffff098c */ /* 0x0003e40008000005 */
.L_x_1081:
[----:B0-----:R-:W-:Y:S05]  /*56780*/  BSYNC.RECONVERGENT B0 ;  /* 0x0000000000007941 */ /* 0x001fea0003800200 */
.L_x_1080:
        /* <DEDUP_REMOVED lines=18> */
.L_x_1086:
        /* <DEDUP_REMOVED lines=69> */
.L_x_1085:
[----:B------:R-:W-:Y:S01]  /*56d00*/  UMOV UR4, UR5 ;  /* 0x0000000500047c82 */ /* 0x000fe20008000000 */
[----:B------:R-:W-:Y:S05]  /*56d10*/  BRA.U !UP1, `(.L_x_1084) ;  /* 0x0000000509107547 */ /* 0x000fea000b800000 */
[----:B------:R-:W-:-:S06]  /*56d20*/  UIMAD.WIDE.U32 UR10, UR5, 0x8, UR38 ;  /* 0x00000008050a78a5 */ /* 0x000fcc000f8e0026 */
[----:B------:R-:W-:Y:S02]  /*56d30*/  IMAD.U32 R16, RZ, RZ, UR10 ;  /* 0x0000000aff107e24 */ /* 0x000fe4000f8e00ff */
[----:B------:R-:W-:-:S05]  /*56d40*/  IMAD.U32 R17, RZ, RZ, UR11 ;  /* 0x0000000bff117e24 */ /* 0x000fca000f8e00ff */
        /* <DEDUP_REMOVED lines=65> */
.L_x_1084:
[----:B------:R-:W-:-:S09]  /*57160*/  UISETP.GE.AND UP0, UPT, UR4, UR60, UPT ;  /* 0x0000003c0400728c */ /* 0x000fd2000bf06270 */
[----:B------:R-:W-:Y:S05]  /*57170*/  BRA.U UP0, `(.L_x_1087) ;  /* 0x0000000900ac7547 */ /* 0x000fea000b800000 */
[----:B------:R-:W-:Y:S02]  /*57180*/  UIADD3 UR5, UPT, UPT, -UR60, UR4, URZ ;  /* 0x000000043c057290 */ /* 0x000fe4000fffe1ff */
[----:B------:R-:W-:Y:S02]  /*57190*/  UIADD3 UR6, UPT, UPT, UR60, -UR4, URZ ;  /* 0x800000043c067290 */ /* 0x000fe4000fffe0ff */
[----:B------:R-:W-:Y:S02]  /*571a0*/  UISETP.GT.U32.AND UP0, UPT, UR5, -0x10, UPT ;  /* 0xfffffff00500788c */ /* 0x000fe4000bf04070 */
[----:B------:R-:W-:-:S04]  /*571b0*/  ULOP3.LUT UR7, UR6, 0xf, URZ, 0xc0, !UPT ;  /* 0x0000000f06077892 */ /* 0x000fc8000f8ec0ff */
[----:B------:R-:W-:-:S03]  /*571c0*/  UISETP.NE.AND UP1, UPT, UR7, URZ, UPT ;  /* 0x000000ff0700728c */ /* 0x000fc6000bf25270 */
[----:B------:R-:W-:Y:S08]  /*571d0*/  BRA.U UP0, `(.L_x_1088) ;  /* 0x0000000500287547 */ /* 0x000ff0000b800000 */
[----:B------:R-:W-:Y:S01]  /*571e0*/  ULOP3.LUT UR9, UR6, 0xfffffff0, URZ, 0xc0, !UPT ;  /* 0xfffffff006097892 */ /* 0x000fe2000f8ec0ff */
[----:B------:R-:W-:-:S11]  /*571f0*/  UMOV UR5, URZ ;  /* 0x000000ff00057c82 */ /* 0x000fd60008000000 */
.L_x_1089:
        /* <DEDUP_REMOVED lines=72> */
.L_x_1088:
        /* <DEDUP_REMOVED lines=17> */
[----:B------:R-:W-:Y:S01]  /*57790*/  IADD3 R20, PT, PT, R1, UR4, RZ ;  /* 0x0000000401147c10 */ /* 0x000fe2000fffe0ff */
        /* <DEDUP_REMOVED lines=24> */
.L_x_1090:
        /* <DEDUP_REMOVED lines=26> */
.L_x_1091:
        /* <DEDUP_REMOVED lines=23> */
.L_x_1087:
        /* <DEDUP_REMOVED lines=9> */
.L_x_1094:
[----:B------:R-:W-:Y:S02]  /*57cc0*/  IMAD.IADD R3, R1, 0x1, R2 ;  /* 0x0000000101037824 */ /* 0x000fe400078e0202 */
[----:B------:R-:W-:-:S03]  /*57cd0*/  VIADD R2, R2, 0x10 ;  /* 0x0000001002027836 */ /* 0x000fc60000000000 */
[----:B------:R0:W-:Y:S02]  /*57ce0*/  STL.128 [R3+0x1000], RZ ;  /* 0x001000ff03007387 */ /* 0x0001e40000100c00 */
[----:B------:R-:W-:-:S13]  /*57cf0*/  ISETP.NE.AND P0, PT, R2, UR4, PT ;  /* 0x0000000402007c0c */ /* 0x000fda000bf05270 */
[----:B0-----:R-:W-:Y:S05]  /*57d00*/  @P0 BRA `(.L_x_1094) ;  /* 0xfffffffc00ec0947 */ /* 0x001fea000383ffff */
.L_x_1093:
        /* <DEDUP_REMOVED lines=17> */
.L_x_1095:
        /* <DEDUP_REMOVED lines=22> */
.L_x_1092:
[----:B------:R-:W-:-:S09]  /*57f80*/  UISETP.GE.AND UP0, UPT, UR8, 0x1, UPT ;  /* 0x000000010800788c */ /* 0x000fd2000bf06270 */
[----:B------:R-:W-:Y:S05]  /*57f90*/  BRA.U !UP0, `(.L_x_1096) ;  /* 0x0000002108a87547 */ /* 0x000fea000b800000 */
[----:B------:R-:W-:-:S05]  /*57fa0*/  UMOV UR4, URZ ;  /* 0x000000ff00047c82 */ /* 0x000fca0008000000 */
.L_x_1103:
[----:B------:R-:W5:Y:S01]  /*57fb0*/  LDCU UR6, c[0x0][0x3bc] ;  /* 0x00007780ff0677ac */ /* 0x000f620008000800 */
[----:B01----:R-:W-:Y:S01]  /*57fc0*/  IMAD.MOV.U32 R2, RZ, RZ, RZ ;  /* 0x000000ffff027224 */ /* 0x003fe200078e00ff */
[----:B------:R-:W-:Y:S01]  /*57fd0*/  UMOV UR5, UR4 ;  /* 0x0000000400057c82 */ /* 0x000fe20008000000 */
[----:B------:R-:W-:-:S04]  /*57fe0*/  UIADD3 UR4, UPT, UPT, UR4, 0x1, URZ ;  /* 0x0000000104047890 */ /* 0x000fc8000fffe0ff */
[----:B-----5:R-:W-:-:S11]  /*57ff0*/  UISETP.NE.AND UP0, UPT, UR4, UR6, UPT ;  /* 0x000000060400728c */ /* 0x020fd6000bf05270 */
.L_x_1102:
        /* <DEDUP_REMOVED lines=8> */
.L_x_1098:
        /* <DEDUP_REMOVED lines=37> */
[----:B------:R-:W-:-:S07]  /*582d0*/  MOV R3, R53 ;  /* 0x0000003500037202 */ /* 0x000fce0000000f00 */
.L_x_1097:
        /* <DEDUP_REMOVED lines=24> */
.L_x_1100:
        /* <DEDUP_REMOVED lines=15> */
.L_x_1101:
        /* <DEDUP_REMOVED lines=13> */
.L_x_1099:
[----:B------:R-:W-:Y:S05]  /*58620*/  @P0 BRA `(.L_x_1102) ;  /* 0xfffffff800740947 */ /* 0x000fea000383ffff */
[----:B------:R-:W-:Y:S05]  /*58630*/  BRA.U UP0, `(.L_x_1103) ;  /* 0xfffffff9005c7547 */ /* 0x000fea000b83ffff */
[----:B0-----:R-:W-:-:S07]  /*58640*/  IMAD.MOV.U32 R3, RZ, RZ, RZ ;  /* 0x000000ffff037224 */ /* 0x001fce00078e00ff */
.L_x_1112:
[----:B-1234-:R-:W0:Y:S02]  /*58650*/  LDC.64 R4, c[0x0][0x3b8] ;  /* 0x0000ee00ff047b82 */ /* 0x01ee240000000a00 */
[----:B0-----:R-:W-:-:S13]  /*58660*/  ISETP.GT.AND P0, PT, R4, R5, PT ;  /* 0x000000050400720c */ /* 0x001fda0003f04270 */
[----:B------:R-:W-:Y:S05]  /*58670*/  @!P0 BRA `(.L_x_1104) ;  /* 0x0000000800f88947 */ /* 0x000fea0003800000 */
[----:B------:R-:W-:-:S07]  /*58680*/  IMAD.MOV.U32 R2, RZ, RZ, RZ ;  /* 0x000000ffff027224 */ /* 0x000fce00078e00ff */
.L_x_1111:
[----:B------:R-:W0:Y:S08]  /*58690*/  LDC.64 R42, c[0x0][0x3b8] ;  /* 0x0000ee00ff2a7b82 */ /* 0x000e300000000a00 */
[----:B------:R-:W1:Y:S01]  /*586a0*/  LDC R6, c[0x0][0x3bc] ;  /* 0x0000ef00ff067b82 */ /* 0x000e620000000800 */
[----:B0-----:R-:W-:Y:S02]  /*586b0*/  IMAD R42, R3, R42, R2 ;  /* 0x0000002a032a7224 */ /* 0x001fe400078e0202 */
[----:B------:R-:W-:-:S05]  /*586c0*/  VIADD R2, R2, 0x1 ;  /* 0x0000000102027836 */ /* 0x000fca0000000000 */
[----:B------:R-:W-:-:S13]  /*586d0*/  ISETP.NE.AND P0, PT, R2, R43, PT ;  /* 0x0000002b0200720c */ /* 0x000fda0003f05270 */
.L_x_1110:
[----:B------:R-:W-:Y:S01]  /*586e0*/  ISETP.GE.U32.AND P2, PT, R84, 0xf, PT ;  /* 0x0000000f5400780c */ /* 0x000fe20003f46070 */
[----:B------:R-:W-:Y:S02]  /*586f0*/  IMAD.MOV.U32 R7, RZ, RZ, RZ ;  /* 0x000000ffff077224 */ /* 0x000fe400078e00ff */
[----:B------:R-:W-:-:S10]  /*58700*/  IMAD.MOV.U32 R8, RZ, RZ, RZ ;  /* 0x000000ffff087224 */ /* 0x000fd400078e00ff */
[----:B------:R-:W-:Y:S05]  /*58710*/  @!P2 BRA `(.L_x_1105) ;  /* 0x000000040030a947 */ /* 0x000fea0003800000 */
[----:B------:R-:W-:Y:S01]  /*58720*/  IMAD.MOV.U32 R8, RZ, RZ, RZ ;  /* 0x000000ffff087224 */ /* 0x000fe200078e00ff */
[----:B------:R-:W-:-:S06]  /*58730*/  UMOV UR4, URZ ;  /* 0x000000ff00047c82 */ /* 0x000fcc0008000000 */
.L_x_1106:
        /* <DEDUP_REMOVED lines=25> */
[--C-:B------:R-:W-:Y:S01]  /*588d0*/  IMAD.IADD R11, R0, 0x1, R65.reuse ;  /* 0x00000001000b7824 */ /* 0x100fe200078e0241 */
[----:B------:R1:W2:Y:S03]  /*588e0*/  LDC R9, c[0x3][R0] ;  /* 0x00c0000000097b82 */ /* 0x0002a60000000800 */
[----:B------:R-:W-:-:S04]  /*588f0*/  IMAD.IADD R22, R11, 0x1, R65 ;  /* 0x000000010b167824 */ /* 0x000fc800078e0241 */
[--C-:B------:R-:W-:Y:S01]  /*58900*/  IMAD.IADD R40, R22, 0x1, R65.reuse ;  /* 0x0000000116287824 */ /* 0x100fe200078e0241 */
[----:B------:R-:W3:Y:S03]  /*58910*/  LDC R11, c[0x3][R11] ;  /* 0x00c000000b0b7b82 */ /* 0x000ee60000000800 */
[----:B------:R-:W-:-:S04]  /*58920*/  IMAD.IADD R17, R40, 0x1, R65 ;  /* 0x0000000128117824 */ /* 0x000fc800078e0241 */
[----:B------:R-:W-:Y:S01]  /*58930*/  IMAD.IADD R34, R17, 0x1, R65 ;  /* 0x0000000111227824 */ /* 0x000fe200078e0241 */
[----:B------:R3:W4:Y:S04]  /*58940*/  LDC R13, c[0x3][R22] ;  /* 0x00c00000160d7b82 */ /* 0x0007280000000800 */
[----:B------:R-:W-:-:S04]  /*58950*/  IADD3 R32, PT, PT, R34, R65, RZ ;  /* 0x0000004122207210 */ /* 0x000fc80007ffe0ff */
        /* <DEDUP_REMOVED lines=39> */
[----:B------:R-:W-:-:S07]  /*58bd0*/  IMAD.MOV.U32 R7, RZ, RZ, R53 ;  /* 0x000000ffff077224 */ /* 0x000fce00078e0035 */
.L_x_1105:
        /* <DEDUP_REMOVED lines=33> */
[----:B--2---:R-:W-:Y:S01]  /*58df0*/  IMAD R9, R9, R10, R8 ;  /* 0x0000000a09097224 */ /* 0x004fe200078e0208 */
[----:B------:R-:W-:-:S06]  /*58e00*/  IADD3 R10, PT, PT, R32, R40, RZ ;  /* 0x00000028200a7210 */ /* 0x000fcc0007ffe0ff */
        /* <DEDUP_REMOVED lines=9> */
.L_x_1108:
        /* <DEDUP_REMOVED lines=27> */
.L_x_1109:
[----:B------:R-:W-:Y:S05]  /*59050*/  @!P5 BRA `(.L_x_1107) ;  /* 0x000000000054d947 */ /* 0x000fea0003800000 */
[----:B------:R-:W0:Y:S02]  /*59060*/  LDC R12, c[0x0][0x3b8] ;  /* 0x0000ee00ff0c7b82 */ /* 0x000e240000000800 */
[----:B0-----:R-:W-:-:S04]  /*59070*/  IMAD R0, R42, R12, R7 ;  /* 0x0000000c2a007224 */ /* 0x001fc800078e0207 */
[----:B------:R-:W-:-:S05]  /*59080*/  IMAD.IADD R11, R1, 0x1, R0 ;  /* 0x00000001010b7824 */ /* 0x000fca00078e0200 */
        /* <DEDUP_REMOVED lines=18> */
.L_x_1107:
        /* <DEDUP_REMOVED lines=11> */
.L_x_1104:
[----:B------:R-:W0:Y:S01]  /*59260*/  LDCU UR4, c[0x0][0x3bc] ;  /* 0x00007780ff0477ac */ /* 0x000e220008000800 */
[----:B------:R-:W-:-:S05]  /*59270*/  VIADD R3, R3, 0x1 ;  /* 0x0000000103037836 */ /* 0x000fca0000000000 */
[----:B0-----:R-:W-:-:S13]  /*59280*/  ISETP.NE.AND P0, PT, R3, UR4, PT ;  /* 0x0000000403007c0c */ /* 0x001fda000bf05270 */
[----:B------:R-:W-:Y:S05]  /*59290*/  @P0 BRA `(.L_x_1112) ;  /* 0xfffffff000ec0947 */ /* 0x000fea000383ffff */
[----:B------:R-:W-:-:S07]  /*592a0*/  IMAD.MOV.U32 R3, RZ, RZ, RZ ;  /* 0x000000ffff037224 */ /* 0x000fce00078e00ff */
.L_x_1121:
[----:B------:R-:W0:Y:S02]  /*592b0*/  LDCU UR4, c[0x0][0x3b8] ;  /* 0x00007700ff0477ac */ /* 0x000e240008000800 */
[----:B0-----:R-:W-:-:S05]  /*592c0*/  IMAD.U32 R0, RZ, RZ, UR4 ;  /* 0x00000004ff007e24 */ /* 0x001fca000f8e00ff */
[----:B------:R-:W-:-:S04]  /*592d0*/  ISETP.GE.AND P0, PT, R0, 0x1, PT ;  /* 0x000000010000780c */ /* 0x000fc80003f06270 */
[----:B------:R-:W-:-:S13]  /*592e0*/  ISETP.LE.OR P0, PT, R4, R5, !P0 ;  /* 0x000000050400720c */ /* 0x000fda0004703670 */
[----:B-1----:R-:W-:Y:S05]  /*592f0*/  @P0 BRA `(.L_x_1113) ;  /* 0x0000000c00c00947 */ /* 0x002fea0003800000 */
[----:B------:R-:W-:Y:S02]  /*59300*/  HFMA2 R7, -RZ, RZ, 0, 0 ;  /* 0x00000000ff077431 */ /* 0x000fe400000001ff */
[----:B------:R-:W-:-:S07]  /*59310*/  IMAD R32, R3, UR61, RZ ;  /* 0x0000003d03207c24 */ /* 0x000fce000f8e02ff */
.L_x_1120:
[----:B------:R-:W0:Y:S01]  /*59320*/  LDC R9, c[0x0][0x3bc] ;  /* 0x0000ef00ff097b82 */ /* 0x000e220000000800 */
[----:B-1----:R-:W-:-:S07]  /*59330*/  IMAD.IADD R73, R32, 0x1, R7 ;  /* 0x0000000120497824 */ /* 0x002fce00078e0207 */
.L_x_1119:
[----:B-1----:R-:W-:Y:S02]  /*59340*/  IMAD.MOV.U32 R2, RZ, RZ, RZ ;  /* 0x000000ffff027224 */ /* 0x002fe400078e00ff */
[----:B------:R-:W-:Y:S01]  /*59350*/  IMAD.MOV.U32 R6, RZ, RZ, RZ ;  /* 0x000000ffff067224 */ /* 0x000fe200078e00ff */
[----:B------:R-:W-:Y:S06]  /*59360*/  @!P2 BRA `(.L_x_1114) ;  /* 0x0000000400a4a947 */ /* 0x000fec0003800000 */
[----:B------:R-:W-:Y:S01]  /*59370*/  IMAD.MOV.U32 R6, RZ, RZ, RZ ;  /* 0x000000ffff067224 */ /* 0x000fe200078e00ff */
[----:B------:R-:W-:-:S06]  /*59380*/  UMOV UR4, URZ ;  /* 0x000000ff00047c82 */ /* 0x000fcc0008000000 */
.L_x_1115:
[----:B------:R-:W1:Y:S02]  /*59390*/  LDC R22, c[0x0][0x3b8] ;  /* 0x0000ee00ff167b82 */ /* 0x000e640000000800 */
[----:B-1----:R-:W-:-:S04]  /*593a0*/  IMAD R0, R22, UR4, R73 ;  /* 0x0000000416007c24 */ /* 0x002fc8000f8e0249 */
[----:B------:R-:W-:-:S04]  /*593b0*/  IMAD.IADD R0, R1, 0x1, R0 ;  /* 0x0000000101007824 */ /* 0x000fc800078e0200 */
[--C-:B------:R-:W-:Y:S01]  /*593c0*/  IMAD.IADD R2, R0, 0x1, R22.reuse ;  /* 0x0000000100027824 */ /* 0x100fe200078e0216 */
[----:B------:R1:W2:Y:S03]  /*593d0*/  LDL.U8 R11, [R0+0x1000] ;  /* 0x00100000000b7983 */ /* 0x0002a60000100000 */
[--C-:B------:R-:W-:Y:S01]  /*593e0*/  IMAD.IADD R15, R2, 0x1, R22.reuse ;  /* 0x00000001020f7824 */ /* 0x100fe200078e0216 */
[----:B------:R-:W3:Y:S03]  /*593f0*/  LDL.U8 R13, [R2+0x1000] ;  /* 0x00100000020d7983 */ /* 0x000ee60000100000 */
        /* <DEDUP_REMOVED lines=8> */
[----:B-1----:R-:W-:-:S02]  /*59480*/  IMAD.IADD R0, R33, 0x1, R22 ;  /* 0x0000000121007824 */ /* 0x002fc400078e0216 */
[----:B------:R-:W5:Y:S02]  /*59490*/  LDL.U8 R33, [R33+0x1000] ;  /* 0x0010000021217983 */ /* 0x000f640000100000 */
[--C-:B------:R-:W-:Y:S02]  /*594a0*/  IMAD.IADD R41, R0, 0x1, R22.reuse ;  /* 0x0000000100297824 */ /* 0x100fe400078e0216 */
[----:B------:R0:W5:Y:S02]  /*594b0*/  LDL.U8 R35, [R0+0x1000] ;  /* 0x0010000000237983 */ /* 0x0001640000100000 */
[--C-:B------:R-:W-:Y:S02]  /*594c0*/  IMAD.IADD R43, R41, 0x1, R22.reuse ;  /* 0x00000001292b7824 */ /* 0x100fe400078e0216 */
[----:B------:R-:W5:Y:S02]  /*594d0*/  LDL.U8 R41, [R41+0x1000] ;  /* 0x0010000029297983 */ /* 0x000f640000100000 */
[----:B------:R-:W-:-:S02]  /*594e0*/  IMAD.IADD R49, R43, 0x1, R22 ;  /* 0x000000012b317824 */ /* 0x000fc400078e0216 */
[----:B------:R-:W5:Y:S02]  /*594f0*/  LDL.U8 R43, [R43+0x1000] ;  /* 0x001000002b2b7983 */ /* 0x000f640000100000 */
[--C-:B------:R-:W-:Y:S02]  /*59500*/  IMAD.IADD R51, R49, 0x1, R22.reuse ;  /* 0x0000000131337824 */ /* 0x100fe400078e0216 */
[----:B------:R-:W5:Y:S02]  /*59510*/  LDL.U8 R49, [R49+0x1000] ;  /* 0x0010000031317983 */ /* 0x000f640000100000 */
[--C-:B------:R-:W-:Y:S02]  /*59520*/  IMAD.IADD R8, R51, 0x1, R22.reuse ;  /* 0x0000000133087824 */ /* 0x100fe400078e0216 */
[----:B------:R-:W5:Y:S02]  /*59530*/  LDL.U8 R51, [R51+0x1000] ;  /* 0x0010000033337983 */ /* 0x000f640000100000 */
[----:B------:R-:W-:-:S02]  /*59540*/  IMAD.IADD R59, R8, 0x1, R22 ;  /* 0x00000001083b7824 */ /* 0x000fc400078e0216 */
[----:B------:R1:W5:Y:S02]  /*59550*/  LDL.U8 R57, [R8+0x1000] ;  /* 0x0010000008397983 */ /* 0x0003640000100000 */
[--C-:B------:R-:W-:Y:S02]  /*59560*/  IMAD.IADD R65, R59, 0x1, R22.reuse ;  /* 0x000000013b417824 */ /* 0x100fe400078e0216 */
[----:B------:R-:W5:Y:S02]  /*59570*/  LDL.U8 R59, [R59+0x1000] ;  /* 0x001000003b3b7983 */ /* 0x000f640000100000 */
[----:B------:R-:W-:Y:S02]  /*59580*/  IMAD.IADD R67, R65, 0x1, R22 ;  /* 0x0000000141437824 */ /* 0x000fe400078e0216 */
[----:B------:R-:W5:Y:S04]  /*59590*/  LDL.U8 R65, [R65+0x1000] ;  /* 0x0010000041417983 */ /* 0x000f680000100000 */
[----:B------:R-:W5:Y:S01]  /*595a0*/  LDL.U8 R67, [R67+0x1000] ;  /* 0x0010000043437983 */ /* 0x000f620000100000 */
[----:B------:R-:W-:-:S02]  /*595b0*/  HFMA2 R75, -RZ, RZ, 0, 7.62939453125e-06 ;  /* 0x00000080ff4b7431 */ /* 0x000fc400000001ff */
[----:B0-----:R-:W-:Y:S01]  /*595c0*/  IMAD R0, R22, UR4, R9 ;  /* 0x0000000416007c24 */ /* 0x001fe2000f8e0209 */
[----:B------:R-:W-:-:S06]  /*595d0*/  UIADD3 UR4, UPT, UPT, UR4, 0x10, URZ ;  /* 0x0000001004047890 */ /* 0x000fcc000fffe0ff */
[----:B------:R-:W-:Y:S01]  /*595e0*/  ISETP.NE.AND P0, PT, R53, UR4, PT ;  /* 0x0000000435007c0c */ /* 0x000fe2000bf05270 */
[C---:B------:R-:W-:Y:S02]  /*595f0*/  IMAD R2, R0.reuse, 0x4, R75 ;  /* 0x0000000400027824 */ /* 0x040fe400078e024b */
[----:B------:R-:W-:-:S04]  /*59600*/  IMAD.IADD R0, R0, 0x1, R22 ;  /* 0x0000000100007824 */ /* 0x000fc800078e0216 */
[C-C-:B-1----:R-:W-:Y:S01]  /*59610*/  IMAD.IADD R8, R0.reuse, 0x1, R22.reuse ;  /* 0x0000000100087824 */ /* 0x142fe200078e0216 */
[----:B------:R-:W2:Y:S01]  /*59620*/  LDC R2, c[0x3][R2] ;  /* 0x00c0000002027b82 */ /* 0x000ea20000000800 */
[--C-:B------:R-:W-:Y:S02]  /*59630*/  IMAD R0, R0, 0x4, R75.reuse ;  /* 0x0000000400007824 */ /* 0x100fe400078e024b */
[C-C-:B------:R-:W-:Y:S02]  /*59640*/  IMAD.IADD R10, R8.reuse, 0x1, R22.reuse ;  /* 0x00000001080a7824 */ /* 0x140fe400078e0216 */
[--C-:B------:R-:W-:Y:S02]  /*59650*/  IMAD R8, R8, 0x4, R75.reuse ;  /* 0x0000000408087824 */ /* 0x100fe400078e024b */
[C---:B------:R-:W-:Y:S01]  /*59660*/  IMAD.IADD R12, R10.reuse, 0x1, R22 ;  /* 0x000000010a0c7824 */ /* 0x040fe200078e0216 */
[----:B------:R-:W3:Y:S01]  /*59670*/  LDC R0, c[0x3][R0] ;  /* 0x00c0000000007b82 */ /* 0x000ee20000000800 */
[----:B------:R-:W-:-:S02]  /*59680*/  IMAD R10, R10, 0x4, R75 ;  /* 0x000000040a0a7824 */ /* 0x000fc400078e024b */
[C-C-:B------:R-:W-:Y:S02]  /*59690*/  IMAD.IADD R14, R12.reuse, 0x1, R22.reuse ;  /* 0x000000010c0e7824 */ /* 0x140fe400078e0216 */
[--C-:B------:R-:W-:Y:S02]  /*596a0*/  IMAD R12, R12, 0x4, R75.reuse ;  /* 0x000000040c0c7824 */ /* 0x100fe400078e024b */
[C---:B------:R-:W-:Y:S01]  /*596b0*/  IMAD R16, R14.reuse, 0x4, R75 ;  /* 0x000000040e107824 */ /* 0x040fe200078e024b */
[----:B------:R-:W4:Y:S01]  /*596c0*/  LDC R8, c[0x3][R8] ;  /* 0x00c0000008087b82 */ /* 0x000f220000000800 */
[----:B------:R-:W-:-:S04]  /*596d0*/  IMAD.IADD R14, R14, 0x1, R22 ;  /* 0x000000010e0e7824 */ /* 0x000fc800078e0216 */
[C---:B------:R-:W-:Y:S02]  /*596e0*/  IMAD R20, R14.reuse, 0x4, R75 ;  /* 0x000000040e147824 */ /* 0x040fe400078e024b */
[----:B------:R-:W-:Y:S01]  /*596f0*/  IMAD.IADD R14, R14, 0x1, R22 ;  /* 0x000000010e0e7824 */ /* 0x000fe200078e0216 */
[----:B------:R-:W5:Y:S08]  /*59700*/  LDC R10, c[0x3][R10] ;  /* 0x00c000000a0a7b82 */ /* 0x000f700000000800 */
[----:B------:R-:W0:Y:S08]  /*59710*/  LDC R12, c[0x3][R12] ;  /* 0x00c000000c0c7b82 */ /* 0x000e300000000800 */
[----:B------:R-:W1:Y:S08]  /*59720*/  LDC R16, c[0x3][R16] ;  /* 0x00c0000010107b82 */ /* 0x000e700000000800 */
[----:B------:R-:W1:Y:S01]  /*59730*/  LDC R20, c[0x3][R20] ;  /* 0x00c0000014147b82 */ /* 0x000e620000000800 */
[----:B--2---:R-:W-:-:S02]  /*59740*/  IMAD R2, R11, R2, R6 ;  /* 0x000000020b027224 */ /* 0x004fc400078e0206 */
[C-C-:B------:R-:W-:Y:S02]  /*59750*/  IMAD R6, R14.reuse, 0x4, R75.reuse ;  /* 0x000000040e067824 */ /* 0x140fe400078e024b */
[----:B------:R-:W-:Y:S02]  /*59760*/  IMAD.IADD R14, R14, 0x1, R22 ;  /* 0x000000010e0e7824 */ /* 0x000fe400078e0216 */
[----:B---3--:R-:W-:Y:S02]  /*59770*/  IMAD R0, R13, R0, R2 ;  /* 0x000000000d007224 */ /* 0x008fe400078e0202 */
[C---:B------:R-:W-:Y:S01]  /*59780*/  IMAD.IADD R2, R14.reuse, 0x1, R22 ;  /* 0x000000010e027824 */ /* 0x040fe200078e0216 */
[----:B------:R-:W2:Y:S01]  /*59790*/  LDC R6, c[0x3][R6] ;  /* 0x00c0000006067b82 */ /* 0x000ea20000000800 */
[----:B----4-:R-:W-:Y:S02]  /*597a0*/  IMAD R0, R15, R8, R0 ;  /* 0x000000080f007224 */ /* 0x010fe400078e0200 */
[----:B------:R-:W-:-:S02]  /*597b0*/  IMAD R14, R14, 0x4, R75 ;  /* 0x000000040e0e7824 */ /* 0x000fc400078e024b */
[C---:B------:R-:W-:Y:S02]  /*597c0*/  IMAD.IADD R8, R2.reuse, 0x1, R22 ;  /* 0x0000000102087824 */ /* 0x040fe400078e0216 */
[--C-:B------:R-:W-:Y:S02]  /*597d0*/  IMAD R2, R2, 0x4, R75.reuse ;  /* 0x0000000402027824 */ /* 0x100fe400078e024b */
[----:B-----5:R-:W-:Y:S01]  /*597e0*/  IMAD R0, R17, R10, R0 ;  /* 0x0000000a11007224 */ /* 0x020fe200078e0200 */
[C---:B------:R-:W-:Y:S01]  /*597f0*/  IADD3 R10, PT, PT, R8.reuse, R22, RZ ;  /* 0x00000016080a7210 */ /* 0x040fe20007ffe0ff */
[----:B------:R-:W3:Y:S01]  /*59800*/  LDC R14, c[0x3][R14] ;  /* 0x00c000000e0e7b82 */ /* 0x000ee20000000800 */
[----:B------:R-:W-:Y:S02]  /*59810*/  IMAD R8, R8, 0x4, R75 ;  /* 0x0000000408087824 */ /* 0x000fe400078e024b */
[----:B0-----:R-:W-:Y:S02]  /*59820*/  IMAD R0, R21, R12, R0 ;  /* 0x0000000c15007224 */ /* 0x001fe400078e0200 */
[----:B------:R-:W-:-:S02]  /*59830*/  IMAD.IADD R11, R10, 0x1, R22 ;  /* 0x000000010a0b7824 */ /* 0x000fc400078e0216 */
[--C-:B------:R-:W-:Y:S01]  /*59840*/  IMAD R10, R10, 0x4, R75.reuse ;  /* 0x000000040a0a7824 */ /* 0x100fe200078e024b */
[----:B------:R-:W0:Y:S01]  /*59850*/  LDC R2, c[0x3][R2] ;  /* 0x00c0000002027b82 */ /* 0x000e220000000800 */
[----:B-1----:R-:W-:Y:S02]  /*59860*/  IMAD R0, R23, R16, R0 ;  /* 0x0000001017007224 */ /* 0x002fe400078e0200 */
[C---:B------:R-:W-:Y:S02]  /*59870*/  IMAD R12, R11.reuse, 0x4, R75 ;  /* 0x000000040b0c7824 */ /* 0x040fe400078e024b */
[----:B------:R-:W-:Y:S02]  /*59880*/  IMAD.IADD R11, R11, 0x1, R22 ;  /* 0x000000010b0b7824 */ /* 0x000fe400078e0216 */
[----:B------:R-:W-:Y:S01]  /*59890*/  IMAD R0, R33, R20, R0 ;  /* 0x0000001421007224 */ /* 0x000fe200078e0200 */
[----:B------:R-:W1:Y:S01]  /*598a0*/  LDC R8, c[0x3][R8] ;  /* 0x00c0000008087b82 */ /* 0x000e620000000800 */
[----:B------:R-:W-:-:S02]  /*598b0*/  IMAD.IADD R13, R11, 0x1, R22 ;  /* 0x000000010b0d7824 */ /* 0x000fc400078e0216 */
[--C-:B------:R-:W-:Y:S02]  /*598c0*/  IMAD R11, R11, 0x4, R75.reuse ;  /* 0x000000040b0b7824 */ /* 0x100fe400078e024b */
[----:B--2---:R-:W-:Y:S02]  /*598d0*/  IMAD R0, R35, R6, R0 ;  /* 0x0000000623007224 */ /* 0x004fe400078e0200 */
[C---:B------:R-:W-:Y:S01]  /*598e0*/  IMAD.IADD R6, R13.reuse, 0x1, R22 ;  /* 0x000000010d067824 */ /* 0x040fe200078e0216 */
[----:B------:R-:W2:Y:S01]  /*598f0*/  LDC R10, c[0x3][R10] ;  /* 0x00c000000a0a7b82 */ /* 0x000ea20000000800 */
[--C-:B------:R-:W-:Y:S02]  /*59900*/  IMAD R13, R13, 0x4, R75.reuse ;  /* 0x000000040d0d7824 */ /* 0x100fe400078e024b */
[----:B------:R-:W-:Y:S02]  /*59910*/  IMAD R15, R6, 0x4, R75 ;  /* 0x00000004060f7824 */ /* 0x000fe400078e024b */
[----:B---3--:R-:W-:-:S03]  /*59920*/  IMAD R0, R41, R14, R0 ;  /* 0x0000000e29007224 */ /* 0x008fc600078e0200 */
[----:B------:R-:W3:Y:S01]  /*59930*/  LDC R12, c[0x3][R12] ;  /* 0x00c000000c0c7b82 */ /* 0x000ee20000000800 */
[----:B0-----:R-:W-:-:S07]  /*59940*/  IMAD R0, R43, R2, R0 ;  /* 0x000000022b007224 */ /* 0x001fce00078e0200 */
[----:B------:R-:W0:Y:S01]  /*59950*/  LDC R11, c[0x3][R11] ;  /* 0x00c000000b0b7b82 */ /* 0x000e220000000800 */
[----:B-1----:R-:W-:-:S07]  /*59960*/  IMAD R0, R49, R8, R0 ;  /* 0x0000000831007224 */ /* 0x002fce00078e0200 */
[----:B------:R-:W1:Y:S01]  /*59970*/  LDC R13, c[0x3][R13] ;  /* 0x00c000000d0d7b82 */ /* 0x000e620000000800 */
[----:B--2---:R-:W-:-:S07]  /*59980*/  IMAD R0, R51, R10, R0 ;  /* 0x0000000a33007224 */ /* 0x004fce00078e0200 */
[----:B------:R-:W2:Y:S01]  /*59990*/  LDC R15, c[0x3][R15] ;  /* 0x00c000000f0f7b82 */ /* 0x000ea20000000800 */
[----:B---3--:R-:W-:-:S04]  /*599a0*/  IMAD R0, R57, R12, R0 ;  /* 0x0000000c39007224 */ /* 0x008fc800078e0200 */
[----:B0-----:R-:W-:-:S04]  /*599b0*/  IMAD R0, R59, R11, R0 ;  /* 0x0000000b3b007224 */ /* 0x001fc800078e0200 */
[----:B-1----:R-:W-:-:S04]  /*599c0*/  IMAD R0, R65, R13, R0 ;  /* 0x0000000d41007224 */ /* 0x002fc800078e0200 */
[----:B--2---:R-:W-:Y:S01]  /*599d0*/  IMAD R6, R67, R15, R0 ;  /* 0x0000000f43067224 */ /* 0x004fe200078e0200 */
[----:B------:R-:W-:Y:S06]  /*599e0*/  @P0 BRA `(.L_x_1115) ;  /* 0xfffffff800680947 */ /* 0x000fec000383ffff */
[----:B------:R-:W-:-:S07]  /*599f0*/  IMAD.MOV.U32 R2, RZ, RZ, R53 ;  /* 0x000000ffff027224 */ /* 0x000fce00078e0035 */
.L_x_1114:
[----:B------:R-:W-:Y:S05]  /*59a00*/  @!P3 BRA `(.L_x_1116) ;  /* 0x0000000400c0b947 */ /* 0x000fea0003800000 */
[----:B------:R-:W-:Y:S02]  /*59a10*/  ISETP.GE.U32.AND P0, PT, R60, 0x7, PT ;  /* 0x000000073c00780c */ /* 0x000fe40003f06070 */
[----:B------:R-:W-:-:S11]  /*59a20*/  ISETP.NE.AND P4, PT, R86, RZ, PT ;  /* 0x000000ff5600720c */ /* 0x000fd60003f85270 */
[----:B------:R-:W-:Y:S05]  /*59a30*/  @!P0 BRA `(.L_x_1117) ;  /* 0x0000000000d08947 */ /* 0x000fea0003800000 */
[----:B------:R-:W1:Y:S02]  /*59a40*/  LDC R41, c[0x0][0x3b8] ;  /* 0x0000ee00ff297b82 */ /* 0x000e640000000800 */
[----:B-1----:R-:W-:-:S04]  /*59a50*/  IMAD R0, R2, R41, R73 ;  /* 0x0000002902007224 */ /* 0x002fc800078e0249 */
        /* <DEDUP_REMOVED lines=16> */
[C---:B0-----:R-:W-:Y:S02]  /*59b60*/  IMAD R0, R2.reuse, R41, R9 ;  /* 0x0000002902007224 */ /* 0x041fe400078e0209 */
[----:B------:R-:W-:Y:S02]  /*59b70*/  IMAD.MOV.U32 R43, RZ, RZ, 0x80 ;  /* 0x00000080ff2b7424 */ /* 0x000fe400078e00ff */
[----:B------:R-:W-:-:S03]  /*59b80*/  VIADD R2, R2, 0x8 ;  /* 0x0000000802027836 */ /* 0x000fc60000000000 */
[C---:B------:R-:W-:Y:S01]  /*59b90*/  LEA R8, R0.reuse, R43, 0x2 ;  /* 0x0000002b00087211 */ /* 0x040fe200078e10ff */
        /* <DEDUP_REMOVED lines=30> */
.L_x_1117:
        /* <DEDUP_REMOVED lines=14> */
[----:B0-----:R-:W-:-:S02]  /*59e60*/  IMAD R13, R2, R8, R9 ;  /* 0x00000008020d7224 */ /* 0x001fc400078e0209 */
[----:B------:R-:W-:Y:S02]  /*59e70*/  IMAD.MOV.U32 R0, RZ, RZ, 0x80 ;  /* 0x00000080ff007424 */ /* 0x000fe400078e00ff */
[----:B------:R-:W-:Y:S01]  /*59e80*/  VIADD R2, R2, 0x4 ;  /* 0x0000000402027836 */ /* 0x000fe20000000000 */
[C---:B------:R-:W-:Y:S01]  /*59e90*/  IADD3 R17, PT, PT, R13.reuse, R8, RZ ;  /* 0x000000080d117210 */ /* 0x040fe20007ffe0ff */
[----:B------:R-:W-:-:S04]  /*59ea0*/  IMAD R13, R13, 0x4, R0 ;  /* 0x000000040d0d7824 */ /* 0x000fc800078e0200 */
[C---:B------:R-:W-:Y:S02]  /*59eb0*/  IMAD R12, R17.reuse, 0x4, R0 ;  /* 0x00000004110c7824 */ /* 0x040fe400078e0200 */
[--C-:B------:R-:W-:Y:S01]  /*59ec0*/  IMAD.IADD R17, R17, 0x1, R8.reuse ;  /* 0x0000000111117824 */ /* 0x100fe200078e0208 */
[----:B------:R-:W2:Y:S03]  /*59ed0*/  LDC R13, c[0x3][R13] ;  /* 0x00c000000d0d7b82 */ /* 0x000ea60000000800 */
[C---:B-1----:R-:W-:Y:S02]  /*59ee0*/  IMAD.IADD R15, R17.reuse, 0x1, R8 ;  /* 0x00000001110f7824 */ /* 0x042fe400078e0208 */
[--C-:B------:R-:W-:Y:S02]  /*59ef0*/  IMAD R17, R17, 0x4, R0.reuse ;  /* 0x0000000411117824 */ /* 0x100fe400078e0200 */
[----:B------:R-:W-:Y:S01]  /*59f00*/  IMAD R15, R15, 0x4, R0 ;  /* 0x000000040f0f7824 */ /* 0x000fe200078e0200 */
[----:B------:R-:W3:Y:S08]  /*59f10*/  LDC R12, c[0x3][R12] ;  /* 0x00c000000c0c7b82 */ /* 0x000ef00000000800 */
[----:B------:R-:W4:Y:S08]  /*59f20*/  LDC R17, c[0x3][R17] ;  /* 0x00c0000011117b82 */ /* 0x000f300000000800 */
[----:B------:R-:W5:Y:S01]  /*59f30*/  LDC R15, c[0x3][R15] ;  /* 0x00c000000f0f7b82 */ /* 0x000f620000000800 */
[----:B--2---:R-:W-:-:S04]  /*59f40*/  IMAD R11, R11, R13, R6 ;  /* 0x0000000d0b0b7224 */ /* 0x004fc800078e0206 */
[----:B---3--:R-:W-:-:S04]  /*59f50*/  IMAD R10, R10, R12, R11 ;  /* 0x0000000c0a0a7224 */ /* 0x008fc800078e020b */
[----:B----4-:R-:W-:-:S04]  /*59f60*/  IMAD R10, R21, R17, R10 ;  /* 0x00000011150a7224 */ /* 0x010fc800078e020a */
[----:B-----5:R-:W-:-:S07]  /*59f70*/  IMAD R6, R23, R15, R10 ;  /* 0x0000000f17067224 */ /* 0x020fce00078e020a */
.L_x_1118:
[----:B------:R-:W-:Y:S05]  /*59f80*/  @!P4 BRA `(.L_x_1116) ;  /* 0x000000000060c947 */ /* 0x000fea0003800000 */
[----:B------:R-:W1:Y:S02]  /*59f90*/  LDC R15, c[0x0][0x3b8] ;  /* 0x0000ee00ff0f7b82 */ /* 0x000e640000000800 */
[----:B-1----:R-:W-:-:S04]  /*59fa0*/  IMAD R0, R2, R15, R73 ;  /* 0x0000000f02007224 */ /* 0x002fc800078e0249 */
[----:B------:R-:W-:-:S05]  /*59fb0*/  IMAD.IADD R8, R1, 0x1, R0 ;  /* 0x0000000101087824 */ /* 0x000fca00078e0200 */
[----:B------:R-:W2:Y:S01]  /*59fc0*/  LDL.U8 R11, [R8+0x1000] ;  /* 0x00100000080b7983 */ /* 0x000ea20000100000 */
[----:B0-----:R-:W-:Y:S01]  /*59fd0*/  IMAD R2, R2, R15, R9 ;  /* 0x0000000f02027224 */ /* 0x001fe200078e0209 */
[----:B------:R-:W-:Y:S01]  /*59fe0*/  ISETP.NE.AND P0, PT, R87, 0x1, PT ;  /* 0x000000015700780c */ /* 0x000fe20003f05270 */
[----:B------:R-:W-:-:S04]  /*59ff0*/  IMAD.MOV.U32 R17, RZ, RZ, 0x80 ;  /* 0x00000080ff117424 */ /* 0x000fc800078e00ff */
[----:B------:R-:W-:-:S06]  /*5a000*/  IMAD R0, R2, 0x4, R17 ;  /* 0x0000000402007824 */ /* 0x000fcc00078e0211 */
[----:B------:R-:W2:Y:S02]  /*5a010*/  LDC R0, c[0x3][R0] ;  /* 0x00c0000000007b82 */ /* 0x000ea40000000800 */
[----:B--2---:R-:W-:Y:S01]  /*5a020*/  IMAD R6, R11, R0, R6 ;  /* 0x000000000b067224 */ /* 0x004fe200078e0206 */
[----:B------:R-:W-:Y:S06]  /*5a030*/  @!P0 BRA `(.L_x_1116) ;  /* 0x0000000000348947 */ /* 0x000fec0003800000 */
[----:B------:R-:W-:Y:S01]  /*5a040*/  ISETP.NE.AND P0, PT, R87, 0x2, PT ;  /* 0x000000025700780c */ /* 0x000fe20003f05270 */
[----:B------:R-:W-:-:S05]  /*5a050*/  IMAD.IADD R8, R8, 0x1, R15 ;  /* 0x0000000108087824 */ /* 0x000fca00078e020f */
[----:B------:R-:W2:Y:S07]  /*5a060*/  LDL.U8 R11, [R8+0x1000] ;  /* 0x00100000080b7983 */ /* 0x000eae0000100000 */
[----:B------:R-:W-:-:S06]  /*5a070*/  @P0 IMAD.IADD R13, R8, 0x1, R15 ;  /* 0x00000001080d0824 */ /* 0x000fcc00078e020f */
        /* <DEDUP_REMOVED lines=9> */
.L_x_1116:
[----:B------:R-:W1:Y:S01]  /*5a110*/  LDCU UR4, c[0x0][0x3b8] ;  /* 0x00007700ff0477ac */ /* 0x000e620008000800 */
[----:B------:R-:W-:-:S04]  /*5a120*/  LEA.HI R2, R6, R6, RZ, 0x1 ;  /* 0x0000000606027211 */ /* 0x000fc800078f08ff */
[----:B------:R-:W-:-:S05]  /*5a130*/  LOP3.LUT R11, R2, 0xfe, RZ, 0xc0, !PT ;  /* 0x000000fe020b7812 */ /* 0x000fca00078ec0ff */
[----:B------:R-:W-:Y:S02]  /*5a140*/  IMAD.IADD R11, R6, 0x1, -R11 ;  /* 0x00000001060b7824 */ /* 0x000fe400078e0a0b */
[----:B-1----:R-:W-:-:S04]  /*5a150*/  IMAD.U32 R0, RZ, RZ, UR4 ;  /* 0x00000004ff007e24 */ /* 0x002fc8000f8e00ff */
[-C--:B0-----:R-:W-:Y:S02]  /*5a160*/  IMAD R8, R3, R0.reuse, R9 ;  /* 0x0000000003087224 */ /* 0x081fe400078e0209 */
[----:B------:R-:W-:Y:S02]  /*5a170*/  VIADD R9, R9, 0x1 ;  /* 0x0000000109097836 */ /* 0x000fe40000000000 */
[----:B------:R-:W-:-:S03]  /*5a180*/  IMAD R2, R8, R0, R7 ;  /* 0x0000000008027224 */ /* 0x000fc600078e0207 */
[----:B------:R-:W-:Y:S01]  /*5a190*/  ISETP.NE.AND P0, PT, R9, R0, PT ;  /* 0x000000000900720c */ /* 0x000fe20003f05270 */
[----:B------:R-:W-:-:S05]  /*5a1a0*/  IMAD.IADD R2, R1, 0x1, R2 ;  /* 0x0000000101027824 */ /* 0x000fca00078e0202 */
[----:B------:R1:W-:Y:S07]  /*5a1b0*/  STL.U8 [R2+0x1000], R11 ;  /* 0x0010000b02007387 */ /* 0x0003ee0000100000 */
[----:B------:R-:W-:Y:S05]  /*5a1c0*/  @P0 BRA `(.L_x_1119) ;  /* 0xfffffff0005c0947 */ /* 0x000fea000383ffff */
[----:B------:R-:W-:-:S04]  /*5a1d0*/  IADD3 R7, PT, PT, R7, 0x1, RZ ;  /* 0x0000000107077810 */ /* 0x000fc80007ffe0ff */
[----:B------:R-:W-:-:S13]  /*5a1e0*/  ISETP.NE.AND P0, PT, R7, R0, PT ;  /* 0x000000000700720c */ /* 0x000fda0003f05270 */
[----:B------:R-:W-:Y:S05]  /*5a1f0*/  @P0 BRA `(.L_x_1120) ;  /* 0xfffffff000480947 */ /* 0x000fea000383ffff */
.L_x_1113:
[----:B------:R-:W0:Y:S01]  /*5a200*/  LDCU UR4, c[0x0][0x3bc] ;  /* 0x00007780ff0477ac */ /* 0x000e220008000800 */
[----:B------:R-:W-:-:S05]  /*5a210*/  VIADD R3, R3, 0x1 ;  /* 0x0000000103037836 */ /* 0x000fca0000000000 */
[----:B0-----:R-:W-:-:S13]  /*5a220*/  ISETP.NE.AND P0, PT, R3, UR4, PT ;  /* 0x0000000403007c0c */ /* 0x001fda000bf05270 */
[----:B------:R-:W-:Y:S05]  /*5a230*/  @P0 BRA `(.L_x_1121) ;  /* 0xfffffff0001c0947 */ /* 0x000fea000383ffff */
.L_x_1096:
[----:B------:R-:W-:Y:S01]  /*5a240*/  ISETP.GE.AND P0, PT, R0, 0x1, PT ;  /* 0x000000010000780c */ /* 0x000fe20003f06270 */
[----:B------:R-:W-:-:S12]  /*5a250*/  BSSY.RECONVERGENT B1, `(.L_x_1122) ;  /* 0x00000e4000017945 */ /* 0x000fd80003800200 */
[----:B------:R-:W-:Y:S05]  /*5a260*/  @!P0 BRA `(.L_x_1123) ;  /* 0x0000000c00888947 */ /* 0x000fea0003800000 */
[----:B------:R-:W-:-:S07]  /*5a270*/  IMAD.MOV.U32 R3, RZ, RZ, RZ ;  /* 0x000000ffff037224 */ /* 0x000fce00078e00ff */
.L_x_1139:
[----:B------:R-:W4:Y:S02]  /*5a280*/  LDCU.64 UR4, c[0x0][0x3b8] ;  /* 0x00007700ff0477ac */ /* 0x000f240008000a00 */
[----:B----4-:R-:W-:-:S05]  /*5a290*/  IMAD.U32 R13, RZ, RZ, UR4 ;  /* 0x00000004ff0d7e24 */ /* 0x010fca000f8e00ff */
[----:B------:R-:W-:-:S13]  /*5a2a0*/  ISETP.GT.AND P0, PT, R13, UR5, PT ;  /* 0x000000050d007c0c */ /* 0x000fda000bf04270 */
[----:B01----:R-:W-:Y:S05]  /*5a2b0*/  @!P0 BRA `(.L_x_1124) ;  /* 0x0000000c00688947 */ /* 0x003fea0003800000 */
[----:B------:R-:W-:-:S09]  /*5a2c0*/  UISETP.GT.AND UP0, UPT, UR5, URZ, UPT ;  /* 0x000000ff0500728c */ /* 0x000fd2000bf04270 */
[----:B------:R-:W-:Y:S05]  /*5a2d0*/  BRA.U UP0, `(.L_x_1125) ;  /* 0x00000005002c7547 */ /* 0x000fea000b800000 */
[----:B--23--:R-:W-:-:S07]  /*5a2e0*/  IMAD.MOV.U32 R4, RZ, RZ, RZ ;  /* 0x000000ffff047224 */ /* 0x00cfce00078e00ff */
.L_x_1132:
[----:B------:R-:W2:Y:S01]  /*5a2f0*/  LDCU.64 UR6, c[0x0][0x3b8] ;  /* 0x00007700ff0677ac */ /* 0x000ea20008000a00 */
[----:B------:R-:W-:Y:S01]  /*5a300*/  LOP3.LUT P2, RZ, R92, 0x7, RZ, 0xc0, !PT ;  /* 0x000000075cff7812 */ /* 0x000fe2000784c0ff */
[----:B0-----:R-:W0:Y:S01]  /*5a310*/  LDCU UR5, c[0x0][0x3bc] ;  /* 0x00007780ff0577ac */ /* 0x001e220008000800 */
[----:B--2---:R-:W-:Y:S01]  /*5a320*/  ULOP3.LUT UR4, URZ, UR7, URZ, 0x33, !UPT ;  /* 0x00000007ff047292 */ /* 0x004fe2000f8e33ff */
[----:B------:R-:W-:Y:S02]  /*5a330*/  IMAD.U32 R13, RZ, RZ, UR6 ;  /* 0x00000006ff0d7e24 */ /* 0x000fe4000f8e00ff */
[----:B01----:R-:W-:-:S03]  /*5a340*/  IMAD.U32 R2, RZ, RZ, UR5 ;  /* 0x00000005ff027e24 */ /* 0x003fc6000f8e00ff */
[----:B------:R-:W-:-:S05]  /*5a350*/  VIADD R0, R13, UR4 ;  /* 0x000000040d007c36 */ /* 0x000fca0008000000 */
[----:B------:R-:W-:-:S13]  /*5a360*/  ISETP.GE.U32.AND P0, PT, R0, 0x7, PT ;  /* 0x000000070000780c */ /* 0x000fda0003f06070 */
[----:B------:R-:W-:Y:S05]  /*5a370*/  @!P0 BRA `(.L_x_1126) ;  /* 0x0000000000688947 */ /* 0x000fea0003800000 */
[----:B------:R-:W-:Y:S01]  /*5a380*/  BSSY.RECONVERGENT B2, `(.L_x_1126) ;  /* 0x0000019000027945 */ /* 0x000fe20003800200 */
[----:B------:R-:W-:Y:S01]  /*5a390*/  IMAD.MOV.U32 R5, RZ, RZ, RZ ;  /* 0x000000ffff057224 */ /* 0x000fe200078e00ff */
[----:B------:R-:W-:Y:S01]  /*5a3a0*/  LOP3.LUT R12, R92, 0xfffffff8, RZ, 0xc0, !PT ;  /* 0xfffffff85c0c7812 */ /* 0x000fe200078ec0ff */
[----:B------:R-:W-:-:S07]  /*5a3b0*/  IMAD.U32 R2, RZ, RZ, UR5 ;  /* 0x00000005ff027e24 */ /* 0x000fce000f8e00ff */
.L_x_1127:
        /* <DEDUP_REMOVED lines=22> */
.L_x_1126:
        /* <DEDUP_REMOVED lines=11> */
[----:B------:R-:W-:-:S05]  /*5a5d0*/  IMAD.IADD R6, R1, 0x1, R0 ;  /* 0x0000000101067824 */ /* 0x000fca00078e0200 */
[----:B------:R-:W-:Y:S01]  /*5a5e0*/  IADD3 R5, PT, PT, R6, UR61, RZ ;  /* 0x0000003d06057c10 */ /* 0x000fe2000fffe0ff */
[----:B------:R0:W-:Y:S04]  /*5a5f0*/  STL.U8 [R6+0x1000], RZ ;  /* 0x001000ff06007387 */ /* 0x0001e80000100000 */
[----:B------:R-:W-:Y:S01]  /*5a600*/  VIADD R0, R5, UR61 ;  /* 0x0000003d05007c36 */ /* 0x000fe20008000000 */
[----:B------:R0:W-:Y:S04]  /*5a610*/  STL.U8 [R6+UR61+0x1000], RZ ;  /* 0x001000ff06007987 */ /* 0x0001e8000810003d */
[----:B------:R0:W-:Y:S04]  /*5a620*/  STL.U8 [R5+UR61+0x1000], RZ ;  /* 0x001000ff05007987 */ /* 0x0001e8000810003d */
[----:B------:R0:W-:Y:S02]  /*5a630*/  STL.U8 [R0+UR61+0x1000], RZ ;  /* 0x001000ff00007987 */ /* 0x0001e4000810003d */
.L_x_1131:
[----:B------:R-:W-:Y:S05]  /*5a640*/  BSYNC.RECONVERGENT B3 ;  /* 0x0000000000037941 */ /* 0x000fea0003800200 */
.L_x_1130:
        /* <DEDUP_REMOVED lines=15> */
.L_x_1129:
[----:B------:R-:W-:Y:S05]  /*5a740*/  BSYNC.RECONVERGENT B2 ;  /* 0x0000000000027941 */ /* 0x000fea0003800200 */
.L_x_1128:
[----:B------:R-:W-:-:S05]  /*5a750*/  VIADD R4, R4, 0x1 ;  /* 0x0000000104047836 */ /* 0x000fca0000000000 */
[----:B------:R-:W-:-:S13]  /*5a760*/  ISETP.NE.AND P0, PT, R4, R13, PT ;  /* 0x0000000d0400720c */ /* 0x000fda0003f05270 */
[----:B------:R-:W-:Y:S05]  /*5a770*/  @P0 BRA `(.L_x_1132) ;  /* 0xfffffff800dc0947 */ /* 0x000fea000383ffff */
[----:B------:R-:W-:Y:S05]  /*5a780*/  BRA `(.L_x_1124) ;  /* 0x0000000800347947 */ /* 0x000fea0003800000 */
.L_x_1125:
[----:B01----:R-:W-:-:S07]  /*5a790*/  IMAD.MOV.U32 R2, RZ, RZ, RZ ;  /* 0x000000ffff027224 */ /* 0x003fce00078e00ff */
.L_x_1138:
[----:B------:R-:W2:Y:S02]  /*5a7a0*/  LDCU UR4, c[0x0][0x3bc] ;  /* 0x00007780ff0477ac */ /* 0x000ea40008000800 */
[----:B0-23--:R-:W-:-:S07]  /*5a7b0*/  IMAD.U32 R4, RZ, RZ, UR4 ;  /* 0x00000004ff047e24 */ /* 0x00dfce000f8e00ff */
.L_x_1137:
[----:B------:R-:W-:Y:S01]  /*5a7c0*/  ISETP.GE.U32.AND P0, PT, R84, 0x7, PT ;  /* 0x000000075400780c */ /* 0x000fe20003f06070 */
[----:B0-----:R-:W-:Y:S02]  /*5a7d0*/  IMAD.MOV.U32 R5, RZ, RZ, RZ ;  /* 0x000000ffff057224 */ /* 0x001fe400078e00ff */
[----:B------:R-:W-:-:S10]  /*5a7e0*/  IMAD.MOV.U32 R6, RZ, RZ, RZ ;  /* 0x000000ffff067224 */ /* 0x000fd400078e00ff */
[----:B------:R-:W-:Y:S05]  /*5a7f0*/  @!P0 BRA `(.L_x_1133) ;  /* 0x0000000000e48947 */ /* 0x000fea0003800000 */
[----:B------:R-:W-:Y:S02]  /*5a800*/  IMAD.MOV.U32 R5, RZ, RZ, RZ ;  /* 0x000000ffff057224 */ /* 0x000fe400078e00ff */
[----:B------:R-:W-:-:S07]  /*5a810*/  IMAD.MOV.U32 R6, RZ, RZ, RZ ;  /* 0x000000ffff067224 */ /* 0x000fce00078e00ff */
.L_x_1134:
        /* <DEDUP_REMOVED lines=20> */
[----:B------:R-:W-:-:S03]  /*5a960*/  VIADD R5, R5, 0x8 ;  /* 0x0000000805057836 */ /* 0x000fc60000000000 */
[C---:B------:R-:W-:Y:S01]  /*5a970*/  LEA R8, R0.reuse, R33, 0x2 ;  /* 0x0000002100087211 */ /* 0x040fe200078e10ff */
[----:B------:R-:W-:Y:S01]  /*5a980*/  VIADD R0, R0, UR4 ;  /* 0x0000000400007c36 */ /* 0x000fe20008000000 */
        /* <DEDUP_REMOVED lines=32> */
.L_x_1133:
        /* <DEDUP_REMOVED lines=17> */
[----:B------:R-:W-:Y:S01]  /*5aca0*/  VIADD R5, R5, 0x4 ;  /* 0x0000000405057836 */ /* 0x000fe20000000000 */
[C---:B------:R-:W-:Y:S01]  /*5acb0*/  IADD3 R9, PT, PT, R0.reuse, UR4, RZ ;  /* 0x0000000400097c10 */ /* 0x040fe2000fffe0ff */
[----:B------:R-:W-:-:S04]  /*5acc0*/  IMAD R0, R0, 0x4, R16 ;  /* 0x0000000400007824 */ /* 0x000fc800078e0210 */
[C-C-:B------:R-:W-:Y:S02]  /*5acd0*/  IMAD R10, R9.reuse, 0x4, R16.reuse ;  /* 0x00000004090a7824 */ /* 0x140fe400078e0210 */
[----:B------:R-:W-:Y:S01]  /*5ace0*/  VIADD R9, R9, UR4 ;  /* 0x0000000409097c36 */ /* 0x000fe20008000000 */
[----:B------:R-:W2:Y:S03]  /*5acf0*/  LDC R0, c[0x3][R0] ;  /* 0x00c0000000007b82 */ /* 0x000ea60000000800 */
[C---:B0-----:R-:W-:Y:S02]  /*5ad00*/  VIADD R11, R9.reuse, UR4 ;  /* 0x00000004090b7c36 */ /* 0x041fe40008000000 */
        /* <DEDUP_REMOVED lines=9> */
.L_x_1136:
        /* <DEDUP_REMOVED lines=29> */
.L_x_1135:
        /* <DEDUP_REMOVED lines=15> */
.L_x_1124:
[----:B------:R-:W-:-:S05]  /*5b060*/  VIADD R3, R3, 0x1 ;  /* 0x0000000103037836 */ /* 0x000fca0000000000 */
[----:B------:R-:W-:-:S13]  /*5b070*/  ISETP.NE.AND P0, PT, R3, R13, PT ;  /* 0x0000000d0300720c */ /* 0x000fda0003f05270 */
[----:B------:R-:W-:Y:S05]  /*5b080*/  @P0 BRA `(.L_x_1139) ;  /* 0xfffffff0007c0947 */ /* 0x000fea000383ffff */
.L_x_1123:
[----:B------:R-:W-:Y:S05]  /*5b090*/  BSYNC.RECONVERGENT B1 ;  /* 0x0000000000017941 */ /* 0x000fea0003800200 */
.L_x_1122:
[----:B------:R-:W-:Y:S05]  /*5b0a0*/  @!P1 BRA `(.L_x_1140) ;  /* 0x0000000000249947 */ /* 0x000fea0003800000 */
[----:B01----:R-:W-:-:S07]  /*5b0b0*/  IMAD.MOV.U32 R0, RZ, RZ, RZ ;  /* 0x000000ffff007224 */ /* 0x003fce00078e00ff */
.L_x_1141:
        /* <DEDUP_REMOVED lines=8> */
.L_x_1140:
[----:B------:R-:W5:Y:S01]  /*5b140*/  S2UR UR5, SR_CgaCtaId ;  /* 0x00000000000579c3 */ /* 0x000f620000008800 */
[----:B------:R-:W-:Y:S01]  /*5b150*/  UMOV UR4, 0x400 ;  /* 0x0000040000047882 */ /* 0x000fe20000000000 */
[----:B01----:R-:W-:Y:S01]  /*5b160*/  IMAD.MOV.U32 R0, RZ, RZ, 0x1 ;  /* 0x00000001ff007424 */ /* 0x003fe200078e00ff */
[----:B-----5:R-:W-:-:S09]  /*5b170*/  ULEA UR4, UR5, UR4, 0x18 ;  /* 0x0000000405047291 */ /* 0x020fd2000f8ec0ff */
[----:B------:R0:W-:Y:S03]  /*5b180*/  STS [UR4+0x4], R0 ;  /* 0x00000400ff007988 */ /* 0x0001e60008000804 */
.L_x_1083:
[----:B------:R-:W-:Y:S05]  /*5b190*/  BSYNC.RECONVERGENT B0 ;  /* 0x0000000000007941 */ /* 0x000fea0003800200 */
.L_x_1082:
        /* <DEDUP_REMOVED lines=22> */
[----:B------:R-:W-:-:S04]  /*5b300*/  IMAD R0, R0, 0x8, R3 ;  /* 0x0000000800007824 */ /* 0x000fc800078e0203 */
[----:B------:R0:W1:Y:S01]  /*5b310*/  LDC.64 R2, c[0x3][R0+-0x8] ;  /* 0x00fffe0000027b82 */ /* 0x0000620000000a00 */
[----:B------:R-:W-:Y:S05]  /*5b320*/  BRA.U !UP0, `(.L_x_1143) ;  /* 0x0000000508b87547 */ /* 0x000fea000b800000 */
[----:B0-----:R-:W-:Y:S01]  /*5b330*/  IMAD.MOV.U32 R0, RZ, RZ, RZ ;  /* 0x000000ffff007224 */ /* 0x001fe200078e00ff */
[----:B------:R-:W0:Y:S01]  /*5b340*/  LDCU.64 UR6, c[0x0][0x390] ;  /* 0x00007200ff0677ac */ /* 0x000e220008000a00 */
[----:B------:R-:W0:Y:S05]  /*5b350*/  LDCU.64 UR4, c[0x0][0x380] ;  /* 0x00007000ff0477ac */ /* 0x000e2a0008000a00 */
.L_x_1144:
[----:B0-234-:R-:W-:-:S04]  /*5b360*/  IMAD R4, R0, UR8, R77 ;  /* 0x0000000800047c24 */ /* 0x01dfc8000f8e024d */
[----:B------:R-:W-:-:S04]  /*5b370*/  IMAD R4, R4, UR8, R79 ;  /* 0x0000000804047c24 */ /* 0x000fc8000f8e024f */
[C---:B------:R-:W-:Y:S01]  /*5b380*/  VIADD R5, R4.reuse, UR61 ;  /* 0x0000003d04057c36 */ /* 0x040fe20008000000 */
[----:B------:R-:W-:-:S04]  /*5b390*/  IADD3 R8, P0, PT, R4, UR40, RZ ;  /* 0x0000002804087c10 */ /* 0x000fc8000ff1e0ff */
[----:B------:R-:W-:Y:S01]  /*5b3a0*/  LEA.HI.X.SX32 R7, R4, UR45, 0x1, P0 ;  /* 0x0000002d04077c11 */ /* 0x000fe200080f0eff */
[C---:B------:R-:W-:Y:S01]  /*5b3b0*/  IMAD.SHL.U32 R6, R8.reuse, 0x8, RZ ;  /* 0x0000000808067824 */ /* 0x040fe200078e00ff */
[C---:B------:R-:W-:Y:S02]  /*5b3c0*/  IADD3 R10, P0, PT, R5.reuse, UR40, RZ ;  /* 0x00000028050a7c10 */ /* 0x040fe4000ff1e0ff */
[----:B------:R-:W-:Y:S01]  /*5b3d0*/  SHF.L.U64.HI R8, R8, 0x3, R7 ;  /* 0x0000000308087819 */ /* 0x000fe20000010207 */
[C---:B------:R-:W-:Y:S01]  /*5b3e0*/  VIADD R7, R5.reuse, UR61 ;  /* 0x0000003d05077c36 */ /* 0x040fe20008000000 */
[----:B------:R-:W-:Y:S02]  /*5b3f0*/  LEA.HI.X.SX32 R11, R5, UR45, 0x1, P0 ;  /* 0x0000002d050b7c11 */ /* 0x000fe400080f0eff */
[----:B0-----:R-:W-:Y:S01]  /*5b400*/  IADD3 R4, P0, PT, R6, UR4, RZ ;  /* 0x0000000406047c10 */ /* 0x001fe2000ff1e0ff */
[C---:B------:R-:W-:Y:S01]  /*5b410*/  VIADD R9, R7.reuse, UR61 ;  /* 0x0000003d07097c36 */ /* 0x040fe20008000000 */
[----:B------:R-:W-:-:S02]  /*5b420*/  IADD3 R14, P2, PT, R7, UR40, RZ ;  /* 0x00000028070e7c10 */ /* 0x000fc4000ff5e0ff */
[C---:B------:R-:W-:Y:S01]  /*5b430*/  SHF.L.U64.HI R11, R10.reuse, 0x3, R11 ;  /* 0x000000030a0b7819 */ /* 0x040fe2000001020b */
[----:B------:R-:W-:Y:S01]  /*5b440*/  IMAD.SHL.U32 R10, R10, 0x8, RZ ;  /* 0x000000080a0a7824 */ /* 0x000fe200078e00ff */
[----:B------:R-:W-:Y:S01]  /*5b450*/  IADD3 R6, P1, PT, R6, UR6, RZ ;  /* 0x0000000606067c10 */ /* 0x000fe2000ff3e0ff */
[----:B------:R-:W-:Y:S01]  /*5b460*/  VIADD R13, R9, UR61 ;  /* 0x0000003d090d7c36 */ /* 0x000fe20008000000 */
[----:B------:R-:W-:Y:S02]  /*5b470*/  LEA.HI.X.SX32 R15, R7, UR45, 0x1, P2 ;  /* 0x0000002d070f7c11 */ /* 0x000fe400090f0eff */
[----:B------:R-:W-:Y:S01]  /*5b480*/  IADD3 R20, P2, PT, R9, UR40, RZ ;  /* 0x0000002809147c10 */ /* 0x000fe2000ff5e0ff */
[----:B------:R-:W-:Y:S01]  /*5b490*/  VIADD R17, R13, UR61 ;  /* 0x0000003d0d117c36 */ /* 0x000fe20008000000 */
[C---:B------:R-:W-:Y:S02]  /*5b4a0*/  IADD3.X R5, PT, PT, R8.reuse, UR5, RZ, P0, !PT ;  /* 0x0000000508057c10 */ /* 0x040fe400087fe4ff */
[----:B------:R-:W-:-:S02]  /*5b4b0*/  IADD3.X R7, PT, PT, R8, UR7, RZ, P1, !PT ;  /* 0x0000000708077c10 */ /* 0x000fc40008ffe4ff */
[C---:B------:R-:W-:Y:S01]  /*5b4c0*/  SHF.L.U64.HI R15, R14.reuse, 0x3, R15 ;  /* 0x000000030e0f7819 */ /* 0x040fe2000001020f */
[----:B------:R-:W-:Y:S01]  /*5b4d0*/  IMAD.SHL.U32 R14, R14, 0x8, RZ ;  /* 0x000000080e0e7824 */ /* 0x000fe200078e00ff */
[C---:B------:R-:W-:Y:S01]  /*5b4e0*/  IADD3 R8, P0, PT, R10.reuse, UR4, RZ ;  /* 0x000000040a087c10 */ /* 0x040fe2000ff1e0ff */
[----:B------:R-:W1:Y:S01]  /*5b4f0*/  LDG.E.64.CONSTANT R4, desc[UR36][R4.64] ;  /* 0x0000002404047981 */ /* 0x000e62000c1e9b00 */
[----:B------:R-:W-:Y:S02]  /*5b500*/  LEA.HI.X.SX32 R21, R9, UR45, 0x1, P2 ;  /* 0x0000002d09157c11 */ /* 0x000fe400090f0eff */
[----:B------:R-:W-:Y:S01]  /*5b510*/  IADD3 R10, P1, PT, R10, UR6, RZ ;  /* 0x000000060a0a7c10 */ /* 0x000fe2000ff3e0ff */
[----:B------:R-:W1:Y:S01]  /*5b520*/  LDG.E.64 R6, desc[UR36][R6.64] ;  /* 0x0000002406067981 */ /* 0x000e62000c1e1b00 */
[----:B------:R-:W-:Y:S02]  /*5b530*/  IADD3 R32, P2, PT, R13, UR40, RZ ;  /* 0x000000280d207c10 */ /* 0x000fe4000ff5e0ff */
[----:B------:R-:W-:-:S02]  /*5b540*/  IADD3.X R9, PT, PT, R11, UR5, RZ, P0, !PT ;  /* 0x000000050b097c10 */ /* 0x000fc400087fe4ff */
[C---:B------:R-:W-:Y:S01]  /*5b550*/  SHF.L.U64.HI R21, R20.reuse, 0x3, R21 ;  /* 0x0000000314157819 */ /* 0x040fe20000010215 */
[----:B------:R-:W-:Y:S01]  /*5b560*/  IMAD.SHL.U32 R20, R20, 0x8, RZ ;  /* 0x0000000814147824 */ /* 0x000fe200078e00ff */
[----:B------:R-:W-:Y:S02]  /*5b570*/  IADD3.X R11, PT, PT, R11, UR7, RZ, P1, !PT ;  /* 0x000000070b0b7c10 */ /* 0x000fe40008ffe4ff */
[C---:B------:R-:W-:Y:S01]  /*5b580*/  IADD3 R12, P0, PT, R14.reuse, UR4, RZ ;  /* 0x000000040e0c7c10 */ /* 0x040fe2000ff1e0ff */
[----:B------:R-:W2:Y:S01]  /*5b590*/  LDG.E.64.CONSTANT R8, desc[UR36][R8.64] ;  /* 0x0000002408087981 */ /* 0x000ea2000c1e9b00 */
[----:B------:R-:W-:Y:S02]  /*5b5a0*/  LEA.HI.X.SX32 R33, R13, UR45, 0x1, P2 ;  /* 0x0000002d0d217c11 */ /* 0x000fe400090f0eff */
[----:B------:R-:W-:Y:S01]  /*5b5b0*/  IADD3 R14, P1, PT, R14, UR6, RZ ;  /* 0x000000060e0e7c10 */ /* 0x000fe2000ff3e0ff */
[----:B------:R-:W2:Y:S01]  /*5b5c0*/  LDG.E.64 R10, desc[UR36][R10.64] ;  /* 0x000000240a0a7981 */ /* 0x000ea2000c1e1b00 */
[----:B------:R-:W-:-:S02]  /*5b5d0*/  IADD3 R40, P2, PT, R17, UR40, RZ ;  /* 0x0000002811287c10 */ /* 0x000fc4000ff5e0ff */
[----:B------:R-:W-:Y:S02]  /*5b5e0*/  IADD3 R23, PT, PT, R17, UR61, RZ ;  /* 0x0000003d11177c10 */ /* 0x000fe4000fffe0ff */
[C---:B------:R-:W-:Y:S02]  /*5b5f0*/  IADD3.X R13, PT, PT, R15.reuse, UR5, RZ, P0, !PT ;  /* 0x000000050f0d7c10 */ /* 0x040fe400087fe4ff */
[C---:B------:R-:W-:Y:S01]  /*5b600*/  SHF.L.U64.HI R33, R32.reuse, 0x3, R33 ;  /* 0x0000000320217819 */ /* 0x040fe20000010221 */
[----:B------:R-:W-:Y:S01]  /*5b610*/  IMAD.SHL.U32 R32, R32, 0x8, RZ ;  /* 0x0000000820207824 */ /* 0x000fe200078e00ff */
[----:B------:R-:W-:Y:S01]  /*5b620*/  IADD3.X R15, PT, PT, R15, UR7, RZ, P1, !PT ;  /* 0x000000070f0f7c10 */ /* 0x000fe20008ffe4ff */
[----:B------:R-:W-:Y:S01]  /*5b630*/  VIADD R35, R23, UR61 ;  /* 0x0000003d17237c36 */ /* 0x000fe20008000000 */
[----:B------:R-:W-:Y:S01]  /*5b640*/  IADD3 R16, P0, PT, R20, UR4, RZ ;  /* 0x0000000414107c10 */ /* 0x000fe2000ff1e0ff */
[----:B------:R-:W3:Y:S01]  /*5b650*/  LDG.E.64.CONSTANT R12, desc[UR36][R12.64] ;  /* 0x000000240c0c7981 */ /* 0x000ee2000c1e9b00 */
[----:B------:R-:W-:-:S02]  /*5b660*/  LEA.HI.X.SX32 R41, R17, UR45, 0x1, P2 ;  /* 0x0000002d11297c11 */ /* 0x000fc400090f0eff */
[----:B------:R-:W-:Y:S01]  /*5b670*/  IADD3 R20, P1, PT, R20, UR6, RZ ;  /* 0x0000000614147c10 */ /* 0x000fe2000ff3e0ff */
[----:B------:R-:W3:Y:S01]  /*5b680*/  LDG.E.64 R14, desc[UR36][R14.64] ;  /* 0x000000240e0e7981 */ /* 0x000ee2000c1e1b00 */
[----:B------:R-:W-:Y:S02]  /*5b690*/  IADD3 R58, P2, PT, R23, UR40, RZ ;  /* 0x00000028173a7c10 */ /* 0x000fe4000ff5e0ff */
[C---:B------:R-:W-:Y:S02]  /*5b6a0*/  IADD3.X R17, PT, PT, R21.reuse, UR5, RZ, P0, !PT ;  /* 0x0000000515117c10 */ /* 0x040fe400087fe4ff */
[C---:B------:R-:W-:Y:S01]  /*5b6b0*/  SHF.L.U64.HI R41, R40.reuse, 0x3, R41 ;  /* 0x0000000328297819 */ /* 0x040fe20000010229 */
[----:B------:R-:W-:Y:S01]  /*5b6c0*/  IMAD.SHL.U32 R40, R40, 0x8, RZ ;  /* 0x0000000828287824 */ /* 0x000fe200078e00ff */
[----:B------:R-:W-:Y:S02]  /*5b6d0*/  IADD3.X R21, PT, PT, R21, UR7, RZ, P1, !PT ;  /* 0x0000000715157c10 */ /* 0x000fe40008ffe4ff */
[----:B------:R-:W-:Y:S01]  /*5b6e0*/  IADD3 R22, P0, PT, R32, UR4, RZ ;  /* 0x0000000420167c10 */ /* 0x000fe2000ff1e0ff */
[----:B------:R-:W4:Y:S01]  /*5b6f0*/  LDG.E.64.CONSTANT R16, desc[UR36][R16.64] ;  /* 0x0000002410107981 */ /* 0x000f22000c1e9b00 */
[----:B------:R-:W-:-:S02]  /*5b700*/  LEA.HI.X.SX32 R49, R23, UR45, 0x1, P2 ;  /* 0x0000002d17317c11 */ /* 0x000fc400090f0eff */
[----:B------:R-:W-:Y:S01]  /*5b710*/  IADD3 R32, P1, PT, R32, UR6, RZ ;  /* 0x0000000620207c10 */ /* 0x000fe2000ff3e0ff */
[----:B------:R-:W4:Y:S01]  /*5b720*/  LDG.E.64 R20, desc[UR36][R20.64] ;  /* 0x0000002414147981 */ /* 0x000f22000c1e1b00 */
[----:B------:R-:W-:Y:S02]  /*5b730*/  IADD3 R56, P2, PT, R35, UR40, RZ ;  /* 0x0000002823387c10 */ /* 0x000fe4000ff5e0ff */
[C---:B------:R-:W-:Y:S02]  /*5b740*/  IADD3.X R23, PT, PT, R33.reuse, UR5, RZ, P0, !PT ;  /* 0x0000000521177c10 */ /* 0x040fe400087fe4ff */
[C---:B------:R-:W-:Y:S01]  /*5b750*/  SHF.L.U64.HI R49, R58.reuse, 0x3, R49 ;  /* 0x000000033a317819 */ /* 0x040fe20000010231 */
[----:B------:R-:W-:Y:S01]  /*5b760*/  IMAD.SHL.U32 R58, R58, 0x8, RZ ;  /* 0x000000083a3a7824 */ /* 0x000fe200078e00ff */
[----:B------:R-:W-:Y:S02]  /*5b770*/  IADD3.X R33, PT, PT, R33, UR7, RZ, P1, !PT ;  /* 0x0000000721217c10 */ /* 0x000fe40008ffe4ff */
[----:B------:R-:W-:Y:S01]  /*5b780*/  IADD3 R34, P0, PT, R40, UR4, RZ ;  /* 0x0000000428227c10 */ /* 0x000fe2000ff1e0ff */
[----:B------:R-:W5:Y:S01]  /*5b790*/  LDG.E.64.CONSTANT R22, desc[UR36][R22.64] ;  /* 0x0000002416167981 */ /* 0x000f62000c1e9b00 */
[----:B------:R-:W-:-:S02]  /*5b7a0*/  LEA.HI.X.SX32 R43, R35, UR45, 0x1, P2 ;  /* 0x0000002d232b7c11 */ /* 0x000fc400090f0eff */
[----:B------:R-:W-:Y:S01]  /*5b7b0*/  IADD3 R40, P1, PT, R40, UR6, RZ ;  /* 0x0000000628287c10 */ /* 0x000fe2000ff3e0ff */
[----:B------:R-:W5:Y:S01]  /*5b7c0*/  LDG.E.64 R32, desc[UR36][R32.64] ;  /* 0x0000002420207981 */ /* 0x000f62000c1e1b00 */
[C---:B------:R-:W-:Y:S02]  /*5b7d0*/  IADD3.X R35, PT, PT, R41.reuse, UR5, RZ, P0, !PT ;  /* 0x0000000529237c10 */ /* 0x040fe400087fe4ff */
[C---:B------:R-:W-:Y:S01]  /*5b7e0*/  SHF.L.U64.HI R48, R56.reuse, 0x3, R43 ;  /* 0x0000000338307819 */ /* 0x040fe2000001022b */
[----:B------:R-:W-:Y:S01]  /*5b7f0*/  IMAD.SHL.U32 R56, R56, 0x8, RZ ;  /* 0x0000000838387824 */ /* 0x000fe200078e00ff */
[----:B------:R-:W-:Y:S02]  /*5b800*/  IADD3.X R41, PT, PT, R41, UR7, RZ, P1, !PT ;  /* 0x0000000729297c10 */ /* 0x000fe40008ffe4ff */
[C---:B------:R-:W-:Y:S01]  /*5b810*/  IADD3 R42, P0, PT, R58.reuse, UR4, RZ ;  /* 0x000000043a2a7c10 */ /* 0x040fe2000ff1e0ff */
[----:B------:R-:W5:Y:S01]  /*5b820*/  LDG.E.64.CONSTANT R34, desc[UR36][R34.64] ;  /* 0x0000002422227981 */ /* 0x000f62000c1e9b00 */
[----:B------:R-:W-:-:S02]  /*5b830*/  IADD3 R58, P1, PT, R58, UR6, RZ ;  /* 0x000000063a3a7c10 */ /* 0x000fc4000ff3e0ff */
[C---:B------:R-:W-:Y:S01]  /*5b840*/  IADD3.X R43, PT, PT, R49.reuse, UR5, RZ, P0, !PT ;  /* 0x00000005312b7c10 */ /* 0x040fe200087fe4ff */
[----:B------:R-:W5:Y:S01]  /*5b850*/  LDG.E.64 R40, desc[UR36][R40.64] ;  /* 0x0000002428287981 */ /* 0x000f62000c1e1b00 */
[----:B------:R-:W-:Y:S02]  /*5b860*/  IADD3.X R59, PT, PT, R49, UR7, RZ, P1, !PT ;  /* 0x00000007313b7c10 */ /* 0x000fe40008ffe4ff */
[C---:B------:R-:W-:Y:S02]  /*5b870*/  IADD3 R64, P0, PT, R56.reuse, UR4, RZ ;  /* 0x0000000438407c10 */ /* 0x040fe4000ff1e0ff */
[----:B------:R-:W-:Y:S01]  /*5b880*/  IADD3 R56, P1, PT, R56, UR6, RZ ;  /* 0x0000000638387c10 */ /* 0x000fe2000ff3e0ff */
[----:B------:R-:W5:Y:S01]  /*5b890*/  LDG.E.64.CONSTANT R42, desc[UR36][R42.64] ;  /* 0x000000242a2a7981 */ /* 0x000f62000c1e9b00 */
[C---:B------:R-:W-:Y:S02]  /*5b8a0*/  IADD3.X R65, PT, PT, R48.reuse, UR5, RZ, P0, !PT ;  /* 0x0000000530417c10 */ /* 0x040fe400087fe4ff */
[----:B------:R-:W-:-:S02]  /*5b8b0*/  IADD3.X R57, PT, PT, R48, UR7, RZ, P1, !PT ;  /* 0x0000000730397c10 */ /* 0x000fc40008ffe4ff */
[----:B------:R-:W5:Y:S04]  /*5b8c0*/  LDG.E.64 R48, desc[UR36][R58.64] ;  /* 0x000000243a307981 */ /* 0x000f68000c1e1b00 */
[----:B------:R-:W5:Y:S04]  /*5b8d0*/  LDG.E.64.CONSTANT R50, desc[UR36][R64.64] ;  /* 0x0000002440327981 */ /* 0x000f68000c1e9b00 */
[----:B------:R-:W5:Y:S01]  /*5b8e0*/  LDG.E.64 R56, desc[UR36][R56.64] ;  /* 0x0000002438387981 */ /* 0x000f62000c1e1b00 */
[----:B------:R-:W-:Y:S01]  /*5b8f0*/  ULOP3.LUT UR9, UR8, 0x7ffffff8, URZ, 0xc0, !UPT ;  /* 0x7ffffff808097892 */ /* 0x000fe2000f8ec0ff */
[----:B-1----:R-:W-:-:S02]  /*5b900*/  DFMA R4, R2, R6, R4 ;  /* 0x000000060204722b */ /* 0x002fc40000000004 */
[----:B--2---:R-:W-:Y:S01]  /*5b910*/  DFMA R6, R2, R10, R8 ;  /* 0x0000000a0206722b */ /* 0x004fe20000000008 */
[C---:B------:R-:W-:Y:S02]  /*5b920*/  IMAD R9, R0.reuse, 0x8, R52 ;  /* 0x0000000800097824 */ /* 0x040fe400078e0234 */
[----:B------:R-:W-:-:S04]  /*5b930*/  VIADD R0, R0, 0x8 ;  /* 0x0000000800007836 */ /* 0x000fc80000000000 */
[----:B------:R0:W-:Y:S01]  /*5b940*/  STL.128 [R9], R4 ;  /* 0x0000000409007387 */ /* 0x0001e20000100c00 */
[C---:B---3--:R-:W-:Y:S01]  /*5b950*/  DFMA R12, R2.reuse, R14, R12 ;  /* 0x0000000e020c722b */ /* 0x048fe2000000000c */
[----:B------:R-:W-:Y:S01]  /*5b960*/  ISETP.NE.AND P0, PT, R0, UR9, PT ;  /* 0x0000000900007c0c */ /* 0x000fe2000bf05270 */
[----:B----4-:R-:W-:-:S07]  /*5b970*/  DFMA R14, R2, R20, R16 ;  /* 0x00000014020e722b */ /* 0x010fce0000000010 */
[----:B------:R0:W-:Y:S01]  /*5b980*/  STL.128 [R9+0x10], R12 ;  /* 0x0000100c09007387 */ /* 0x0001e20000100c00 */
[C---:B-----5:R-:W-:Y:S02]  /*5b990*/  DFMA R32, R2.reuse, R32, R22 ;  /* 0x000000200220722b */ /* 0x060fe40000000016 */
[C---:B------:R-:W-:Y:S02]  /*5b9a0*/  DFMA R34, R2.reuse, R40, R34 ;  /* 0x000000280222722b */ /* 0x040fe40000000022 */
[----:B------:R-:W-:-:S05]  /*5b9b0*/  DFMA R48, R2, R48, R42 ;  /* 0x000000300230722b */ /* 0x000fca000000002a */
[----:B------:R0:W-:Y:S01]  /*5b9c0*/  STL.128 [R9+0x20], R32 ;  /* 0x0000202009007387 */ /* 0x0001e20000100c00 */
[----:B------:R-:W-:-:S07]  /*5b9d0*/  DFMA R50, R2, R56, R50 ;  /* 0x000000380232722b */ /* 0x000fce0000000032 */
[----:B------:R0:W-:Y:S01]  /*5b9e0*/  STL.128 [R9+0x30], R48 ;  /* 0x0000303009007387 */ /* 0x0001e20000100c00 */
[----:B------:R-:W-:Y:S05]  /*5b9f0*/  @P0 BRA `(.L_x_1144) ;  /* 0xfffffff800580947 */ /* 0x000fea000383ffff */
[----:B------:R-:W-:-:S07]  /*5ba00*/  IMAD.U32 R42, RZ, RZ, UR9 ;  /* 0x00000009ff2a7e24 */ /* 0x000fce000f8e00ff */
.L_x_1143:
[----:B------:R-:W-:-:S09]  /*5ba10*/  ULOP3.LUT UP0, UR4, UR8, 0x7, URZ, 0xc0, !UPT ;  /* 0x0000000708047892 */ /* 0x000fd2000f80c0ff */
[----:B------:R-:W-:Y:S05]  /*5ba20*/  BRA.U !UP0, `(.L_x_1142) ;  /* 0x0000000508c07547 */ /* 0x000fea000b800000 */
[----:B------:R-:W-:Y:S02]  /*5ba30*/  UIADD3 UR4, UPT, UPT, UR4, -0x1, URZ ;  /* 0xffffffff04047890 */ /* 0x000fe4000fffe0ff */
[----:B------:R-:W-:Y:S02]  /*5ba40*/  ULOP3.LUT UP1, UR9, UR8, 0x3, URZ, 0xc0, !UPT ;  /* 0x0000000308097892 */ /* 0x000fe4000f82c0ff */
[----:B------:R-:W-:-:S09]  /*5ba50*/  UISETP.GE.U32.AND UP0, UPT, UR4, 0x3, UPT ;  /* 0x000000030400788c */ /* 0x000fd2000bf06070 */
[----:B------:R-:W-:Y:S05]  /*5ba60*/  BRA.U !UP0, `(.L_x_1145) ;  /* 0x0000000108dc7547 */ /* 0x000fea000b800000 */
[----:B0-----:R-:W-:Y:S01]  /*5ba70*/  IMAD R0, R42, UR8, R77 ;  /* 0x000000082a007c24 */ /* 0x001fe2000f8e024d */
[----:B------:R-:W0:Y:S03]  /*5ba80*/  LDCU.64 UR4, c[0x0][0x380] ;  /* 0x00007000ff0477ac */ /* 0x000e260008000a00 */
[----:B------:R-:W-:Y:S01]  /*5ba90*/  IMAD R0, R0, UR8, R79 ;  /* 0x0000000800007c24 */ /* 0x000fe2000f8e024f */
[----:B------:R-:W5:Y:S03]  /*5baa0*/  LDCU.64 UR6, c[0x0][0x390] ;  /* 0x00007200ff0677ac */ /* 0x000f660008000a00 */
[C---:B--234-:R-:W-:Y:S01]  /*5bab0*/  VIADD R4, R0.reuse, UR61 ;  /* 0x0000003d00047c36 */ /* 0x05cfe20008000000 */
[----:B------:R-:W-:-:S03]  /*5bac0*/  IADD3 R32, P0, PT, R0, UR40, RZ ;  /* 0x0000002800207c10 */ /* 0x000fc6000ff1e0ff */
[----:B------:R-:W-:Y:S01]  /*5bad0*/  VIADD R5, R4, UR61 ;  /* 0x0000003d04057c36 */ /* 0x000fe20008000000 */
[----:B------:R-:W-:Y:S02]  /*5bae0*/  LEA.HI.X.SX32 R11, R0, UR45, 0x1, P0 ;  /* 0x0000002d000b7c11 */ /* 0x000fe400080f0eff */
[C---:B------:R-:W-:Y:S01]  /*5baf0*/  IADD3 R10, P0, PT, R4.reuse, UR40, RZ ;  /* 0x00000028040a7c10 */ /* 0x040fe2000ff1e0ff */
[C---:B------:R-:W-:Y:S01]  /*5bb00*/  VIADD R0, R5.reuse, UR61 ;  /* 0x0000003d05007c36 */ /* 0x040fe20008000000 */
[C---:B------:R-:W-:Y:S02]  /*5bb10*/  IADD3 R40, P1, PT, R5.reuse, UR40, RZ ;  /* 0x0000002805287c10 */ /* 0x040fe4000ff3e0ff */
[----:B------:R-:W-:Y:S02]  /*5bb20*/  LEA.HI.X.SX32 R9, R4, UR45, 0x1, P0 ;  /* 0x0000002d04097c11 */ /* 0x000fe400080f0eff */
[----:B------:R-:W-:Y:S02]  /*5bb30*/  IADD3 R20, P0, PT, R0, UR40, RZ ;  /* 0x0000002800147c10 */ /* 0x000fe4000ff1e0ff */
        /* <DEDUP_REMOVED lines=18> */
[----:B-----5:R-:W-:Y:S01]  /*5bc60*/  IADD3 R32, P0, PT, R32, UR6, RZ ;  /* 0x0000000620207c10 */ /* 0x020fe2000ff1e0ff */
        /* <DEDUP_REMOVED lines=9> */
[----:B------:R-:W1:Y:S01]  /*5bd00*/  LDG.E.64 R6, desc[UR36][R32.64] ;  /* 0x0000002420067981 */ /* 0x000e62000c1e1b00 */
[----:B------:R-:W-:-:S03]  /*5bd10*/  IADD3.X R21, PT, PT, R0, UR7, RZ, P3, !PT ;  /* 0x0000000700157c10 */ /* 0x000fc60009ffe4ff */
[----:B------:R0:W1:Y:S04]  /*5bd20*/  LDG.E.64.CONSTANT R4, desc[UR36][R22.64] ;  /* 0x0000002416047981 */ /* 0x000068000c1e9b00 */
[----:B------:R-:W2:Y:S04]  /*5bd30*/  LDG.E.64 R14, desc[UR36][R40.64] ;  /* 0x00000024280e7981 */ /* 0x000ea8000c1e1b00 */
[----:B------:R-:W3:Y:S04]  /*5bd40*/  LDG.E.64 R10, desc[UR36][R10.64] ;  /* 0x000000240a0a7981 */ /* 0x000ee8000c1e1b00 */
[----:B------:R-:W4:Y:S01]  /*5bd50*/  LDG.E.64 R20, desc[UR36][R20.64] ;  /* 0x0000002414147981 */ /* 0x000f22000c1e1b00 */
[----:B0-----:R-:W-:-:S02]  /*5bd60*/  IMAD R23, R42, 0x8, R52 ;  /* 0x000000082a177824 */ /* 0x001fc400078e0234 */
[----:B------:R-:W-:Y:S01]  /*5bd70*/  VIADD R42, R42, 0x4 ;  /* 0x000000042a2a7836 */ /* 0x000fe20000000000 */
[C---:B-1----:R-:W-:Y:S02]  /*5bd80*/  DFMA R4, R2.reuse, R6, R4 ;  /* 0x000000060204722b */ /* 0x042fe40000000004 */
[C---:B--2---:R-:W-:Y:S02]  /*5bd90*/  DFMA R12, R2.reuse, R14, R12 ;  /* 0x0000000e020c722b */ /* 0x044fe4000000000c */
[C---:B---3--:R-:W-:Y:S02]  /*5bda0*/  DFMA R6, R2.reuse, R10, R8 ;  /* 0x0000000a0206722b */ /* 0x048fe40000000008 */
[----:B----4-:R-:W-:-:S05]  /*5bdb0*/  DFMA R14, R2, R20, R16 ;  /* 0x00000014020e722b */ /* 0x010fca0000000010 */
[----:B------:R0:W-:Y:S04]  /*5bdc0*/  STL.128 [R23], R4 ;  /* 0x0000000417007387 */ /* 0x0001e80000100c00 */
[----:B------:R0:W-:Y:S02]  /*5bdd0*/  STL.128 [R23+0x10], R12 ;  /* 0x0000100c17007387 */ /* 0x0001e40000100c00 */
.L_x_1145:
[----:B------:R-:W-:Y:S05]  /*5bde0*/  BRA.U !UP1, `(.L_x_1142) ;  /* 0x0000000109d07547 */ /* 0x000fea000b800000 */
[----:B------:R-:W-:Y:S02]  /*5bdf0*/  UISETP.NE.AND UP0, UPT, UR9, 0x1, UPT ;  /* 0x000000010900788c */ /* 0x000fe4000bf05270 */
[----:B------:R-:W-:-:S04]  /*5be00*/  ULOP3.LUT UR4, UR8, 0x1, URZ, 0xc0, !UPT ;  /* 0x0000000108047892 */ /* 0x000fc8000f8ec0ff */
[----:B------:R-:W-:-:S03]  /*5be10*/  UISETP.NE.U32.AND UP1, UPT, UR4, 0x1, UPT ;  /* 0x000000010400788c */ /* 0x000fc6000bf25070 */
[----:B------:R-:W-:Y:S08]  /*5be20*/  BRA.U !UP0, `(.L_x_1146) ;  /* 0x0000000108787547 */ /* 0x000ff0000b800000 */
[----:B0-----:R-:W-:Y:S01]  /*5be30*/  IMAD R0, R42, UR8, R77 ;  /* 0x000000082a007c24 */ /* 0x001fe2000f8e024d */
[----:B------:R-:W0:Y:S03]  /*5be40*/  LDCU.64 UR4, c[0x0][0x380] ;  /* 0x00007000ff0477ac */ /* 0x000e260008000a00 */
[----:B------:R-:W-:Y:S01]  /*5be50*/  IMAD R0, R0, UR8, R79 ;  /* 0x0000000800007c24 */ /* 0x000fe2000f8e024f */
[----:B------:R-:W5:Y:S03]  /*5be60*/  LDCU.64 UR6, c[0x0][0x390] ;  /* 0x00007200ff0677ac */ /* 0x000f660008000a00 */
[C---:B--2-4-:R-:W-:Y:S01]  /*5be70*/  VIADD R6, R0.reuse, UR61 ;  /* 0x0000003d00067c36 */ /* 0x054fe20008000000 */
[----:B---3--:R-:W-:-:S04]  /*5be80*/  IADD3 R4, P0, PT, R0, UR40, RZ ;  /* 0x0000002800047c10 */ /* 0x008fc8000ff1e0ff */
        /* <DEDUP_REMOVED lines=9> */
[----:B-----5:R-:W-:Y:S02]  /*5bf20*/  IADD3 R6, P1, PT, R6, UR6, RZ ;  /* 0x0000000606067c10 */ /* 0x020fe4000ff3e0ff */
[----:B------:R-:W-:Y:S02]  /*5bf30*/  IADD3 R14, P3, PT, R14, UR6, RZ ;  /* 0x000000060e0e7c10 */ /* 0x000fe4000ff7e0ff */
[C---:B------:R-:W-:Y:S02]  /*5bf40*/  IADD3.X R5, PT, PT, R0.reuse, UR5, RZ, P0, !PT ;  /* 0x0000000500057c10 */ /* 0x040fe400087fe4ff */
[----:B------:R-:W-:Y:S02]  /*5bf50*/  IADD3.X R7, PT, PT, R0, UR7, RZ, P1, !PT ;  /* 0x0000000700077c10 */ /* 0x000fe40008ffe4ff */
[----:B------:R-:W-:-:S02]  /*5bf60*/  IADD3.X R15, PT, PT, R8, UR7, RZ, P3, !PT ;  /* 0x00000007080f7c10 */ /* 0x000fc40009ffe4ff */
[----:B------:R-:W-:Y:S01]  /*5bf70*/  IADD3.X R13, PT, PT, R8, UR5, RZ, P2, !PT ;  /* 0x00000005080d7c10 */ /* 0x000fe200097fe4ff */
[----:B------:R-:W1:Y:S04]  /*5bf80*/  LDG.E.64.CONSTANT R4, desc[UR36][R4.64] ;  /* 0x0000002404047981 */ /* 0x000e68000c1e9b00 */
[----:B------:R-:W1:Y:S04]  /*5bf90*/  LDG.E.64 R6, desc[UR36][R6.64] ;  /* 0x0000002406067981 */ /* 0x000e68000c1e1b00 */
[----:B------:R-:W2:Y:S04]  /*5bfa0*/  LDG.E.64.CONSTANT R10, desc[UR36][R12.64] ;  /* 0x000000240c0a7981 */ /* 0x000ea8000c1e9b00 */
[----:B------:R-:W2:Y:S01]  /*5bfb0*/  LDG.E.64 R14, desc[UR36][R14.64] ;  /* 0x000000240e0e7981 */ /* 0x000ea2000c1e1b00 */
[C---:B------:R-:W-:Y:S01]  /*5bfc0*/  IMAD R17, R42.reuse, 0x8, R52 ;  /* 0x000000082a117824 */ /* 0x040fe200078e0234 */
[----:B------:R-:W-:Y:S01]  /*5bfd0*/  IADD3 R42, PT, PT, R42, 0x2, RZ ;  /* 0x000000022a2a7810 */ /* 0x000fe20007ffe0ff */
[----:B-1----:R-:W-:-:S02]  /*5bfe0*/  DFMA R8, R2, R6, R4 ;  /* 0x000000060208722b */ /* 0x002fc40000000004 */
[----:B--2---:R-:W-:-:S07]  /*5bff0*/  DFMA R10, R2, R14, R10 ;  /* 0x0000000e020a722b */ /* 0x004fce000000000a */
[----:B------:R0:W-:Y:S04]  /*5c000*/  STL.128 [R17], R8 ;  /* 0x0000000811007387 */ /* 0x0001e80000100c00 */
.L_x_1146:
[----:B------:R-:W-:Y:S05]  /*5c010*/  BRA.U UP1, `(.L_x_1142) ;  /* 0x0000000101447547 */ /* 0x000fea000b800000 */
[----:B0-----:R-:W-:Y:S01]  /*5c020*/  IMAD R0, R42, UR8, R77 ;  /* 0x000000082a007c24 */ /* 0x001fe2000f8e024d */
[----:B------:R-:W0:Y:S03]  /*5c030*/  LDCU.64 UR4, c[0x0][0x380] ;  /* 0x00007000ff0477ac */ /* 0x000e260008000a00 */
[----:B------:R-:W-:Y:S01]  /*5c040*/  IMAD R0, R0, UR8, R79 ;  /* 0x0000000800007c24 */ /* 0x000fe2000f8e024f */
[----:B------:R-:W5:Y:S04]  /*5c050*/  LDCU.64 UR6, c[0x0][0x390] ;  /* 0x00007200ff0677ac */ /* 0x000f680008000a00 */
[----:B--234-:R-:W-:-:S04]  /*5c060*/  IADD3 R4, P0, PT, R0, UR40, RZ ;  /* 0x0000002800047c10 */ /* 0x01cfc8000ff1e0ff */
[----:B------:R-:W-:Y:S01]  /*5c070*/  LEA.HI.X.SX32 R5, R0, UR45, 0x1, P0 ;  /* 0x0000002d00057c11 */ /* 0x000fe200080f0eff */
[----:B------:R-:W-:-:S03]  /*5c080*/  IMAD.SHL.U32 R6, R4, 0x8, RZ ;  /* 0x0000000804067824 */ /* 0x000fc600078e00ff */
[----:B------:R-:W-:Y:S02]  /*5c090*/  SHF.L.U64.HI R0, R4, 0x3, R5 ;  /* 0x0000000304007819 */ /* 0x000fe40000010205 */
[C---:B0-----:R-:W-:Y:S02]  /*5c0a0*/  IADD3 R8, P0, PT, R6.reuse, UR4, RZ ;  /* 0x0000000406087c10 */ /* 0x041fe4000ff1e0ff */
[----:B-----5:R-:W-:Y:S02]  /*5c0b0*/  IADD3 R6, P1, PT, R6, UR6, RZ ;  /* 0x0000000606067c10 */ /* 0x020fe4000ff3e0ff */
[C---:B------:R-:W-:Y:S02]  /*5c0c0*/  IADD3.X R9, PT, PT, R0.reuse, UR5, RZ, P0, !PT ;  /* 0x0000000500097c10 */ /* 0x040fe400087fe4ff */
[----:B------:R-:W-:-:S03]  /*5c0d0*/  IADD3.X R7, PT, PT, R0, UR7, RZ, P1, !PT ;  /* 0x0000000700077c10 */ /* 0x000fc60008ffe4ff */
[----:B------:R-:W1:Y:S04]  /*5c0e0*/  LDG.E.64.CONSTANT R4, desc[UR36][R8.64] ;  /* 0x0000002408047981 */ /* 0x000e68000c1e9b00 */
[----:B------:R-:W1:Y:S02]  /*5c0f0*/  LDG.E.64 R6, desc[UR36][R6.64] ;  /* 0x0000002406067981 */ /* 0x000e64000c1e1b00 */
[----:B-1----:R-:W-:Y:S01]  /*5c100*/  DFMA R4, R2, R6, R4 ;  /* 0x000000060204722b */ /* 0x002fe20000000004 */
[----:B------:R-:W-:-:S06]  /*5c110*/  IMAD R3, R42, 0x8, R52 ;  /* 0x000000082a037824 */ /* 0x000fcc00078e0234 */
[----:B------:R0:W-:Y:S04]  /*5c120*/  STL.64 [R3], R4 ;  /* 0x0000000403007387 */ /* 0x0001e80000100a00 */
.L_x_1142:
[----:B------:R-:W-:Y:S02]  /*5c130*/  UISETP.NE.AND UP2, UPT, UR8, URZ, UPT ;  /* 0x000000ff0800728c */ /* 0x000fe4000bf45270 */
[----:B------:R-:W-:Y:S02]  /*5c140*/  ULOP3.LUT UR44, UR8, 0x7, URZ, 0xc0, !UPT ;  /* 0x00000007082c7892 */ /* 0x000fe4000f8ec0ff */
[----:B------:R-:W-:Y:S02]  /*5c150*/  UIADD3 UR53, UP1, UPT, UR8, -0x1, URZ ;  /* 0xffffffff08357890 */ /* 0x000fe4000ff3e0ff */
[----:B------:R-:W-:Y:S01]  /*5c160*/  PLOP3.LUT P0, PT, PT, PT, UP2, 0x80, 0x8 ;  /* 0x000000000008781c */ /* 0x000fe20003f0f028 */
[----:B------:R-:W-:Y:S02]  /*5c170*/  UIADD3 UR44, UP0, UPT, UR44, -0x1, URZ ;  /* 0xffffffff2c2c7890 */ /* 0x000fe4000ff1e0ff */
[----:B------:R-:W-:Y:S01]  /*5c180*/  ULOP3.LUT UR54, UR59, 0x7, URZ, 0xc0, !UPT ;  /* 0x000000073b367892 */ /* 0x000fe2000f8ec0ff */
[----:B------:R-:W-:Y:S01]  /*5c190*/  P2R R93, PR, RZ, 0x1 ;  /* 0x00000001ff5d7803 */ /* 0x000fe20000000000 */
[----:B------:R-:W-:-:S02]  /*5c1a0*/  UIADD3.X UR4, UPT, UPT, URZ, -0x1, URZ, UP0, !UPT ;  /* 0xffffffffff047890 */ /* 0x000fc400087fe4ff */
[----:B------:R-:W-:-:S04]  /*5c1b0*/  UIADD3.X UR52, UPT, UPT, UR51, -0x1, URZ, UP1, !UPT ;  /* 0xffffffff33347890 */ /* 0x000fc80008ffe4ff */
[----:B------:R-:W-:Y:S02]  /*5c1c0*/  IMAD.U32 R95, RZ, RZ, UR4 ;  /* 0x00000004ff5f7e24 */ /* 0x000fe4000f8e00ff */
[----:B------:R-:W-:Y:S06]  /*5c1d0*/  @!P0 BRA `(.L_x_1147) ;  /* 0x0000000800f48947 */ /* 0x000fec0003800000 */
[----:B------:R-:W-:Y:S01]  /*5c1e0*/  UISETP.GE.U32.AND UP0, UPT, UR53, 0xf, UPT ;  /* 0x0000000f3500788c */ /* 0x000fe2000bf06070 */
[----:B------:R-:W-:Y:S01]  /*5c1f0*/  UMOV UR4, URZ ;  /* 0x000000ff00047c82 */ /* 0x000fe20008000000 */
[----:B------:R-:W-:Y:S02]  /*5c200*/  UMOV UR5, URZ ;  /* 0x000000ff00057c82 */ /* 0x000fe40008000000 */
[----:B------:R-:W-:-:S09]  /*5c210*/  UISETP.GE.U32.AND.EX UP0, UPT, UR52, URZ, UPT, UP0 ;  /* 0x000000ff3400728c */ /* 0x000fd2000bf06100 */
[----:B------:R-:W-:Y:S05]  /*5c220*/  BRA.U !UP0, `(.L_x_1148) ;  /* 0x0000000508387547 */ /* 0x000fea000b800000 */
[----:B0-----:R-:W-:Y:S02]  /*5c230*/  IMAD.MOV.U32 R0, RZ, RZ, RZ ;  /* 0x000000ffff007224 */ /* 0x001fe400078e00ff */
[----:B------:R-:W-:-:S07]  /*5c240*/  IMAD.MOV.U32 R17, RZ, RZ, RZ ;  /* 0x000000ffff117224 */ /* 0x000fce00078e00ff */
.L_x_1149:
[C---:B0-2-4-:R-:W-:Y:S01]  /*5c250*/  IADD3 R6, P0, PT, R0.reuse, 0x1, RZ ;  /* 0x0000000100067810 */ /* 0x055fe20007f1e0ff */
[C---:B-1----:R-:W-:Y:S01]  /*5c260*/  IMAD.U32 R3, R0.reuse, 0x8, R1 ;  /* 0x0000000800037824 */ /* 0x042fe200078e0001 */
        /* <DEDUP_REMOVED lines=50> */
[----:B0-----:R-:W-:Y:S01]  /*5c590*/  IMAD.MOV.U32 R4, RZ, RZ, R11 ;  /* 0x000000ffff047224 */ /* 0x001fe200078e000b */
[----:B------:R-:W-:Y:S01]  /*5c5a0*/  IADD3.X R11, PT, PT, RZ, R17, RZ, P4, !PT ;  /* 0x00000011ff0b7210 */ /* 0x000fe200027fe4ff */
[----:B------:R-:W-:Y:S02]  /*5c5b0*/  IMAD.MOV.U32 R5, RZ, RZ, R16 ;  /* 0x000000ffff057224 */ /* 0x000fe400078e0010 */
[----:B------:R-:W-:Y:S02]  /*5c5c0*/  IMAD.MOV.U32 R6, RZ, RZ, R9 ;  /* 0x000000ffff067224 */ /* 0x000fe400078e0009 */
[----:B------:R-:W-:-:S02]  /*5c5d0*/  IMAD.MOV.U32 R7, RZ, RZ, R14 ;  /* 0x000000ffff077224 */ /* 0x000fc400078e000e */
[--C-:B------:R-:W-:Y:S01]  /*5c5e0*/  IMAD.X R9, RZ, RZ, R17.reuse, P0 ;  /* 0x000000ffff097224 */ /* 0x100fe200000e0611 */
[----:B------:R-:W-:Y:S02]  /*5c5f0*/  IADD3 R0, P0, PT, R0, 0x10, RZ ;  /* 0x0000001000007810 */ /* 0x000fe40007f1e0ff */
[----:B------:R0:W-:Y:S03]  /*5c600*/  STL.128 [R3+0x2050], R4 ;  /* 0x0020500403007387 */ /* 0x0001e60000100c00 */
        /* <DEDUP_REMOVED lines=16> */
.L_x_1148:
        /* <DEDUP_REMOVED lines=8> */
[----:B0-----:R-:W-:Y:S01]  /*5c790*/  IMAD.U32 R0, RZ, RZ, UR4 ;  /* 0x00000004ff007e24 */ /* 0x001fe2000f8e00ff */
[----:B------:R-:W-:Y:S02]  /*5c7a0*/  UIADD3 UR15, UP5, UPT, UR4, 0x2, URZ ;  /* 0x00000002040f7890 */ /* 0x000fe4000ffbe0ff */
[----:B--234-:R-:W-:Y:S01]  /*5c7b0*/  IMAD.U32 R4, RZ, RZ, UR4 ;  /* 0x00000004ff047e24 */ /* 0x01cfe2000f8e00ff */
[----:B------:R-:W-:Y:S01]  /*5c7c0*/  UIADD3 UR7, UP4, UPT, UR4, 0x3, URZ ;  /* 0x0000000304077890 */ /* 0x000fe2000ff9e0ff */
[----:B------:R-:W-:Y:S01]  /*5c7d0*/  IMAD.U32 R5, RZ, RZ, UR5 ;  /* 0x00000005ff057e24 */ /* 0x000fe2000f8e00ff */
[----:B------:R-:W-:Y:S01]  /*5c7e0*/  UIADD3.X UR18, UPT, UPT, URZ, UR5, URZ, UP6, !UPT ;  /* 0x00000005ff127290 */ /* 0x000fe2000b7fe4ff */
[----:B-1----:R-:W-:Y:S01]  /*5c7f0*/  IMAD.U32 R3, R0, 0x8, R1 ;  /* 0x0000000800037824 */ /* 0x002fe200078e0001 */
        /* <DEDUP_REMOVED lines=22> */
[----:B------:R-:W-:Y:S01]  /*5c960*/  IMAD.U32 R15, RZ, RZ, UR7 ;  /* 0x00000007ff0f7e24 */ /* 0x000fe2000f8e00ff */
[----:B0-----:R-:W-:Y:S01]  /*5c970*/  MOV R4, R0 ;  /* 0x0000000000047202 */ /* 0x001fe20000000f00 */
[----:B------:R-:W-:-:S02]  /*5c980*/  IMAD.MOV.U32 R5, RZ, RZ, R9 ;  /* 0x000000ffff057224 */ /* 0x000fc400078e0009 */
[----:B------:R-:W-:Y:S02]  /*5c990*/  IMAD.MOV.U32 R6, RZ, RZ, R2 ;  /* 0x000000ffff067224 */ /* 0x000fe400078e0002 */
[----:B------:R-:W-:Y:S02]  /*5c9a0*/  IMAD.MOV.U32 R7, RZ, RZ, R11 ;  /* 0x000000ffff077224 */ /* 0x000fe400078e000b */
[----:B------:R-:W-:Y:S02]  /*5c9b0*/  IMAD.U32 R0, RZ, RZ, UR13 ;  /* 0x0000000dff007e24 */ /* 0x000fe4000f8e00ff */
[----:B------:R-:W-:Y:S01]  /*5c9c0*/  IMAD.U32 R2, RZ, RZ, UR11 ;  /* 0x0000000bff027e24 */ /* 0x000fe2000f8e00ff */
[----:B------:R0:W-:Y:S01]  /*5c9d0*/  STL.128 [R3+0x2010], R4 ;  /* 0x0020100403007387 */ /* 0x0001e20000100c00 */
[----:B------:R-:W-:Y:S02]  /*5c9e0*/  IMAD.U32 R9, RZ, RZ, UR14 ;  /* 0x0000000eff097e24 */ /* 0x000fe4000f8e00ff */
[----:B------:R-:W-:-:S02]  /*5c9f0*/  IMAD.U32 R11, RZ, RZ, UR12 ;  /* 0x0000000cff0b7e24 */ /* 0x000fc4000f8e00ff */
        /* <DEDUP_REMOVED lines=10> */
.L_x_1150:
[----:B------:R-:W-:Y:S05]  /*5caa0*/  BRA.U !UP0, `(.L_x_1147) ;  /* 0x0000000108c07547 */ /* 0x000fea000b800000 */
[----:B------:R-:W-:Y:S01]  /*5cab0*/  R2UR UR6, R95 ;  /* 0x000000005f0672ca */ /* 0x000fe200000e0000 */
[----:B------:R-:W-:Y:S02]  /*5cac0*/  UISETP.GE.U32.AND UP0, UPT, UR44, 0x3, UPT ;  /* 0x000000032c00788c */ /* 0x000fe4000bf06070 */
[----:B------:R-:W-:-:S04]  /*5cad0*/  UISETP.NE.U32.AND UP1, UPT, UR58, URZ, UPT ;  /* 0x000000ff3a00728c */ /* 0x000fc8000bf25070 */
[----:B------:R-:W-:-:S06]  /*5cae0*/  UISETP.NE.AND.EX UP1, UPT, URZ, URZ, UPT, UP1 ;  /* 0x000000ffff00728c */ /* 0x000fcc000bf25310 */
[----:B------:R-:W-:-:S09]  /*5caf0*/  UISETP.GE.U32.AND.EX UP0, UPT, UR6, URZ, UPT, UP0 ;  /* 0x000000ff0600728c */ /* 0x000fd2000bf06100 */
[----:B------:R-:W-:Y:S05]  /*5cb00*/  BRA.U !UP0, `(.L_x_1151) ;  /* 0x0000000108507547 */ /* 0x000fea000b800000 */
[----:B------:R-:W-:Y:S02]  /*5cb10*/  UIADD3 UR6, UP0, UPT, UR4, 0x1, URZ ;  /* 0x0000000104067890 */ /* 0x000fe4000ff1e0ff */
[----:B0-----:R-:W-:Y:S01]  /*5cb20*/  IMAD.U32 R0, RZ, RZ, UR4 ;  /* 0x00000004ff007e24 */ /* 0x001fe2000f8e00ff */
[----:B------:R-:W-:Y:S02]  /*5cb30*/  UIADD3 UR9, UP2, UPT, UR4, 0x2, URZ ;  /* 0x0000000204097890 */ /* 0x000fe4000ff5e0ff */
[----:B--234-:R-:W-:Y:S01]  /*5cb40*/  MOV R4, UR4 ;  /* 0x0000000400047c02 */ /* 0x01cfe20008000f00 */
        /* <DEDUP_REMOVED lines=13> */
[----:B-1----:R-:W-:-:S05]  /*5cc20*/  IMAD.U32 R3, R0, 0x8, R1 ;  /* 0x0000000800037824 */ /* 0x002fca00078e0001 */
[----:B------:R0:W-:Y:S04]  /*5cc30*/  STL.128 [R3+0x2000], R4 ;  /* 0x0020000403007387 */ /* 0x0001e80000100c00 */
[----:B------:R0:W-:Y:S02]  /*5cc40*/  STL.128 [R3+0x2010], R8 ;  /* 0x0020100803007387 */ /* 0x0001e40000100c00 */
.L_x_1151:
[----:B------:R-:W-:Y:S05]  /*5cc50*/  BRA.U !UP1, `(.L_x_1147) ;  /* 0x0000000109547547 */ /* 0x000fea000b800000 */
[----:B0-----:R-:W-:Y:S01]  /*5cc60*/  IMAD.U32 R0, RZ, RZ, UR4 ;  /* 0x00000004ff007e24 */ /* 0x001fe2000f8e00ff */
[----:B------:R-:W-:Y:S01]  /*5cc70*/  UISETP.NE.U32.AND UP0, UPT, UR58, 0x1, UPT ;  /* 0x000000013a00788c */ /* 0x000fe2000bf05070 */
[----:B-1----:R-:W-:Y:S02]  /*5cc80*/  IMAD.U32 R2, RZ, RZ, UR4 ;  /* 0x00000004ff027e24 */ /* 0x002fe4000f8e00ff */
[----:B------:R-:W-:Y:S01]  /*5cc90*/  IMAD.U32 R3, RZ, RZ, UR5 ;  /* 0x00000005ff037e24 */ /* 0x000fe2000f8e00ff */
[----:B------:R-:W-:Y:S01]  /*5cca0*/  UISETP.NE.AND.EX UP0, UPT, URZ, URZ, UPT, UP0 ;  /* 0x000000ffff00728c */ /* 0x000fe2000bf05300 */
[----:B--2-4-:R-:W-:-:S05]  /*5ccb0*/  IMAD.U32 R7, R0, 0x8, R1 ;  /* 0x0000000800077824 */ /* 0x014fca00078e0001 */
        /* <DEDUP_REMOVED lines=15> */
.L_x_1147:
[----:B------:R-:W5:Y:S02]  /*5cdb0*/  LDCU UR4, c[0x0][0x3c0] ;  /* 0x00007800ff0477ac */ /* 0x000f640008000800 */
[----:B-----5:R-:W-:-:S09]  /*5cdc0*/  UISETP.NE.AND UP0, UPT, UR4, URZ, UPT ;  /* 0x000000ff0400728c */ /* 0x020fd2000bf05270 */
[----:B------:R-:W-:Y:S05]  /*5cdd0*/  BRA.U !UP0, `(.L_x_1152) ;  /* 0x0000000108c87547 */ /* 0x000fea000b800000 */
[----:B------:R-:W-:Y:S01]  /*5cde0*/  UIMAD.WIDE UR4, UR4, 0x4, URZ ;  /* 0x00000004040478a5 */ /* 0x000fe2000f8e02ff */
[----:B0-----:R-:W-:-:S03]  /*5cdf0*/  IMAD.MOV.U32 R0, RZ, RZ, RZ ;  /* 0x000000ffff007224 */ /* 0x001fc600078e00ff */
[----:B------:R-:W-:-:S04]  /*5ce00*/  UISETP.GE.U32.AND UP0, UPT, UR4, 0x10, UPT ;  /* 0x000000100400788c */ /* 0x000fc8000bf06070 */
[----:B------:R-:W-:-:S09]  /*5ce10*/  UISETP.GE.U32.AND.EX UP0, UPT, UR5, URZ, UPT, UP0 ;  /* 0x000000ff0500728c */ /* 0x000fd2000bf06100 */
[----:B------:R-:W-:Y:S05]  /*5ce20*/  BRA.U !UP0, `(.L_x_1153) ;  /* 0x0000000108447547 */ /* 0x000fea000b800000 */
[----:B------:R-:W-:Y:S02]  /*5ce30*/  IMAD.MOV.U32 R0, RZ, RZ, RZ ;  /* 0x000000ffff007224 */ /* 0x000fe400078e00ff */
[----:B--234-:R-:W-:-:S07]  /*5ce40*/  IMAD.MOV.U32 R4, RZ, RZ, RZ ;  /* 0x000000ffff047224 */ /* 0x01cfce00078e00ff */
.L_x_1154:
[C---:B01----:R-:W-:Y:S01]  /*5ce50*/  IMAD.U32 R2, R0.reuse, 0x8, R1 ;  /* 0x0000000800027824 */ /* 0x043fe200078e0001 */
[----:B------:R-:W-:-:S04]  /*5ce60*/  IADD3 R0, P0, PT, R0, 0x10, RZ ;  /* 0x0000001000007810 */ /* 0x000fc80007f1e0ff */
[----:B------:R0:W-:Y:S01]  /*5ce70*/  STL.128 [R2+0x2170], RZ ;  /* 0x002170ff02007387 */ /* 0x0001e20000100c00 */
[----:B------:R-:W-:Y:S02]  /*5ce80*/  IADD3.X R4, PT, PT, RZ, R4, RZ, P0, !PT ;  /* 0x00000004ff047210 */ /* 0x000fe400007fe4ff */
[----:B------:R-:W-:Y:S01]  /*5ce90*/  ISETP.NE.U32.AND P0, PT, R0, R70, PT ;  /* 0x000000460000720c */ /* 0x000fe20003f05070 */
[----:B------:R0:W-:Y:S03]  /*5cea0*/  STL.128 [R2+0x2180], RZ ;  /* 0x002180ff02007387 */ /* 0x0001e60000100c00 */
[----:B------:R-:W-:Y:S01]  /*5ceb0*/  ISETP.NE.AND.EX P0, PT, R4, R37, PT, P0 ;  /* 0x000000250400720c */ /* 0x000fe20003f05300 */
        /* <DEDUP_REMOVED lines=8> */
.L_x_1153:
[----:B------:R-:W-:-:S04]  /*5cf40*/  ISETP.NE.U32.AND P0, PT, R68, RZ, PT ;  /* 0x000000ff4400720c */ /* 0x000fc80003f05070 */
[----:B------:R-:W-:-:S13]  /*5cf50*/  ISETP.NE.AND.EX P0, PT, RZ, RZ, PT, P0 ;  /* 0x000000ffff00720c */ /* 0x000fda0003f05300 */
[----:B------:R-:W-:Y:S05]  /*5cf60*/  @!P0 BRA `(.L_x_1152) ;  /* 0x0000000000648947 */ /* 0x000fea0003800000 */
[----:B01----:R-:W-:-:S04]  /*5cf70*/  IADD3 R2, P1, PT, R68, -0x1, RZ ;  /* 0xffffffff44027810 */ /* 0x003fc80007f3e0ff */
        /* <DEDUP_REMOVED lines=24> */
.L_x_1152:
[----:B------:R-:W-:Y:S01]  /*5d100*/  UISETP.GE.U32.AND UP0, UPT, UR8, 0x4, UPT ;  /* 0x000000040800788c */ /* 0x000fe2000bf06070 */
[----:B01----:R-:W-:Y:S02]  /*5d110*/  IMAD.MOV.U32 R2, RZ, RZ, RZ ;  /* 0x000000ffff027224 */ /* 0x003fe400078e00ff */
[----:B--2-4-:R-:W-:Y:S01]  /*5d120*/  IMAD.MOV.U32 R7, RZ, RZ, RZ ;  /* 0x000000ffff077224 */ /* 0x014fe200078e00ff */
        /* <DEDUP_REMOVED lines=15> */
.L_x_1157:
        /* <DEDUP_REMOVED lines=62> */
.L_x_1156:
[----:B0-----:R-:W-:Y:S02]  /*5d600*/  IMAD.MOV.U32 R2, RZ, RZ, R0 ;  /* 0x000000ffff027224 */ /* 0x001fe400078e0000 */
[----:B------:R-:W-:Y:S01]  /*5d610*/  IMAD.MOV.U32 R7, RZ, RZ, R16 ;  /* 0x000000ffff077224 */ /* 0x000fe200078e0010 */
[----:B------:R-:W-:Y:S06]  /*5d620*/  BRA.U !UP1, `(.L_x_1155) ;  /* 0x0000000109e07547 */ /* 0x000fec000b800000 */
[----:B------:R-:W-:-:S05]  /*5d630*/  IMAD.U32 R8, R0, 0x8, R1 ;  /* 0x0000000800087824 */ /* 0x000fca00078e0001 */
[----:B---3--:R-:W2:Y:S04]  /*5d640*/  LDL.128 R12, [R8+0x2710] ;  /* 0x00271000080c7983 */ /* 0x008ea80000100c00 */
[----:B------:R-:W3:Y:S01]  /*5d650*/  LDL.128 R4, [R8+0x2720] ;  /* 0x0027200008047983 */ /* 0x000ee20000100c00 */
[----:B------:R-:W-:Y:S01]  /*5d660*/  IADD3 R9, PT, PT, R1, R0, RZ ;  /* 0x0000000001097210 */ /* 0x000fe20007ffe0ff */
        /* <DEDUP_REMOVED lines=52> */
.L_x_1155:
        /* <DEDUP_REMOVED lines=16> */
.L_x_1160:
        /* <DEDUP_REMOVED lines=72> */
.L_x_1159:
        /* <DEDUP_REMOVED lines=42> */
.L_x_1161:
        /* <DEDUP_REMOVED lines=46> */
.L_x_1158:
        /* <DEDUP_REMOVED lines=30> */
.L_x_1166:
[----:B------:R-:W-:-:S05]  /*5e690*/  VIADD R16, R1, UR4 ;  /* 0x0000000401107c36 */ /* 0x000fca0008000000 */
[----:B------:R-:W2:Y:S04]  /*5e6a0*/  LDL.128 R20, [R16+0x2080] ;  /* 0x0020800010147983 */ /* 0x000ea80000100c00 */
[----:B---3--:R-:W3:Y:S04]  /*5e6b0*/  LDL.128 R12, [R16+0x2090] ;  /* 0x00209000100c7983 */ /* 0x008ee80000100c00 */
[----:B01----:R-:W4:Y:S04]  /*5e6c0*/  LDL.128 R8, [R16+0x20a0] ;  /* 0x0020a00010087983 */ /* 0x003f280000100c00 */
[----:B------:R0:W5:Y:S01]  /*5e6d0*/  LDL.128 R4, [R16+0x20b0] ;  /* 0x0020b00010047983 */ /* 0x0001620000100c00 */
[----:B------:R-:W-:Y:S01]  /*5e6e0*/  IADD3 R17, P1, PT, R17, 0x10, RZ ;  /* 0x0000001011117810 */ /* 0x000fe20007f3e0ff */
[----:B------:R-:W-:-:S03]  /*5e6f0*/  UIADD3 UR4, UP0, UPT, UR4, 0x40, URZ ;  /* 0x0000004004047890 */ /* 0x000fc6000ff1e0ff */
[----:B------:R-:W-:Y:S01]  /*5e700*/  IADD3.X R32, PT, PT, RZ, R32, RZ, P1, !PT ;  /* 0x00000020ff207210 */ /* 0x000fe20000ffe4ff */
[----:B------:R-:W-:Y:S01]  /*5e710*/  UIADD3.X UR5, UPT, UPT, URZ, UR5, URZ, UP0, !UPT ;  /* 0x00000005ff057290 */ /* 0x000fe200087fe4ff */
[----:B------:R-:W-:-:S04]  /*5e720*/  ISETP.GE.U32.AND P1, PT, R17, UR6, PT ;  /* 0x0000000611007c0c */ /* 0x000fc8000bf26070 */
        /* <DEDUP_REMOVED lines=98> */
.L_x_1165:
        /* <DEDUP_REMOVED lines=18> */
[----:B------:R-:W-:Y:S02]  /*5ee70*/  PRMT R13, R9, 0x7770, RZ ;  /* 0x00007770090d7816 */ /* 0x000fe400000000ff */
        /* <DEDUP_REMOVED lines=42> */
.L_x_1167:
[----:B------:R-:W-:-:S04]  /*5f120*/  ISETP.EQ.U32.AND P1, PT, R17, UR48, PT ;  /* 0x0000003011007c0c */ /* 0x000fc8000bf22070 */
[----:B------:R-:W-:-:S13]  /*5f130*/  ISETP.EQ.AND.EX P1, PT, R32, UR47, PT, P1 ;  /* 0x0000002f20007c0c */ /* 0x000fda000bf22310 */
[----:B------:R-:W-:Y:S05]  /*5f140*/  @!P0 BRA P1, `(.L_x_1163) ;  /* 0x0000000000848947 */ /* 0x000fea0000800000 */
.L_x_1164:
        /* <DEDUP_REMOVED lines=33> */
.L_x_1163:
        /* <DEDUP_REMOVED lines=36> */
.L_x_1162:
        /* <DEDUP_REMOVED lines=16> */
.L_x_1170:
        /* <DEDUP_REMOVED lines=31> */
.L_x_1169:
        /* <DEDUP_REMOVED lines=21> */
.L_x_1171:
        /* <DEDUP_REMOVED lines=29> */
.L_x_1168:
        /* <DEDUP_REMOVED lines=11> */
.L_x_1174:
        /* <DEDUP_REMOVED lines=41> */
.L_x_1173:
[----:B------:R-:W-:-:S09]  /*5fef0*/  UISETP.NE.AND UP0, UPT, UR59, URZ, UPT ;  /* 0x000000ff3b00728c */ /* 0x000fd2000bf05270 */
[----:B------:R-:W-:Y:S05]  /*5ff00*/  BRA.U !UP0, `(.L_x_1172) ;  /* 0x00000005085c7547 */ /* 0x000fea000b800000 */
[----:B------:R-:W-:Y:S02]  /*5ff10*/  UISETP.GE.U32.AND UP0, UPT, UR57, 0x7, UPT ;  /* 0x000000073900788c */ /* 0x000fe4000bf06070 */
[----:B------:R-:W-:Y:S02]  /*5ff20*/  UISETP.NE.U32.AND UP1, UPT, UR54, URZ, UPT ;  /* 0x000000ff3600728c */ /* 0x000fe4000bf25070 */
[----:B------:R-:W-:Y:S02]  /*5ff30*/  UISETP.GE.U32.AND.EX UP0, UPT, UR56, URZ, UPT, UP0 ;  /* 0x000000ff3800728c */ /* 0x000fe4000bf06100 */
[----:B------:R-:W-:-:S07]  /*5ff40*/  UISETP.NE.AND.EX UP1, UPT, URZ, URZ, UPT, UP1 ;  /* 0x000000ffff00728c */ /* 0x000fce000bf25310 */
[----:B------:R-:W-:Y:S05]  /*5ff50*/  BRA.U !UP0, `(.L_x_1175) ;  /* 0x00000001088c7547 */ /* 0x000fea000b800000 */
[----:B0--3--:R-:W-:Y:S01]  /*5ff60*/  IADD3 R10, PT, PT, R1, R0, RZ ;  /* 0x00000000010a7210 */ /* 0x009fe20007ffe0ff */
[----:B------:R-:W-:-:S04]  /*5ff70*/  IMAD.U32 R11, R0, 0x8, R1 ;  /* 0x00000008000b7824 */ /* 0x000fc800078e0001 */
        /* <DEDUP_REMOVED lines=33> */
.L_x_1175:
[----:B------:R-:W-:Y:S05]  /*60190*/  BRA.U !UP1, `(.L_x_1172) ;  /* 0x0000000109b87547 */ /* 0x000fea000b800000 */
[----:B------:R-:W-:Y:S01]  /*601a0*/  R2UR UR4, R95 ;  /* 0x000000005f0472ca */ /* 0x000fe200000e0000 */
[----:B------:R-:W-:Y:S02]  /*601b0*/  UISETP.GE.U32.AND UP0, UPT, UR44, 0x3, UPT ;  /* 0x000000032c00788c */ /* 0x000fe4000bf06070 */
[----:B------:R-:W-:-:S04]  /*601c0*/  UISETP.NE.U32.AND UP1, UPT, UR58, URZ, UPT ;  /* 0x000000ff3a00728c */ /* 0x000fc8000bf25070 */
[----:B------:R-:W-:-:S06]  /*601d0*/  UISETP.NE.AND.EX UP1, UPT, URZ, URZ, UPT, UP1 ;  /* 0x000000ffff00728c */ /* 0x000fcc000bf25310 */
[----:B------:R-:W-:-:S09]  /*601e0*/  UISETP.GE.U32.AND.EX UP0, UPT, UR4, URZ, UPT, UP0 ;  /* 0x000000ff0400728c */ /* 0x000fd2000bf06100 */
        /* <DEDUP_REMOVED lines=20> */
.L_x_1176:
        /* <DEDUP_REMOVED lines=21> */
.L_x_1172:
        /* <DEDUP_REMOVED lines=20> */
.L_x_1188:
[----:B------:R-:W-:-:S05]  /*605c0*/  IMAD.U32 R14, R0, 0x8, R1 ;  /* 0x00000008000e7824 */ /* 0x000fca00078e0001 */
[----:B------:R-:W2:Y:S01]  /*605d0*/  LDL.64 R6, [R14+0x1000] ;  /* 0x001000000e067983 */ /* 0x000ea20000100a00 */
[----:B------:R-:W-:Y:S01]  /*605e0*/  IMAD.MOV.U32 R8, RZ, RZ, 0x652b82fe ;  /* 0x652b82feff087424 */ /* 0x000fe200078e00ff */
[----:B------:R-:W-:Y:S01]  /*605f0*/  MOV R9, 0x3ff71547 ;  /* 0x3ff7154700097802 */ /* 0x000fe20000000f00 */
[----:B------:R-:W-:Y:S01]  /*60600*/  UMOV UR4, 0xfefa39ef ;  /* 0xfefa39ef00047882 */ /* 0x000fe20000000000 */
[----:B------:R-:W-:Y:S01]  /*60610*/  UMOV UR5, 0x3fe62e42 ;  /* 0x3fe62e4200057882 */ /* 0x000fe20000000000 */
[----:B------:R-:W-:Y:S03]  /*60620*/  BSSY.RECONVERGENT B0, `(.L_x_1180) ;  /* 0x0000037000007945 */ /* 0x000fe60003800200 */
        /* <DEDUP_REMOVED lines=54> */
.L_x_1181:
[----:B0-----:R-:W-:Y:S05]  /*60990*/  BSYNC.RECONVERGENT B0 ;  /* 0x0000000000007941 */ /* 0x001fea0003800200 */
.L_x_1180:
        /* <DEDUP_REMOVED lines=23> */
.L_x_1183:
[----:B------:R-:W-:Y:S05]  /*60b10*/  BSYNC.RECONVERGENT B1 ;  /* 0x0000000000017941 */ /* 0x000fea0003800200 */
.L_x_1182:
        /* <DEDUP_REMOVED lines=60> */
.L_x_1185:
[----:B------:R-:W-:Y:S05]  /*60ee0*/  BSYNC.RECONVERGENT B0 ;  /* 0x0000000000007941 */ /* 0x000fea0003800200 */
.L_x_1184:
        /* <DEDUP_REMOVED lines=25> */
.L_x_1187:
[----:B------:R-:W-:Y:S05]  /*61080*/  BSYNC.RECONVERGENT B1 ;  /* 0x0000000000017941 */ /* 0x000fea0003800200 */
.L_x_1186:
        /* <DEDUP_REMOVED lines=9> */
.L_x_1179:
        /* <DEDUP_REMOVED lines=64> */
.L_x_1191:
[----:B------:R-:W-:Y:S05]  /*61520*/  BSYNC.RECONVERGENT B0 ;  /* 0x0000000000007941 */ /* 0x000fea0003800200 */
.L_x_1190:
        /* <DEDUP_REMOVED lines=21> */
[----:B------:R-:W-:Y:S01]  /*61680*/  MOV R2, R64 ;  /* 0x0000004000027202 */ /* 0x000fe20000000f00 */
[----:B------:R-:W-:-:S07]  /*61690*/  IMAD.MOV.U32 R3, RZ, RZ, R65 ;  /* 0x000000ffff037224 */ /* 0x000fce00078e0041 */
.L_x_1193:
[----:B------:R-:W-:Y:S05]  /*616a0*/  BSYNC.RECONVERGENT B1 ;  /* 0x0000000000017941 */ /* 0x000fea0003800200 */
.L_x_1192:
[----:B------:R-:W-:-:S08]  /*616b0*/  DADD R2, -R2, 1 ;  /* 0x3ff0000002027429 */ /* 0x000fd00000000100 */
[----:B------:R-:W-:-:S11]  /*616c0*/  DMUL R10, R10, R2 ;  /* 0x000000020a0a7228 */ /* 0x000fd60000000000 */
.L_x_1189:
[----:B------:R-:W-:-:S08]  /*616d0*/  DADD R2, R10, 1 ;  /* 0x3ff000000a027429 */ /* 0x000fd00000000000 */
[----:B------:R-:W-:-:S11]  /*616e0*/  DMUL R2, R2, 0.5 ;  /* 0x3fe0000002027828 */ /* 0x000fd60000000000 */
.L_x_1178:
[----:B---3--:R-:W-:Y:S01]  /*616f0*/  DADD R4, -R2, 1 ;  /* 0x3ff0000002047429 */ /* 0x008fe20000000100 */
[----:B------:R-:W-:-:S09]  /*61700*/  LOP3.LUT P0, RZ, R94, 0xff, RZ, 0xc0, !PT ;  /* 0x000000ff5eff7812 */ /* 0x000fd2000780c0ff */
[----:B------:R-:W-:Y:S02]  /*61710*/  FSEL R22, R2, R4, !P0 ;  /* 0x0000000402167208 */ /* 0x000fe40004000000 */
[----:B------:R-:W-:-:S07]  /*61720*/  FSEL R23, R3, R5, !P0 ;  /* 0x0000000503177208 */ /* 0x000fce0004000000 */
.L_x_1177:
[----:B------:R-:W-:Y:S02]  /*61730*/  ISETP.NE.AND P0, PT, R93, RZ, PT ;  /* 0x000000ff5d00720c */ /* 0x000fe40003f05270 */
[----:B------:R-:W-:-:S11]  /*61740*/  CS2R R16, SRZ ;  /* 0x0000000000107805 */ /* 0x000fd6000001ff00 */
[----:B------:R-:W-:Y:S05]  /*61750*/  @!P0 BRA `(.L_x_1194) ;  /* 0x0000000800888947 */ /* 0x000fea0003800000 */
[----:B------:R-:W-:Y:S01]  /*61760*/  IMAD.MOV.U32 R0, RZ, RZ, RZ ;  /* 0x000000ffff007224 */ /* 0x000fe200078e00ff */
[----:B------:R-:W-:Y:S01]  /*61770*/  CS2R R16, SRZ ;  /* 0x0000000000107805 */ /* 0x000fe2000001ff00 */
[----:B------:R-:W-:-:S07]  /*61780*/  IMAD.MOV.U32 R32, RZ, RZ, RZ ;  /* 0x000000ffff207224 */ /* 0x000fce00078e00ff */
.L_x_1200:
        /* <DEDUP_REMOVED lines=74> */
.L_x_1198:
[----:B------:R-:W-:Y:S05]  /*61c30*/  BSYNC.RECONVERGENT B1 ;  /* 0x0000000000017941 */ /* 0x000fea0003800200 */
.L_x_1197:
        /* <DEDUP_REMOVED lines=75> */
.L_x_1199:
[----:B------:R-:W-:Y:S01]  /*620f0*/  IMAD.MOV.U32 R2, RZ, RZ, 0x0 ;  /* 0x00000000ff027424 */ /* 0x000fe200078e00ff */
[----:B------:R-:W-:Y:S01]  /*62100*/  LOP3.LUT P1, RZ, R5, 0x7fffffff, RZ, 0xc0, !PT ;  /* 0x7fffffff05ff7812 */ /* 0x000fe2000782c0ff */
[----:B------:R-:W-:-:S06]  /*62110*/  IMAD.MOV.U32 R3, RZ, RZ, 0x7ff00000 ;  /* 0x7ff00000ff037424 */ /* 0x000fcc00078e00ff */
[----:B------:R-:W-:-:S10]  /*62120*/  DFMA R2, R4, R2, +INF ;  /* 0x7ff000000402742b */ /* 0x000fd40000000002 */
[----:B------:R-:W-:Y:S02]  /*62130*/  FSEL R2, R2, RZ, P1 ;  /* 0x000000ff02027208 */ /* 0x000fe40000800000 */
[----:B------:R-:W-:-:S07]  /*62140*/  FSEL R3, R3, -QNAN , P1 ;  /* 0xfff0000003037808 */ /* 0x000fce0000800000 */
.L_x_1196:
[----:B------:R-:W-:Y:S05]  /*62150*/  BSYNC.RECONVERGENT B0 ;  /* 0x0000000000007941 */ /* 0x000fea0003800200 */
.L_x_1195:
[----:B------:R-:W-:Y:S01]  /*62160*/  DADD R16, R2, R16 ;  /* 0x0000000002107229 */ /* 0x000fe20000000010 */
[----:B------:R-:W-:Y:S10]  /*62170*/  @P0 BRA `(.L_x_1200) ;  /* 0xfffffff400840947 */ /* 0x000ff4000383ffff */
.L_x_1194:
        /* <DEDUP_REMOVED lines=28> */
[----:B------:R-:W-:Y:S01]  /*62340*/  MOV R50, R2 ;  /* 0x0000000200327202 */ /* 0x000fe20000000f00 */
[----:B------:R-:W-:Y:S01]  /*62350*/  IMAD.MOV.U32 R51, RZ, RZ, R3 ;  /* 0x000000ffff337224 */ /* 0x000fe200078e0003 */
[----:B------:R-:W-:Y:S01]  /*62360*/  MOV R5, 0x623a0 ;  /* 0x000623a000057802 */ /* 0x000fe20000000f00 */
[----:B------:R-:W-:Y:S02]  /*62370*/  IMAD.MOV.U32 R56, RZ, RZ, R30 ;  /* 0x000000ffff387224 */ /* 0x000fe400078e001e */
[----:B------:R-:W-:-:S07]  /*62380*/  IMAD.MOV.U32 R7, RZ, RZ, R31 ;  /* 0x000000ffff077224 */ /* 0x000fce00078e001f */
[----:B------:R-:W-:Y:S05]  /*62390*/  CALL.REL.NOINC `($__internal_1_$__cuda_sm20_div_rn_f64_full) ;  /* 0x0000026800907944 */ /* 0x000fea0003c00000 */
[----:B------:R-:W-:Y:S02]  /*623a0*/  IMAD.MOV.U32 R4, RZ, RZ, R64 ;  /* 0x000000ffff047224 */ /* 0x000fe400078e0040 */
[----:B------:R-:W-:-:S07]  /*623b0*/  IMAD.MOV.U32 R5, RZ, RZ, R65 ;  /* 0x000000ffff057224 */ /* 0x000fce00078e0041 */
.L_x_1202:
[----:B------:R-:W-:Y:S05]  /*623c0*/  BSYNC.RECONVERGENT B1 ;  /* 0x0000000000017941 */ /* 0x000fea0003800200 */
.L_x_1201:
        /* <DEDUP_REMOVED lines=23> */
.L_x_1204:
[----:B------:R-:W-:Y:S05]  /*62540*/  BSYNC.RECONVERGENT B1 ;  /* 0x0000000000017941 */ /* 0x000fea0003800200 */
.L_x_1203:
        /* <DEDUP_REMOVED lines=15> */
.L_x_1207:
[----:B------:R-:W-:-:S05]  /*62640*/  IMAD.U32 R33, R0, 0x8, R1 ;  /* 0x0000000800217824 */ /* 0x000fca00078e0001 */
[----:B--2---:R-:W2:Y:S01]  /*62650*/  LDL.128 R4, [R33+0x2000] ;  /* 0x0020000021047983 */ /* 0x004ea20000100c00 */
[----:B------:R-:W-:-:S06]  /*62660*/  IMAD.IADD R8, R1, 0x1, R0 ;  /* 0x0000000101087824 */ /* 0x000fcc00078e0200 */
[----:B------:R-:W3:Y:S01]  /*62670*/  LDL.128 R8, [R8+0x2090] ;  /* 0x0020900008087983 */ /* 0x000ee20000100c00 */
[----:B--2---:R-:W-:-:S05]  /*62680*/  IMAD.IADD R34, R1, 0x1, R4 ;  /* 0x0000000101227824 */ /* 0x004fca00078e0204 */
[----:B------:R-:W2:Y:S01]  /*62690*/  LDL.U8 R2, [R34+0x2080] ;  /* 0x0020800022027983 */ /* 0x000ea20000100000 */
[----:B---3--:R-:W-:Y:S02]  /*626a0*/  PRMT R3, R8, 0x7770, RZ ;  /* 0x0000777008037816 */ /* 0x008fe400000000ff */
[----:B------:R-:W-:Y:S02]  /*626b0*/  IADD3 R15, PT, PT, R1, R6, RZ ;  /* 0x00000006010f7210 */ /* 0x000fe40007ffe0ff */
        /* <DEDUP_REMOVED lines=89> */
.L_x_1206:
        /* <DEDUP_REMOVED lines=23> */
[----:B--2---:R-:W-:-:S05]  /*62dc0*/  IADD3 R6, PT, PT, R1, R0, RZ ;  /* 0x0000000001067210 */ /* 0x004fca0007ffe0ff */
        /* <DEDUP_REMOVED lines=34> */
.L_x_1208:
[----:B------:R-:W-:Y:S05]  /*62ff0*/  BRA.U !UP1, `(.L_x_1205) ;  /* 0x0000000109f07547 */ /* 0x000fea000b800000 */
[----:B------:R-:W-:Y:S01]  /*63000*/  R2UR UR4, R95 ;  /* 0x000000005f0472ca */ /* 0x000fe200000e0000 */
[----:B------:R-:W-:Y:S02]  /*63010*/  UISETP.GE.U32.AND UP0, UPT, UR44, 0x3, UPT ;  /* 0x000000032c00788c */ /* 0x000fe4000bf06070 */
[----:B------:R-:W-:-:S04]  /*63020*/  UISETP.NE.U32.AND UP1, UPT, UR58, URZ, UPT ;  /* 0x000000ff3a00728c */ /* 0x000fc8000bf25070 */
[----:B------:R-:W-:-:S06]  /*63030*/  UISETP.NE.AND.EX UP1, UPT, URZ, URZ, UPT, UP1 ;  /* 0x000000ffff00728c */ /* 0x000fcc000bf25310 */
[----:B------:R-:W-:-:S09]  /*63040*/  UISETP.GE.U32.AND.EX UP0, UPT, UR4, URZ, UPT, UP0 ;  /* 0x000000ff0400728c */ /* 0x000fd2000bf06100 */
        /* <DEDUP_REMOVED lines=28> */
.L_x_1209:
        /* <DEDUP_REMOVED lines=27> */
.L_x_1205:
        /* <DEDUP_REMOVED lines=12> */
[----:B01-34-:R-:W-:Y:S01]  /*63480*/  MOV R0, RZ ;  /* 0x000000ff00007202 */ /* 0x01bfe20000000f00 */
[----:B------:R-:W-:Y:S02]  /*63490*/  IMAD.MOV.U32 R42, RZ, RZ, RZ ;  /* 0x000000ffff2a7224 */ /* 0x000fe400078e00ff */
[----:B------:R-:W-:Y:S02]  /*634a0*/  IMAD.MOV.U32 R2, RZ, RZ, R16 ;  /* 0x000000ffff027224 */ /* 0x000fe400078e0010 */
[----:B------:R-:W-:-:S07]  /*634b0*/  IMAD.MOV.U32 R3, RZ, RZ, R17 ;  /* 0x000000ffff037224 */ /* 0x000fce00078e0011 */
.L_x_1225:
        /* <DEDUP_REMOVED lines=73> */
.L_x_1218:
[----:B------:R-:W-:Y:S05]  /*63950*/  BSYNC.RECONVERGENT B3 ;  /* 0x0000000000037941 */ /* 0x000fea0003800200 */
.L_x_1217:
        /* <DEDUP_REMOVED lines=75> */
.L_x_1219:
[----:B------:R-:W-:Y:S01]  /*63e10*/  IMAD.MOV.U32 R6, RZ, RZ, 0x0 ;  /* 0x00000000ff067424 */ /* 0x000fe200078e00ff */
[----:B------:R-:W-:Y:S01]  /*63e20*/  LOP3.LUT P0, RZ, R9, 0x7fffffff, RZ, 0xc0, !PT ;  /* 0x7fffffff09ff7812 */ /* 0x000fe2000780c0ff */
[----:B------:R-:W-:-:S06]  /*63e30*/  IMAD.MOV.U32 R7, RZ, RZ, 0x7ff00000 ;  /* 0x7ff00000ff077424 */ /* 0x000fcc00078e00ff */
[----:B------:R-:W-:-:S10]  /*63e40*/  DFMA R6, R8, R6, +INF ;  /* 0x7ff000000806742b */ /* 0x000fd40000000006 */
[----:B------:R-:W-:Y:S02]  /*63e50*/  FSEL R6, R6, RZ, P0 ;  /* 0x000000ff06067208 */ /* 0x000fe40000000000 */
[----:B------:R-:W-:-:S07]  /*63e60*/  FSEL R7, R7, -QNAN , P0 ;  /* 0xfff0000007077808 */ /* 0x000fce0000000000 */
.L_x_1216:
[----:B------:R-:W-:Y:S05]  /*63e70*/  BSYNC.RECONVERGENT B2 ;  /* 0x0000000000027941 */ /* 0x000fea0003800200 */
.L_x_1215:
        /* <DEDUP_REMOVED lines=66> */
.L_x_1223:
[----:B------:R-:W-:Y:S05]  /*642a0*/  BSYNC.RECONVERGENT B3 ;  /* 0x0000000000037941 */ /* 0x000fea0003800200 */
.L_x_1222:
        /* <DEDUP_REMOVED lines=76> */
.L_x_1224:
[----:B------:R-:W-:Y:S01]  /*64770*/  IMAD.MOV.U32 R8, RZ, RZ, 0x0 ;  /* 0x00000000ff087424 */ /* 0x000fe200078e00ff */
[----:B------:R-:W-:Y:S01]  /*64780*/  LOP3.LUT P0, RZ, R5, 0x7fffffff, RZ, 0xc0, !PT ;  /* 0x7fffffff05ff7812 */ /* 0x000fe2000780c0ff */
[----:B------:R-:W-:-:S06]  /*64790*/  IMAD.MOV.U32 R9, RZ, RZ, 0x7ff00000 ;  /* 0x7ff00000ff097424 */ /* 0x000fcc00078e00ff */
[----:B------:R-:W-:-:S10]  /*647a0*/  DFMA R8, R4, R8, +INF ;  /* 0x7ff000000408742b */ /* 0x000fd40000000008 */
[----:B------:R-:W-:Y:S02]  /*647b0*/  FSEL R8, R8, RZ, P0 ;  /* 0x000000ff08087208 */ /* 0x000fe40000000000 */
[----:B------:R-:W-:-:S07]  /*647c0*/  FSEL R9, R9, -QNAN , P0 ;  /* 0xfff0000009097808 */ /* 0x000fce0000000000 */
.L_x_1221:
[----:B------:R-:W-:Y:S05]  /*647d0*/  BSYNC.RECONVERGENT B2 ;  /* 0x0000000000027941 */ /* 0x000fea0003800200 */
.L_x_1220:
[----:B------:R-:W-:-:S08]  /*647e0*/  DADD R6, -R8, R6 ;  /* 0x0000000008067229 */ /* 0x000fd00000000106 */
[----:B------:R-:W-:-:S11]  /*647f0*/  DADD R2, R2, R6 ;  /* 0x0000000002027229 */ /* 0x000fd60000000006 */
.L_x_1214:
[----:B------:R-:W-:Y:S05]  /*64800*/  BSYNC.RECONVERGENT B1 ;  /* 0x0000000000017941 */ /* 0x000fea0003800200 */
.L_x_1213:
[----:B------:R-:W0:Y:S01]  /*64810*/  LDC R5, c[0x0][0x3b8] ;  /* 0x0000ee00ff057b82 */ /* 0x000e220000000800 */
[----:B------:R-:W-:-:S05]  /*64820*/  IADD3 R0, P1, PT, R0, 0x1, RZ ;  /* 0x0000000100007810 */ /* 0x000fca0007f3e0ff */
[----:B------:R-:W-:Y:S01]  /*64830*/  IMAD.X R42, RZ, RZ, R42, P1 ;  /* 0x000000ffff2a7224 */ /* 0x000fe200008e062a */
[----:B0-----:R-:W-:-:S04]  /*64840*/  ISETP.NE.U32.AND P0, PT, R0, R5, PT ;  /* 0x000000050000720c */ /* 0x001fc80003f05070 */
[----:B------:R-:W-:-:S13]  /*64850*/  ISETP.NE.AND.EX P0, PT, R42, UR51, PT, P0 ;  /* 0x000000332a007c0c */ /* 0x000fda000bf05300 */
[----:B------:R-:W-:Y:S05]  /*64860*/  @P0 BRA `(.L_x_1225) ;  /* 0xffffffec00140947 */ /* 0x000fea000383ffff */
.L_x_1212:
        /* <DEDUP_REMOVED lines=60> */
.L_x_1227:
[----:B------:R-:W-:Y:S05]  /*64c30*/  BSYNC.RECONVERGENT B1 ;  /* 0x0000000000017941 */ /* 0x000fea0003800200 */
.L_x_1226:
[----:B------:R-:W-:-:S11]  /*64c40*/  DADD R22, R22, -R4 ;  /* 0x0000000016167229 */ /* 0x000fd60000000804 */
.L_x_1211:
[----:B------:R-:W-:Y:S05]  /*64c50*/  BSYNC.RECONVERGENT B0 ;  /* 0x0000000000007941 */ /* 0x000fea0003800200 */
.L_x_1210:
[----:B------:R-:W-:Y:S01]  /*64c60*/  ISETP.NE.AND P0, PT, R92, RZ, PT ;  /* 0x000000ff5c00720c */ /* 0x000fe20003f05270 */
[----:B------:R-:W-:Y:S01]  /*64c70*/  BSSY.RECONVERGENT B1, `(.L_x_1228) ;  /* 0x0001608000017945 */ /* 0x000fe20003800200 */
[----:B------:R-:W0:Y:S03]  /*64c80*/  LDCU UR8, c[0x0][0x3b8] ;  /* 0x00007700ff0877ac */ /* 0x000e260008000800 */
[----:B------:R-:W-:Y:S08]  /*64c90*/  BSSY.RELIABLE B2, `(.L_x_1229) ;  /* 0x0000396000027945 */ /* 0x000ff00003800100 */
[----:B------:R-:W-:Y:S05]  /*64ca0*/  @!P0 BRA `(.L_x_1230) ;  /* 0x00000014004c8947 */ /* 0x000fea0003800000 */
[----:B--2---:R-:W-:Y:S02]  /*64cb0*/  IMAD.MOV.U32 R3, RZ, RZ, RZ ;  /* 0x000000ffff037224 */ /* 0x004fe400078e00ff */
[----:B------:R-:W-:-:S07]  /*64cc0*/  IMAD.MOV.U32 R8, RZ, RZ, RZ ;  /* 0x000000ffff087224 */ /* 0x000fce00078e00ff */
.L_x_1239:
[----:B------:R-:W-:Y:S01]  /*64cd0*/  UISETP.NE.AND UP0, UPT, UR63, URZ, UPT ;  /* 0x000000ff3f00728c */ /* 0x000fe2000bf05270 */
[----:B------:R-:W-:Y:S01]  /*64ce0*/  IMAD.MOV.U32 R2, RZ, RZ, RZ ;  /* 0x000000ffff027224 */ /* 0x000fe200078e00ff */
[----:B-1----:R-:W-:Y:S01]  /*64cf0*/  PRMT R9, RZ, 0x7610, R9 ;  /* 0x00007610ff097816 */ /* 0x002fe20000000009 */
[----:B0--34-:R-:W-:-:S06]  /*64d00*/  IMAD.MOV.U32 R5, RZ, RZ, RZ ;  /* 0x000000ffff057224 */ /* 0x019fcc00078e00ff */
[----:B------:R-:W-:Y:S05]  /*64d10*/  BRA.U !UP0, `(.L_x_1231) ;  /* 0x0000000908647547 */ /* 0x000fea000b800000 */
[----:B------:R-:W0:Y:S01]  /*64d20*/  LDCU UR4, c[0x0][0x3b8] ;  /* 0x00007700ff0477ac */ /* 0x000e220008000800 */
[----:B------:R-:W-:Y:S01]  /*64d30*/  PRMT R9, RZ, 0x7610, R9 ;  /* 0x00007610ff097816 */ /* 0x000fe20000000009 */
[----:B------:R-:W-:Y:S01]  /*64d40*/  IMAD.MOV.U32 R51, RZ, RZ, RZ ;  /* 0x000000ffff337224 */ /* 0x000fe200078e00ff */
[----:B------:R-:W-:Y:S01]  /*64d50*/  MOV R0, RZ ;  /* 0x000000ff00007202 */ /* 0x000fe20000000f00 */
        /* <DEDUP_REMOVED lines=11> */
.L_x_1233:
        /* <DEDUP_REMOVED lines=74> */
.L_x_1232:
        /* <DEDUP_REMOVED lines=64> */
.L_x_1231:
        /* <DEDUP_REMOVED lines=17> */
.L_x_1236:
        /* <DEDUP_REMOVED lines=65> */
.L_x_1235:
        /* <DEDUP_REMOVED lines=39> */
.L_x_1237:
        /* <DEDUP_REMOVED lines=47> */
.L_x_1234:
        /* <DEDUP_REMOVED lines=11> */
.L_x_1230:
[----:B------:R0:W-:Y:S01]  /*661e0*/  STL.64 [R1+0x2170], RZ ;  /* 0x002170ff01007387 */ /* 0x0001e20000100a00 */
[----:B------:R-:W-:Y:S01]  /*661f0*/  ISETP.NE.AND P0, PT, R93, RZ, PT ;  /* 0x000000ff5d00720c */ /* 0x000fe20003f05270 */
[----:B------:R-:W-:Y:S01]  /*66200*/  BSSY.RECONVERGENT B0, `(.L_x_1240) ;  /* 0x0000142000007945 */ /* 0x000fe20003800200 */
[----:B------:R-:W-:Y:S01]  /*66210*/  IMAD.MOV.U32 R2, RZ, RZ, R16 ;  /* 0x000000ffff027224 */ /* 0x000fe200078e0010 */
[----:B--2---:R-:W-:-:S10]  /*66220*/  MOV R3, R17 ;  /* 0x0000001100037202 */ /* 0x004fd40000000f00 */
[----:B0-----:R-:W-:Y:S05]  /*66230*/  @!P0 BRA `(.L_x_1241) ;  /* 0x0000001000f88947 */ /* 0x001fea0003800000 */
[----:B-1-34-:R-:W-:Y:S02]  /*66240*/  IMAD.MOV.U32 R0, RZ, RZ, RZ ;  /* 0x000000ffff007224 */ /* 0x01afe400078e00ff */
[----:B------:R-:W-:Y:S02]  /*66250*/  IMAD.MOV.U32 R40, RZ, RZ, RZ ;  /* 0x000000ffff287224 */ /* 0x000fe400078e00ff */
[----:B------:R-:W-:Y:S02]  /*66260*/  IMAD.MOV.U32 R2, RZ, RZ, R16 ;  /* 0x000000ffff027224 */ /* 0x000fe400078e0010 */
[----:B------:R-:W-:-:S07]  /*66270*/  IMAD.MOV.U32 R3, RZ, RZ, R17 ;  /* 0x000000ffff037224 */ /* 0x000fce00078e0011 */
.L_x_1254:
        /* <DEDUP_REMOVED lines=73> */
.L_x_1247:
[----:B------:R-:W-:Y:S05]  /*66710*/  BSYNC.RECONVERGENT B5 ;  /* 0x0000000000057941 */ /* 0x000fea0003800200 */
.L_x_1246:
        /* <DEDUP_REMOVED lines=75> */
.L_x_1248:
[----:B------:R-:W-:Y:S01]  /*66bd0*/  IMAD.MOV.U32 R6, RZ, RZ, 0x0 ;  /* 0x00000000ff067424 */ /* 0x000fe200078e00ff */
[----:B------:R-:W-:Y:S01]  /*66be0*/  LOP3.LUT P0, RZ, R9, 0x7fffffff, RZ, 0xc0, !PT ;  /* 0x7fffffff09ff7812 */ /* 0x000fe2000780c0ff */
[----:B------:R-:W-:-:S06]  /*66bf0*/  IMAD.MOV.U32 R7, RZ, RZ, 0x7ff00000 ;  /* 0x7ff00000ff077424 */ /* 0x000fcc00078e00ff */
[----:B------:R-:W-:-:S10]  /*66c00*/  DFMA R6, R8, R6, +INF ;  /* 0x7ff000000806742b */ /* 0x000fd40000000006 */
[----:B------:R-:W-:Y:S02]  /*66c10*/  FSEL R6, R6, RZ, P0 ;  /* 0x000000ff06067208 */ /* 0x000fe40000000000 */
[----:B------:R-:W-:-:S07]  /*66c20*/  FSEL R7, R7, -QNAN , P0 ;  /* 0xfff0000007077808 */ /* 0x000fce0000000000 */
.L_x_1245:
[----:B------:R-:W-:Y:S05]  /*66c30*/  BSYNC.RECONVERGENT B4 ;  /* 0x0000000000047941 */ /* 0x000fea0003800200 */
.L_x_1244:
        /* <DEDUP_REMOVED lines=66> */
.L_x_1252:
[----:B------:R-:W-:Y:S05]  /*67060*/  BSYNC.RECONVERGENT B5 ;  /* 0x0000000000057941 */ /* 0x000fea0003800200 */
.L_x_1251:
        /* <DEDUP_REMOVED lines=76> */
.L_x_1253:
[----:B------:R-:W-:Y:S01]  /*67530*/  IMAD.MOV.U32 R8, RZ, RZ, 0x0 ;  /* 0x00000000ff087424 */ /* 0x000fe200078e00ff */
[----:B------:R-:W-:Y:S01]  /*67540*/  LOP3.LUT P0, RZ, R5, 0x7fffffff, RZ, 0xc0, !PT ;  /* 0x7fffffff05ff7812 */ /* 0x000fe2000780c0ff */
[----:B------:R-:W-:-:S06]  /*67550*/  IMAD.MOV.U32 R9, RZ, RZ, 0x7ff00000 ;  /* 0x7ff00000ff097424 */ /* 0x000fcc00078e00ff */
[----:B------:R-:W-:-:S10]  /*67560*/  DFMA R8, R4, R8, +INF ;  /* 0x7ff000000408742b */ /* 0x000fd40000000008 */
[----:B------:R-:W-:Y:S02]  /*67570*/  FSEL R8, R8, RZ, P0 ;  /* 0x000000ff08087208 */ /* 0x000fe40000000000 */
[----:B------:R-:W-:-:S07]  /*67580*/  FSEL R9, R9, -QNAN , P0 ;  /* 0xfff0000009097808 */ /* 0x000fce0000000000 */
.L_x_1250:
[----:B------:R-:W-:Y:S05]  /*67590*/  BSYNC.RECONVERGENT B4 ;  /* 0x0000000000047941 */ /* 0x000fea0003800200 */
.L_x_1249:
[----:B------:R-:W-:-:S08]  /*675a0*/  DADD R6, -R8, R6 ;  /* 0x0000000008067229 */ /* 0x000fd00000000106 */
[----:B------:R-:W-:-:S11]  /*675b0*/  DADD R2, R2, R6 ;  /* 0x0000000002027229 */ /* 0x000fd60000000006 */
.L_x_1243:
[----:B------:R-:W-:Y:S05]  /*675c0*/  BSYNC.RECONVERGENT B3 ;  /* 0x0000000000037941 */ /* 0x000fea0003800200 */
.L_x_1242:
[----:B------:R-:W-:-:S05]  /*675d0*/  IADD3 R0, P0, PT, R0, 0x1, RZ ;  /* 0x0000000100007810 */ /* 0x000fca0007f1e0ff */
[----:B------:R-:W-:Y:S01]  /*675e0*/  IMAD.X R40, RZ, RZ, R40, P0 ;  /* 0x000000ffff287224 */ /* 0x000fe200000e0628 */
[----:B------:R-:W-:-:S04]  /*675f0*/  ISETP.NE.U32.AND P0, PT, R0, UR8, PT ;  /* 0x0000000800007c0c */ /* 0x000fc8000bf05070 */
[----:B------:R-:W-:-:S13]  /*67600*/  ISETP.NE.AND.EX P0, PT, R40, UR51, PT, P0 ;  /* 0x0000003328007c0c */ /* 0x000fda000bf05300 */
[----:B------:R-:W-:Y:S05]  /*67610*/  @P0 BRA `(.L_x_1254) ;  /* 0xffffffec00180947 */ /* 0x000fea000383ffff */
.L_x_1241:
[----:B------:R-:W-:Y:S05]  /*67620*/  BSYNC.RECONVERGENT B0 ;  /* 0x0000000000007941 */ /* 0x000fea0003800200 */
.L_x_1240:
        /* <DEDUP_REMOVED lines=12> */
[----:B------:R-:W-:Y:S02]  /*676f0*/  IMAD.MOV.U32 R0, RZ, RZ, RZ ;  /* 0x000000ffff007224 */ /* 0x000fe400078e00ff */
[----:B------:R-:W-:-:S07]  /*67700*/  IMAD.MOV.U32 R20, RZ, RZ, RZ ;  /* 0x000000ffff147224 */ /* 0x000fce00078e00ff */
.L_x_1258:
        /* <DEDUP_REMOVED lines=33> */
.L_x_1257:
[----:B------:R-:W-:-:S07]  /*67920*/  IMAD.U32 R0, RZ, RZ, UR50 ;  /* 0x00000032ff007e24 */ /* 0x000fce000f8e00ff */
.L_x_1256:
        /* <DEDUP_REMOVED lines=34> */
.L_x_1259:
        /* <DEDUP_REMOVED lines=11> */
[C---:B------:R-:W-:Y:S01]  /*67c00*/  LEA R13, R0.reuse, R1, 0x3 ;  /* 0x00000001000d7211 */ /* 0x040fe200078e18ff */
        /* <DEDUP_REMOVED lines=12> */
.L_x_1260:
        /* <DEDUP_REMOVED lines=18> */
.L_x_1255:
        /* <DEDUP_REMOVED lines=60> */
.L_x_1262:
[----:B------:R-:W-:Y:S05]  /*681b0*/  BSYNC.RECONVERGENT B0 ;  /* 0x0000000000007941 */ /* 0x000fea0003800200 */
.L_x_1261:
        /* <DEDUP_REMOVED lines=21> */
.L_x_1263:
        /* <DEDUP_REMOVED lines=30> */
.L_x_1265:
[----:B------:R-:W-:Y:S05]  /*684f0*/  BSYNC.RECONVERGENT B3 ;  /* 0x0000000000037941 */ /* 0x000fea0003800200 */
.L_x_1264:
        /* <DEDUP_REMOVED lines=15> */
.L_x_1238:
[----:B------:R-:W-:Y:S05]  /*685f0*/  BSYNC.RELIABLE B2 ;  /* 0x0000000000027941 */ /* 0x000fea0003800100 */
.L_x_1229:
        /* <DEDUP_REMOVED lines=31> */
.L_x_1267:
        /* <DEDUP_REMOVED lines=9> */
[----:B------:R-:W-:Y:S02]  /*68880*/  ISETP.NE.AND P1, PT, R2, 0x7ff00000, PT ;  /* 0x7ff000000200780c */ /* 0x000fe40003f25270 */
[----:B------:R-:W-:-:S11]  /*68890*/  MOV R2, 0x0 ;  /* 0x0000000000027802 */ /* 0x000fd60000000f00 */
[----:B------:R-:W-:Y:S02]  /*688a0*/  @!P1 FSEL R5, R5, RZ, P2 ;  /* 0x000000ff05059208 */ /* 0x000fe40001000000 */
[----:B------:R-:W-:Y:S02]  /*688b0*/  @!P1 FSEL R6, R6, +QNAN , P2 ;  /* 0x7ff0000006069808 */ /* 0x000fe40001000000 */
[----:B------:R-:W-:Y:S02]  /*688c0*/  FSEL R20, R5, RZ, P0 ;  /* 0x000000ff05147208 */ /* 0x000fe40000000000 */
[----:B------:R-:W-:-:S07]  /*688d0*/  FSEL R21, R6, 1.875, P0 ;  /* 0x3ff0000006157808 */ /* 0x000fce0000000000 */
.L_x_1545:
        /* <DEDUP_REMOVED lines=23> */
.L_x_1269:
[----:B------:R-:W-:Y:S05]  /*68a50*/  BSYNC.RECONVERGENT B0 ;  /* 0x0000000000007941 */ /* 0x000fea0003800200 */
.L_x_1268:
        /* <DEDUP_REMOVED lines=14> */
.L_x_1544:
        /* <DEDUP_REMOVED lines=19> */
.L_x_1274:
        /* <DEDUP_REMOVED lines=10> */
.L_x_1273:
[----:B------:R-:W-:Y:S05]  /*68d10*/  BSYNC.RECONVERGENT B0 ;  /* 0x0000000000007941 */ /* 0x000fea0003800200 */
.L_x_1272:
        /* <DEDUP_REMOVED lines=9> */
[C---:B------:R-:W-:Y:S01]  /*68db0*/  @P0 LEA R4, R6.reuse, R1, 0x2 ;  /* 0x0000000106040211 */ /* 0x040fe200078e10ff */
[----:B------:R-:W-:-:S04]  /*68dc0*/  @P0 VIADD R6, R6, 0x8 ;  /* 0x0000000806060836 */ /* 0x000fc80000000000 */
        /* <DEDUP_REMOVED lines=20> */
.L_x_1276:
[----:B------:R-:W-:Y:S05]  /*68f10*/  BSYNC.RECONVERGENT B0 ;  /* 0x0000000000007941 */ /* 0x000fea0003800200 */
.L_x_1275:
        /* <DEDUP_REMOVED lines=16> */
.L_x_1281:
        /* <DEDUP_REMOVED lines=15> */
[--C-:B------:R-:W-:Y:S02]  /*69110*/  IMAD.MOV.U32 R73, RZ, RZ, R8.reuse ;  /* 0x000000ffff497224 */ /* 0x100fe400078e0008 */
[--C-:B------:R-:W-:Y:S01]  /*69120*/  IMAD.MOV.U32 R74, RZ, RZ, R8.reuse ;  /* 0x000000ffff4a7224 */ /* 0x100fe200078e0008 */
[----:B------:R0:W-:Y:S01]  /*69130*/  STL.128 [R11+0x20cc], R64 ;  /* 0x0020cc400b007387 */ /* 0x0001e20000100c00 */
        /* <DEDUP_REMOVED lines=11> */
.L_x_1280:
[----:B------:R-:W-:Y:S05]  /*691f0*/  BSYNC.RECONVERGENT B3 ;  /* 0x0000000000037941 */ /* 0x000fea0003800200 */
.L_x_1279:
        /* <DEDUP_REMOVED lines=20> */
.L_x_1283:
[----:B------:R-:W-:Y:S05]  /*69340*/  BSYNC.RECONVERGENT B3 ;  /* 0x0000000000037941 */ /* 0x000fea0003800200 */
.L_x_1282:
        /* <DEDUP_REMOVED lines=22> */
.L_x_1278:
[----:B------:R-:W-:Y:S05]  /*694b0*/  BSYNC.RECONVERGENT B0 ;  /* 0x0000000000007941 */ /* 0x000fea0003800200 */
.L_x_1277:
[--C-:B------:R-:W-:Y:S01]  /*694c0*/  SHF.R.S32.HI R42, RZ, 0x1f, R40.reuse ;  /* 0x0000001fff2a7819 */ /* 0x100fe20000011428 */
[----:B------:R-:W-:Y:S01]  /*694d0*/  BSSY.RECONVERGENT B0, `(.L_x_1284) ;  /* 0x0000036000007945 */ /* 0x000fe20003800200 */
[----:B------:R-:W-:Y:S01]  /*694e0*/  LOP3.LUT P2, RZ, R41, 0xf, RZ, 0xc0, !PT ;  /* 0x0000000f29ff7812 */ /* 0x000fe2000784c0ff */
[----:B---3--:R-:W-:Y:S02]  /*694f0*/  IMAD.MOV.U32 R6, RZ, RZ, RZ ;  /* 0x000000ffff067224 */ /* 0x008fe400078e00ff */
[----:B------:R-:W-:Y:S02]  /*69500*/  IMAD.MOV.U32 R74, RZ, RZ, R40 ;  /* 0x000000ffff4a7224 */ /* 0x000fe400078e0028 */
[----:B------:R-:W-:Y:S01]  /*69510*/  IMAD.MOV.U32 R75, RZ, RZ, R42 ;  /* 0x000000ffff4b7224 */ /* 0x000fe200078e002a */
[----:B------:R-:W-:Y:S07]  /*69520*/  @!P1 BRA `(.L_x_1285) ;  /* 0x0000000000c09947 */ /* 0x000fee0003800000 */
[----:B------:R-:W-:Y:S01]  /*69530*/  LOP3.LUT R6, R41, 0x7ffffff0, RZ, 0xc0, !PT ;  /* 0x7ffffff029067812 */ /* 0x000fe200078ec0ff */
[----:B------:R-:W-:Y:S01]  /*69540*/  IMAD.MOV.U32 R80, RZ, RZ, RZ ;  /* 0x000000ffff507224 */ /* 0x000fe200078e00ff */
[----:B------:R-:W-:Y:S01]  /*69550*/  MOV R75, R42 ;  /* 0x0000002a004b7202 */ /* 0x000fe20000000f00 */
[----:B-1----:R-:W-:Y:S02]  /*69560*/  IMAD.MOV.U32 R4, RZ, RZ, RZ ;  /* 0x000000ffff047224 */ /* 0x002fe400078e00ff */
[----:B------:R-:W-:Y:S02]  /*69570*/  IMAD.MOV.U32 R73, RZ, RZ, RZ ;  /* 0x000000ffff497224 */ /* 0x000fe400078e00ff */
[----:B------:R-:W-:-:S07]  /*69580*/  IMAD.MOV.U32 R74, RZ, RZ, R40 ;  /* 0x000000ffff4a7224 */ /* 0x000fce00078e0028 */
.L_x_1286:
        /* <DEDUP_REMOVED lines=42> */
.L_x_1285:
[----:B------:R-:W-:Y:S05]  /*69830*/  BSYNC.RECONVERGENT B0 ;  /* 0x0000000000007941 */ /* 0x000fea0003800200 */
.L_x_1284:
        /* <DEDUP_REMOVED lines=29> */
.L_x_1290:
[----:B------:R-:W-:Y:S05]  /*69a10*/  BSYNC.RECONVERGENT B3 ;  /* 0x0000000000037941 */ /* 0x000fea0003800200 */
.L_x_1289:
        /* <DEDUP_REMOVED lines=20> */
.L_x_1292:
[----:B------:R-:W-:Y:S05]  /*69b60*/  BSYNC.RECONVERGENT B3 ;  /* 0x0000000000037941 */ /* 0x000fea0003800200 */
.L_x_1291:
        /* <DEDUP_REMOVED lines=16> */
.L_x_1288:
[----:B------:R-:W-:Y:S05]  /*69c70*/  BSYNC.RECONVERGENT B0 ;  /* 0x0000000000007941 */ /* 0x000fea0003800200 */
.L_x_1287:
        /* <DEDUP_REMOVED lines=25> */
[----:B------:R-:W-:Y:S01]  /*69e10*/  IMAD.MOV.U32 R4, RZ, RZ, R64 ;  /* 0x000000ffff047224 */ /* 0x000fe200078e0040 */
[----:B------:R-:W-:-:S07]  /*69e20*/  MOV R5, R65 ;  /* 0x0000004100057202 */ /* 0x000fce0000000f00 */
.L_x_1294:
[----:B------:R-:W-:Y:S05]  /*69e30*/  BSYNC.RECONVERGENT B3 ;  /* 0x0000000000037941 */ /* 0x000fea0003800200 */
.L_x_1293:
        /* <DEDUP_REMOVED lines=33> */
.L_x_1299:
        /* <DEDUP_REMOVED lines=23> */
.L_x_1298:
[----:B------:R-:W-:Y:S05]  /*6a1c0*/  BSYNC.RECONVERGENT B3 ;  /* 0x0000000000037941 */ /* 0x000fea0003800200 */
.L_x_1297:
        /* <DEDUP_REMOVED lines=18> */
.L_x_1301:
[----:B------:R-:W-:Y:S05]  /*6a2f0*/  BSYNC.RECONVERGENT B3 ;  /* 0x0000000000037941 */ /* 0x000fea0003800200 */
.L_x_1300:
        /* <DEDUP_REMOVED lines=22> */
.L_x_1296:
[----:B------:R-:W-:Y:S05]  /*6a460*/  BSYNC.RECONVERGENT B0 ;  /* 0x0000000000007941 */ /* 0x000fea0003800200 */
.L_x_1295:
        /* <DEDUP_REMOVED lines=18> */
[----:B0-----:R-:W-:Y:S02]  /*6a590*/  HFMA2 R4, -RZ, RZ, 0, 0 ;  /* 0x00000000ff047431 */ /* 0x001fe400000001ff */
[----:B------:R-:W-:-:S13]  /*6a5a0*/  ISETP.GE.U32.AND.EX P0, PT, R57, RZ, PT, P0 ;  /* 0x000000ff3900720c */ /* 0x000fda0003f06100 */
[----:B------:R-:W-:Y:S05]  /*6a5b0*/  @!P0 BRA `(.L_x_1305) ;  /* 0x0000000000308947 */ /* 0x000fea0003800000 */
[----:B------:R-:W-:Y:S01]  /*6a5c0*/  BSSY.RECONVERGENT B4, `(.L_x_1306) ;  /* 0x000000a000047945 */ /* 0x000fe20003800200 */
[----:B------:R-:W-:Y:S02]  /*6a5d0*/  IMAD.MOV.U32 R4, RZ, RZ, RZ ;  /* 0x000000ffff047224 */ /* 0x000fe400078e00ff */
[----:B------:R-:W-:-:S07]  /*6a5e0*/  IMAD.MOV.U32 R6, RZ, RZ, RZ ;  /* 0x000000ffff067224 */ /* 0x000fce00078e00ff */
.L_x_1307:
        /* <DEDUP_REMOVED lines=8> */
.L_x_1306:
[----:B------:R-:W-:-:S07]  /*6a670*/  IMAD.U32 R4, RZ, RZ, UR50 ;  /* 0x00000032ff047e24 */ /* 0x000fce000f8e00ff */
.L_x_1305:
[----:B------:R-:W-:Y:S05]  /*6a680*/  BSYNC.RECONVERGENT B3 ;  /* 0x0000000000037941 */ /* 0x000fea0003800200 */
.L_x_1304:
        /* <DEDUP_REMOVED lines=16> */
.L_x_1308:
        /* <DEDUP_REMOVED lines=25> */
.L_x_1303:
[----:B------:R-:W-:Y:S05]  /*6a920*/  BSYNC.RECONVERGENT B0 ;  /* 0x0000000000007941 */ /* 0x000fea0003800200 */
.L_x_1302:
        /* <DEDUP_REMOVED lines=9> */
.L_x_1311:
        /* <DEDUP_REMOVED lines=16> */
.L_x_1310:
[----:B------:R-:W-:Y:S05]  /*6aac0*/  BSYNC.RECONVERGENT B0 ;  /* 0x0000000000007941 */ /* 0x000fea0003800200 */
.L_x_1309:
[----:B------:R-:W-:Y:S04]  /*6aad0*/  BSSY.RECONVERGENT B0, `(.L_x_1312) ;  /* 0x0000011000007945 */ /* 0x000fe80003800200 */
[----:B------:R-:W-:Y:S05]  /*6aae0*/  @!P2 BRA `(.L_x_1313) ;  /* 0x00000000003ca947 */ /* 0x000fea0003800000 */
[----:B01----:R-:W-:-:S05]  /*6aaf0*/  IMAD.U32 R5, R9, 0x4, R1 ;  /* 0x0000000409057824 */ /* 0x003fca00078e0001 */
[----:B--2---:R-:W2:Y:S01]  /*6ab00*/  LDL R4, [R5+0x20b0] ;  /* 0x0020b00005047983 */ /* 0x004ea20000100800 */
[----:B------:R-:W-:Y:S02]  /*6ab10*/  MOV R6, 0x1 ;  /* 0x0000000100067802 */ /* 0x000fe40000000f00 */
        /* <DEDUP_REMOVED lines=12> */
.L_x_1313:
[----:B------:R-:W-:Y:S05]  /*6abe0*/  BSYNC.RECONVERGENT B0 ;  /* 0x0000000000007941 */ /* 0x000fea0003800200 */
.L_x_1312:
        /* <DEDUP_REMOVED lines=10> */
.L_x_1319:
        /* <DEDUP_REMOVED lines=97> */
.L_x_1318:
[----:B---3--:R-:W-:-:S07]  /*6b2a0*/  IMAD.U32 R6, RZ, RZ, UR50 ;  /* 0x00000032ff067e24 */ /* 0x008fce000f8e00ff */
.L_x_1317:
[----:B------:R-:W-:Y:S05]  /*6b2b0*/  BSYNC.RECONVERGENT B3 ;  /* 0x0000000000037941 */ /* 0x000fea0003800200 */
.L_x_1316:
        /* <DEDUP_REMOVED lines=57> */
.L_x_1320:
        /* <DEDUP_REMOVED lines=35> */
.L_x_1322:
[----:B------:R-:W-:Y:S05]  /*6b880*/  BSYNC.RECONVERGENT B3 ;  /* 0x0000000000037941 */ /* 0x000fea0003800200 */
.L_x_1321:
        /* <DEDUP_REMOVED lines=29> */
.L_x_1315:
[----:B------:R-:W-:Y:S05]  /*6ba60*/  BSYNC.RECONVERGENT B0 ;  /* 0x0000000000007941 */ /* 0x000fea0003800200 */
.L_x_1314:
        /* <DEDUP_REMOVED lines=8> */
.L_x_1337:
        /* <DEDUP_REMOVED lines=73> */
.L_x_1330:
[----:B------:R-:W-:Y:S05]  /*6bf80*/  BSYNC.RECONVERGENT B5 ;  /* 0x0000000000057941 */ /* 0x000fea0003800200 */
.L_x_1329:
        /* <DEDUP_REMOVED lines=75> */
.L_x_1331:
[----:B------:R-:W-:Y:S01]  /*6c440*/  IMAD.MOV.U32 R10, RZ, RZ, 0x0 ;  /* 0x00000000ff0a7424 */ /* 0x000fe200078e00ff */
[----:B------:R-:W-:Y:S01]  /*6c450*/  LOP3.LUT P0, RZ, R51, 0x7fffffff, RZ, 0xc0, !PT ;  /* 0x7fffffff33ff7812 */ /* 0x000fe2000780c0ff */
[----:B------:R-:W-:-:S06]  /*6c460*/  IMAD.MOV.U32 R11, RZ, RZ, 0x7ff00000 ;  /* 0x7ff00000ff0b7424 */ /* 0x000fcc00078e00ff */
[----:B------:R-:W-:-:S10]  /*6c470*/  DFMA R10, R50, R10, +INF ;  /* 0x7ff00000320a742b */ /* 0x000fd4000000000a */
[----:B------:R-:W-:Y:S02]  /*6c480*/  FSEL R10, R10, RZ, P0 ;  /* 0x000000ff0a0a7208 */ /* 0x000fe40000000000 */
[----:B------:R-:W-:-:S07]  /*6c490*/  FSEL R11, R11, -QNAN , P0 ;  /* 0xfff000000b0b7808 */ /* 0x000fce0000000000 */
.L_x_1328:
[----:B------:R-:W-:Y:S05]  /*6c4a0*/  BSYNC.RECONVERGENT B4 ;  /* 0x0000000000047941 */ /* 0x000fea0003800200 */
.L_x_1327:
        /* <DEDUP_REMOVED lines=66> */
.L_x_1335:
[----:B------:R-:W-:Y:S05]  /*6c8d0*/  BSYNC.RECONVERGENT B5 ;  /* 0x0000000000057941 */ /* 0x000fea0003800200 */
.L_x_1334:
        /* <DEDUP_REMOVED lines=76> */
.L_x_1336:
[----:B------:R-:W-:Y:S01]  /*6cda0*/  IMAD.MOV.U32 R50, RZ, RZ, 0x0 ;  /* 0x00000000ff327424 */ /* 0x000fe200078e00ff */
[----:B------:R-:W-:Y:S01]  /*6cdb0*/  LOP3.LUT P0, RZ, R9, 0x7fffffff, RZ, 0xc0, !PT ;  /* 0x7fffffff09ff7812 */ /* 0x000fe2000780c0ff */
[----:B------:R-:W-:-:S06]  /*6cdc0*/  IMAD.MOV.U32 R51, RZ, RZ, 0x7ff00000 ;  /* 0x7ff00000ff337424 */ /* 0x000fcc00078e00ff */
[----:B------:R-:W-:-:S10]  /*6cdd0*/  DFMA R50, R8, R50, +INF ;  /* 0x7ff000000832742b */ /* 0x000fd40000000032 */
[----:B------:R-:W-:Y:S02]  /*6cde0*/  FSEL R50, R50, RZ, P0 ;  /* 0x000000ff32327208 */ /* 0x000fe40000000000 */
[----:B------:R-:W-:-:S07]  /*6cdf0*/  FSEL R51, R51, -QNAN , P0 ;  /* 0xfff0000033337808 */ /* 0x000fce0000000000 */
.L_x_1333:
[----:B------:R-:W-:Y:S05]  /*6ce00*/  BSYNC.RECONVERGENT B4 ;  /* 0x0000000000047941 */ /* 0x000fea0003800200 */
.L_x_1332:
[----:B------:R-:W-:-:S08]  /*6ce10*/  DADD R10, -R50, R10 ;  /* 0x00000000320a7229 */ /* 0x000fd0000000010a */
[----:B------:R-:W-:-:S11]  /*6ce20*/  DADD R6, R6, R10 ;  /* 0x0000000006067229 */ /* 0x000fd6000000000a */
.L_x_1326:
[----:B------:R-:W-:Y:S05]  /*6ce30*/  BSYNC.RECONVERGENT B3 ;  /* 0x0000000000037941 */ /* 0x000fea0003800200 */
.L_x_1325:
[----:B------:R-:W0:Y:S01]  /*6ce40*/  LDCU UR4, c[0x0][0x3b8] ;  /* 0x00007700ff0477ac */ /* 0x000e220008000800 */
[----:B------:R-:W-:-:S05]  /*6ce50*/  IADD3 R4, P0, PT, R4, 0x1, RZ ;  /* 0x0000000104047810 */ /* 0x000fca0007f1e0ff */
[----:B------:R-:W-:Y:S02]  /*6ce60*/  IMAD.X R5, RZ, RZ, R5, P0 ;  /* 0x000000ffff057224 */ /* 0x000fe400000e0605 */
[----:B0-----:R-:W-:-:S05]  /*6ce70*/  IMAD.U32 R51, RZ, RZ, UR4 ;  /* 0x00000004ff337e24 */ /* 0x001fca000f8e00ff */
[----:B------:R-:W-:-:S04]  /*6ce80*/  ISETP.NE.U32.AND P0, PT, R4, R51, PT ;  /* 0x000000330400720c */ /* 0x000fc80003f05070 */
[----:B------:R-:W-:-:S13]  /*6ce90*/  ISETP.NE.AND.EX P0, PT, R5, UR51, PT, P0 ;  /* 0x0000003305007c0c */ /* 0x000fda000bf05300 */
[----:B------:R-:W-:Y:S05]  /*6cea0*/  @P0 BRA `(.L_x_1337) ;  /* 0xffffffec00100947 */ /* 0x000fea000383ffff */
.L_x_1324:
[----:B------:R-:W-:Y:S05]  /*6ceb0*/  BSYNC.RECONVERGENT B0 ;  /* 0x0000000000007941 */ /* 0x000fea0003800200 */
.L_x_1323:
        /* <DEDUP_REMOVED lines=60> */
.L_x_1339:
[----:B------:R-:W-:Y:S05]  /*6d280*/  BSYNC.RECONVERGENT B0 ;  /* 0x0000000000007941 */ /* 0x000fea0003800200 */
.L_x_1338:
        /* <DEDUP_REMOVED lines=8> */
.L_x_1355:
        /* <DEDUP_REMOVED lines=22> */
.L_x_1346:
        /* <DEDUP_REMOVED lines=35> */
[----:B----4-:R-:W-:Y:S01]  /*6d6a0*/  IMAD R58, R58, R83, RZ ;  /* 0x000000533a3a7224 */ /* 0x010fe200078e02ff */
[----:B------:R-:W-:-:S02]  /*6d6b0*/  PRMT R82, R9, 0x7771, RZ ;  /* 0x0000777109527816 */ /* 0x000fc400000000ff */
[----:B------:R-:W-:Y:S02]  /*6d6c0*/  LOP3.LUT R7, R11, 0xff, RZ, 0xc0, !PT ;  /* 0x000000ff0b077812 */ /* 0x000fe400078ec0ff */
[----:B------:R-:W-:Y:S02]  /*6d6d0*/  MOV R5, R82 ;  /* 0x0000005200057202 */ /* 0x000fe40000000f00 */
        /* <DEDUP_REMOVED lines=36> */
.L_x_1345:
[----:B------:R-:W-:Y:S05]  /*6d920*/  BSYNC.RECONVERGENT B4 ;  /* 0x0000000000047941 */ /* 0x000fea0003800200 */
.L_x_1344:
        /* <DEDUP_REMOVED lines=63> */
.L_x_1343:
[----:B------:R-:W-:Y:S05]  /*6dd20*/  BSYNC.RECONVERGENT B0 ;  /* 0x0000000000007941 */ /* 0x000fea0003800200 */
.L_x_1342:
        /* <DEDUP_REMOVED lines=18> */
.L_x_1351:
        /* <DEDUP_REMOVED lines=65> */
.L_x_1350:
[----:B------:R-:W-:Y:S05]  /*6e260*/  BSYNC.RECONVERGENT B4 ;  /* 0x0000000000047941 */ /* 0x000fea0003800200 */
.L_x_1349:
        /* <DEDUP_REMOVED lines=8> */
[----:B------:R-:W-:-:S05]  /*6e2f0*/  IADD3 R75, PT, PT, R1, R6, RZ ;  /* 0x00000006014b7210 */ /* 0x000fca0007ffe0ff */
        /* <DEDUP_REMOVED lines=31> */
.L_x_1353:
[----:B------:R-:W-:Y:S05]  /*6e4f0*/  BSYNC.RECONVERGENT B4 ;  /* 0x0000000000047941 */ /* 0x000fea0003800200 */
.L_x_1352:
        /* <DEDUP_REMOVED lines=47> */
.L_x_1348:
[----:B------:R-:W-:Y:S05]  /*6e7f0*/  BSYNC.RECONVERGENT B0 ;  /* 0x0000000000007941 */ /* 0x000fea0003800200 */
.L_x_1347:
        /* <DEDUP_REMOVED lines=8> */
.L_x_1341:
        /* <DEDUP_REMOVED lines=11> */
.L_x_1370:
        /* <DEDUP_REMOVED lines=73> */
.L_x_1363:
[----:B------:R-:W-:Y:S05]  /*6edc0*/  BSYNC.RECONVERGENT B6 ;  /* 0x0000000000067941 */ /* 0x000fea0003800200 */
.L_x_1362:
        /* <DEDUP_REMOVED lines=75> */
.L_x_1364:
[----:B------:R-:W-:Y:S01]  /*6f280*/  IMAD.MOV.U32 R10, RZ, RZ, 0x0 ;  /* 0x00000000ff0a7424 */ /* 0x000fe200078e00ff */
[----:B------:R-:W-:Y:S01]  /*6f290*/  LOP3.LUT P0, RZ, R13, 0x7fffffff, RZ, 0xc0, !PT ;  /* 0x7fffffff0dff7812 */ /* 0x000fe2000780c0ff */
[----:B------:R-:W-:-:S06]  /*6f2a0*/  IMAD.MOV.U32 R11, RZ, RZ, 0x7ff00000 ;  /* 0x7ff00000ff0b7424 */ /* 0x000fcc00078e00ff */
[----:B------:R-:W-:-:S10]  /*6f2b0*/  DFMA R10, R12, R10, +INF ;  /* 0x7ff000000c0a742b */ /* 0x000fd4000000000a */
[----:B------:R-:W-:Y:S02]  /*6f2c0*/  FSEL R10, R10, RZ, P0 ;  /* 0x000000ff0a0a7208 */ /* 0x000fe40000000000 */
[----:B------:R-:W-:-:S07]  /*6f2d0*/  FSEL R11, R11, -QNAN , P0 ;  /* 0xfff000000b0b7808 */ /* 0x000fce0000000000 */
.L_x_1361:
[----:B------:R-:W-:Y:S05]  /*6f2e0*/  BSYNC.RECONVERGENT B5 ;  /* 0x0000000000057941 */ /* 0x000fea0003800200 */
.L_x_1360:
        /* <DEDUP_REMOVED lines=66> */
.L_x_1368:
[----:B------:R-:W-:Y:S05]  /*6f710*/  BSYNC.RECONVERGENT B6 ;  /* 0x0000000000067941 */ /* 0x000fea0003800200 */
.L_x_1367:
        /* <DEDUP_REMOVED lines=76> */
.L_x_1369:
[----:B------:R-:W-:Y:S01]  /*6fbe0*/  IMAD.MOV.U32 R12, RZ, RZ, 0x0 ;  /* 0x00000000ff0c7424 */ /* 0x000fe200078e00ff */
[----:B------:R-:W-:Y:S01]  /*6fbf0*/  LOP3.LUT P0, RZ, R9, 0x7fffffff, RZ, 0xc0, !PT ;  /* 0x7fffffff09ff7812 */ /* 0x000fe2000780c0ff */
[----:B------:R-:W-:-:S06]  /*6fc00*/  IMAD.MOV.U32 R13, RZ, RZ, 0x7ff00000 ;  /* 0x7ff00000ff0d7424 */ /* 0x000fcc00078e00ff */
[----:B------:R-:W-:-:S10]  /*6fc10*/  DFMA R12, R8, R12, +INF ;  /* 0x7ff00000080c742b */ /* 0x000fd4000000000c */
[----:B------:R-:W-:Y:S02]  /*6fc20*/  FSEL R12, R12, RZ, P0 ;  /* 0x000000ff0c0c7208 */ /* 0x000fe40000000000 */
[----:B------:R-:W-:-:S07]  /*6fc30*/  FSEL R13, R13, -QNAN , P0 ;  /* 0xfff000000d0d7808 */ /* 0x000fce0000000000 */
.L_x_1366:
[----:B------:R-:W-:Y:S05]  /*6fc40*/  BSYNC.RECONVERGENT B5 ;  /* 0x0000000000057941 */ /* 0x000fea0003800200 */
.L_x_1365:
[----:B------:R-:W-:-:S08]  /*6fc50*/  DADD R10, -R12, R10 ;  /* 0x000000000c0a7229 */ /* 0x000fd0000000010a */
[----:B------:R-:W-:-:S11]  /*6fc60*/  DADD R6, R6, R10 ;  /* 0x0000000006067229 */ /* 0x000fd6000000000a */
.L_x_1359:
[----:B------:R-:W-:Y:S05]  /*6fc70*/  BSYNC.RECONVERGENT B4 ;  /* 0x0000000000047941 */ /* 0x000fea0003800200 */
.L_x_1358:
[----:B------:R-:W0:Y:S01]  /*6fc80*/  LDCU UR4, c[0x0][0x3b8] ;  /* 0x00007700ff0477ac */ /* 0x000e220008000800 */
[----:B------:R-:W-:-:S05]  /*6fc90*/  IADD3 R4, P0, PT, R4, 0x1, RZ ;  /* 0x0000000104047810 */ /* 0x000fca0007f1e0ff */
[----:B------:R-:W-:Y:S02]  /*6fca0*/  IMAD.X R5, RZ, RZ, R5, P0 ;  /* 0x000000ffff057224 */ /* 0x000fe400000e0605 */
[----:B0-----:R-:W-:-:S05]  /*6fcb0*/  IMAD.U32 R51, RZ, RZ, UR4 ;  /* 0x00000004ff337e24 */ /* 0x001fca000f8e00ff */
[----:B------:R-:W-:-:S04]  /*6fcc0*/  ISETP.NE.U32.AND P0, PT, R4, R51, PT ;  /* 0x000000330400720c */ /* 0x000fc80003f05070 */
[----:B------:R-:W-:-:S13]  /*6fcd0*/  ISETP.NE.AND.EX P0, PT, R5, UR51, PT, P0 ;  /* 0x0000003305007c0c */ /* 0x000fda000bf05300 */
[----:B------:R-:W-:Y:S05]  /*6fce0*/  @P0 BRA `(.L_x_1370) ;  /* 0xffffffec00100947 */ /* 0x000fea000383ffff */
.L_x_1357:
[----:B------:R-:W-:Y:S05]  /*6fcf0*/  BSYNC.RECONVERGENT B0 ;  /* 0x0000000000007941 */ /* 0x000fea0003800200 */
.L_x_1356:
        /* <DEDUP_REMOVED lines=13> */
[----:B------:R-:W-:Y:S01]  /*6fdd0*/  IMAD.MOV.U32 R6, RZ, RZ, RZ ;  /* 0x000000ffff067224 */ /* 0x000fe200078e00ff */
[----:B------:R-:W-:-:S07]  /*6fde0*/  MOV R50, RZ ;  /* 0x000000ff00327202 */ /* 0x000fce0000000f00 */
.L_x_1376:
        /* <DEDUP_REMOVED lines=42> */
.L_x_1375:
[----:B------:R-:W-:-:S07]  /*70090*/  IMAD.U32 R6, RZ, RZ, UR50 ;  /* 0x00000032ff067e24 */ /* 0x000fce000f8e00ff */
.L_x_1374:
[----:B------:R-:W-:Y:S05]  /*700a0*/  BSYNC.RECONVERGENT B4 ;  /* 0x0000000000047941 */ /* 0x000fea0003800200 */
.L_x_1373:
        /* <DEDUP_REMOVED lines=34> */
.L_x_1377:
        /* <DEDUP_REMOVED lines=24> */
.L_x_1379:
[----:B------:R-:W-:Y:S05]  /*70450*/  BSYNC.RECONVERGENT B4 ;  /* 0x0000000000047941 */ /* 0x000fea0003800200 */
.L_x_1378:
        /* <DEDUP_REMOVED lines=21> */
.L_x_1372:
[----:B------:R-:W-:Y:S05]  /*705b0*/  BSYNC.RECONVERGENT B0 ;  /* 0x0000000000007941 */ /* 0x000fea0003800200 */
.L_x_1371:
        /* <DEDUP_REMOVED lines=14> */
.L_x_1387:
        /* <DEDUP_REMOVED lines=32> */
[----:B------:R-:W-:Y:S01]  /*708a0*/  IMAD.MOV.U32 R74, RZ, RZ, 0x14761f65 ;  /* 0x14761f65ff4a7424 */ /* 0x000fe200078e00ff */
[----:B------:R-:W-:-:S04]  /*708b0*/  MOV R81, 0x3f56c16c ;  /* 0x3f56c16c00517802 */ /* 0x000fc80000000f00 */
[--C-:B------:R-:W-:Y:S01]  /*708c0*/  DFMA R6, R8, R6, R82.reuse ;  /* 0x000000060806722b */ /* 0x100fe20000000052 */
[----:B------:R-:W-:Y:S02]  /*708d0*/  IMAD.MOV.U32 R75, RZ, RZ, 0x3f2a01a0 ;  /* 0x3f2a01a0ff4b7424 */ /* 0x000fe400078e00ff */
[----:B------:R-:W-:Y:S01]  /*708e0*/  IMAD.MOV.U32 R80, RZ, RZ, 0x1852b7af ;  /* 0x1852b7afff507424 */ /* 0x000fe200078e00ff */
[----:B------:R-:W-:-:S04]  /*708f0*/  DFMA R10, R12, R10, R82 ;  /* 0x0000000a0c0a722b */ /* 0x000fc80000000052 */
        /* <DEDUP_REMOVED lines=45> */
.L_x_1384:
[----:B------:R-:W-:Y:S05]  /*70bd0*/  BSYNC.RECONVERGENT B5 ;  /* 0x0000000000057941 */ /* 0x000fea0003800200 */
.L_x_1383:
        /* <DEDUP_REMOVED lines=15> */
[----:B------:R-:W-:Y:S02]  /*70cd0*/  @!P2 LEA R9, R8, 0x3ff00000, 0x14 ;  /* 0x3ff000000809a811 */ /* 0x000fe400078ea0ff */
[----:B------:R-:W-:-:S06]  /*70ce0*/  @!P2 MOV R8, RZ ;  /* 0x000000ff0008a202 */ /* 0x000fcc0000000f00 */
[----:B------:R-:W-:-:S11]  /*70cf0*/  @!P2 DMUL R24, R6, R8 ;  /* 0x000000080618a228 */ /* 0x000fd60000000000 */
.L_x_1386:
[----:B------:R-:W-:Y:S05]  /*70d00*/  BSYNC.RECONVERGENT B5 ;  /* 0x0000000000057941 */ /* 0x000fea0003800200 */
.L_x_1385:
[----:B------:R-:W-:Y:S01]  /*70d10*/  DADD R24, R10, R24 ;  /* 0x000000000a187229 */ /* 0x000fe20000000018 */
[----:B------:R-:W-:Y:S10]  /*70d20*/  @P0 BRA `(.L_x_1387) ;  /* 0xfffffff8005c0947 */ /* 0x000ff4000383ffff */
[----:B------:R-:W-:Y:S05]  /*70d30*/  BSYNC.RECONVERGENT B4 ;  /* 0x0000000000047941 */ /* 0x000fea0003800200 */
.L_x_1382:
[----:B------:R-:W-:-:S05]  /*70d40*/  IMAD.SHL.U32 R4, R91, 0x4, RZ ;  /* 0x000000045b047824 */ /* 0x000fca00078e00ff */
[----:B------:R-:W-:-:S07]  /*70d50*/  LOP3.LUT R4, R4, 0x1, RZ, 0xfc, !PT ;  /* 0x0000000104047812 */ /* 0x000fce00078efcff */
.L_x_1381:
[----:B------:R-:W-:Y:S05]  /*70d60*/  BSYNC.RECONVERGENT B0 ;  /* 0x0000000000007941 */ /* 0x000fea0003800200 */
.L_x_1380:
        /* <DEDUP_REMOVED lines=66> */
.L_x_1391:
[----:B------:R-:W-:Y:S05]  /*71190*/  BSYNC.RECONVERGENT B4 ;  /* 0x0000000000047941 */ /* 0x000fea0003800200 */
.L_x_1390:
[----:B------:R-:W-:-:S11]  /*711a0*/  DADD R24, R24, R4 ;  /* 0x0000000018187229 */ /* 0x000fd60000000004 */
.L_x_1389:
[----:B------:R-:W-:Y:S05]  /*711b0*/  BSYNC.RECONVERGENT B0 ;  /* 0x0000000000007941 */ /* 0x000fea0003800200 */
.L_x_1388:
        /* <DEDUP_REMOVED lines=17> */
.L_x_1392:
        /* <DEDUP_REMOVED lines=30> */
.L_x_1394:
[----:B------:R-:W-:Y:S05]  /*714b0*/  BSYNC.RECONVERGENT B4 ;  /* 0x0000000000047941 */ /* 0x000fea0003800200 */
.L_x_1393:
        /* <DEDUP_REMOVED lines=17> */
.L_x_1354:
[----:B------:R-:W-:Y:S05]  /*715d0*/  BSYNC.RELIABLE B3 ;  /* 0x0000000000037941 */ /* 0x000fea0003800100 */
.L_x_1340:
        /* <DEDUP_REMOVED lines=14> */
.L_x_1399:
        /* <DEDUP_REMOVED lines=14> */
.L_x_1398:
[----:B------:R-:W-:Y:S05]  /*717a0*/  BSYNC.RECONVERGENT B3 ;  /* 0x0000000000037941 */ /* 0x000fea0003800200 */
.L_x_1397:
        /* <DEDUP_REMOVED lines=15> */
.L_x_1396:
[----:B------:R-:W-:Y:S05]  /*718a0*/  BSYNC.RECONVERGENT B0 ;  /* 0x0000000000007941 */ /* 0x000fea0003800200 */
.L_x_1395:
[----:B--234-:R-:W-:Y:S01]  /*718b0*/  IMAD.U32 R5, R4, 0x4, R1 ;  /* 0x0000000404057824 */ /* 0x01cfe200078e0001 */
[----:B------:R-:W-:Y:S04]  /*718c0*/  BSSY.RECONVERGENT B0, `(.L_x_1400) ;  /* 0x0000044000007945 */ /* 0x000fe80003800200 */
[----:B------:R2:W-:Y:S04]  /*718d0*/  STL [R5+0x20f0], RZ ;  /* 0x0020f0ff05007387 */ /* 0x0005e80000100800 */
[----:B------:R2:W-:Y:S01]  /*718e0*/  STL [R5+0x2130], RZ ;  /* 0x002130ff05007387 */ /* 0x0005e20000100800 */
[----:B------:R-:W-:Y:S05]  /*718f0*/  @!P5 BRA `(.L_x_1401) ;  /* 0x000000040000d947 */ /* 0x000fea0003800000 */
[C---:B--2---:R-:W-:Y:S01]  /*71900*/  IADD3 R5, PT, PT, R41.reuse, -0x2, RZ ;  /* 0xfffffffe29057810 */ /* 0x044fe20007ffe0ff */
[----:B------:R-:W-:Y:S01]  /*71910*/  BSSY.RECONVERGENT B3, `(.L_x_1402) ;  /* 0x0000027000037945 */ /* 0x000fe20003800200 */
[----:B-1----:R-:W-:Y:S01]  /*71920*/  IADD3 R56, P1, PT, R41, -0x1, RZ ;  /* 0xffffffff29387810 */ /* 0x002fe20007f3e0ff */
[----:B------:R-:W-:Y:S01]  /*71930*/  IMAD.MOV.U32 R11, RZ, RZ, 0x1 ;  /* 0x00000001ff0b7424 */ /* 0x000fe200078e00ff */
[----:B------:R-:W-:Y:S02]  /*71940*/  ISETP.GE.U32.AND P0, PT, R5, 0x3, PT ;  /* 0x000000030500780c */ /* 0x000fe40003f06070 */
[----:B------:R-:W-:Y:S01]  /*71950*/  LOP3.LUT R57, R56, 0x3, RZ, 0xc0, !PT ;  /* 0x0000000338397812 */ /* 0x000fe200078ec0ff */
[----:B------:R-:W-:-:S10]  /*71960*/  IMAD.X R58, RZ, RZ, -0x1, P1 ;  /* 0xffffffffff3a7424 */ /* 0x000fd400008e06ff */
[----:B------:R-:W-:Y:S05]  /*71970*/  @!P0 BRA `(.L_x_1403) ;  /* 0x0000000000808947 */ /* 0x000fea0003800000 */
[----:B------:R-:W-:Y:S01]  /*71980*/  BSSY.RECONVERGENT B4, `(.L_x_1403) ;  /* 0x000001f000047945 */ /* 0x000fe20003800200 */
[----:B------:R-:W-:Y:S01]  /*71990*/  LOP3.LUT R56, R56, 0xfffffffc, RZ, 0xc0, !PT ;  /* 0xfffffffc38387812 */ /* 0x000fe200078ec0ff */
[----:B------:R-:W-:Y:S02]  /*719a0*/  IMAD.MOV.U32 R50, RZ, RZ, 0x1 ;  /* 0x00000001ff327424 */ /* 0x000fe400078e00ff */
[----:B------:R-:W-:-:S07]  /*719b0*/  IMAD.MOV.U32 R51, RZ, RZ, RZ ;  /* 0x000000ffff337224 */ /* 0x000fce00078e00ff */
.L_x_1404:
        /* <DEDUP_REMOVED lines=28> */
.L_x_1403:
[----:B------:R-:W-:Y:S05]  /*71b80*/  BSYNC.RECONVERGENT B3 ;  /* 0x0000000000037941 */ /* 0x000fea0003800200 */
.L_x_1402:
[----:B------:R-:W-:-:S04]  /*71b90*/  ISETP.NE.U32.AND P0, PT, R57, RZ, PT ;  /* 0x000000ff3900720c */ /* 0x000fc80003f05070 */
[----:B------:R-:W-:-:S13]  /*71ba0*/  ISETP.NE.AND.EX P0, PT, RZ, RZ, PT, P0 ;  /* 0x000000ffff00720c */ /* 0x000fda0003f05300 */
[----:B------:R-:W-:Y:S05]  /*71bb0*/  @!P0 BRA `(.L_x_1401) ;  /* 0x0000000000508947 */ /* 0x000fea0003800000 */
[----:B--2---:R-:W-:Y:S01]  /*71bc0*/  LOP3.LUT R6, RZ, R11, RZ, 0x33, !PT ;  /* 0x0000000bff067212 */ /* 0x004fe200078e33ff */
[----:B------:R-:W-:-:S04]  /*71bd0*/  IMAD.IADD R8, R41, 0x1, -R11 ;  /* 0x0000000129087824 */ /* 0x000fc800078e0a0b */
[----:B------:R-:W-:Y:S02]  /*71be0*/  IMAD.IADD R6, R41, 0x1, R6 ;  /* 0x0000000129067824 */ /* 0x000fe400078e0206 */
[----:B------:R-:W-:-:S03]  /*71bf0*/  IMAD.U32 R8, R8, 0x4, R1 ;  /* 0x0000000408087824 */ /* 0x000fc600078e0001 */
[----:B------:R-:W-:Y:S02]  /*71c00*/  LEA R7, R6, R1, 0x2 ;  /* 0x0000000106077211 */ /* 0x000fe400078e10ff */
        /* <DEDUP_REMOVED lines=15> */
.L_x_1401:
[----:B------:R-:W-:Y:S05]  /*71d00*/  BSYNC.RECONVERGENT B0 ;  /* 0x0000000000007941 */ /* 0x000fea0003800200 */
.L_x_1400:
        /* <DEDUP_REMOVED lines=12> */
.L_x_1543:
[----:B------:R-:W-:Y:S01]  /*71dd0*/  ISETP.NE.AND P0, PT, R4, RZ, PT ;  /* 0x000000ff0400720c */ /* 0x000fe20003f05270 */
[----:B------:R-:W-:Y:S01]  /*71de0*/  BSSY.RECONVERGENT B0, `(.L_x_1407) ;  /* 0x0000010000007945 */ /* 0x000fe20003800200 */
[----:B------:R-:W-:-:S11]  /*71df0*/  IMAD.MOV.U32 R5, RZ, RZ, RZ ;  /* 0x000000ffff057224 */ /* 0x000fd600078e00ff */
[----:B-1----:R-:W-:Y:S05]  /*71e00*/  @!P0 BRA `(.L_x_1408) ;  /* 0x0000000000348947 */ /* 0x002fea0003800000 */
[----:B---3--:R-:W-:Y:S02]  /*71e10*/  IMAD.MOV.U32 R6, RZ, RZ, R4 ;  /* 0x000000ffff067224 */ /* 0x008fe400078e0004 */
[----:B------:R-:W-:-:S07]  /*71e20*/  IMAD.MOV.U32 R8, RZ, RZ, RZ ;  /* 0x000000ffff087224 */ /* 0x000fce00078e00ff */
.L_x_1410:
        /* <DEDUP_REMOVED lines=10> */
.L_x_1409:
[----:B------:R-:W-:-:S07]  /*71ed0*/  IMAD.MOV.U32 R5, RZ, RZ, R6 ;  /* 0x000000ffff057224 */ /* 0x000fce00078e0006 */
.L_x_1408:
[----:B------:R-:W-:Y:S05]  /*71ee0*/  BSYNC.RECONVERGENT B0 ;  /* 0x0000000000007941 */ /* 0x000fea0003800200 */
.L_x_1407:
        /* <DEDUP_REMOVED lines=29> */
.L_x_1415:
[C---:B--2---:R-:W-:Y:S01]  /*720c0*/  IMAD.U32 R5, R6.reuse, 0x4, R1 ;  /* 0x0000000406057824 */ /* 0x044fe200078e0001 */
[----:B------:R-:W-:-:S04]  /*720d0*/  IADD3 R6, P1, PT, R6, 0x4, RZ ;  /* 0x0000000406067810 */ /* 0x000fc80007f3e0ff */
[----:B------:R2:W-:Y:S01]  /*720e0*/  STL [R5+0x20b0], R64 ;  /* 0x0020b04005007387 */ /* 0x0005e20000100800 */
[----:B------:R-:W-:Y:S02]  /*720f0*/  IADD3.X R7, PT, PT, RZ, R7, RZ, P1, !PT ;  /* 0x00000007ff077210 */ /* 0x000fe40000ffe4ff */
[----:B------:R-:W-:Y:S01]  /*72100*/  ISETP.GE.U32.AND P1, PT, R6, R9, PT ;  /* 0x000000090600720c */ /* 0x000fe20003f26070 */
[----:B------:R2:W-:Y:S03]  /*72110*/  STL [R5+0x20b4], R64 ;  /* 0x0020b44005007387 */ /* 0x0005e60000100800 */
[----:B------:R-:W-:Y:S01]  /*72120*/  ISETP.GE.U32.AND.EX P1, PT, R7, R8, PT, P1 ;  /* 0x000000080700720c */ /* 0x000fe20003f26110 */
[----:B------:R2:W-:Y:S04]  /*72130*/  STL [R5+0x20b8], R64 ;  /* 0x0020b84005007387 */ /* 0x0005e80000100800 */
[----:B------:R2:W-:Y:S08]  /*72140*/  STL [R5+0x20bc], R64 ;  /* 0x0020bc4005007387 */ /* 0x0005f00000100800 */
[----:B------:R-:W-:Y:S05]  /*72150*/  @!P1 BRA `(.L_x_1415) ;  /* 0xfffffffc00d89947 */ /* 0x000fea000383ffff */
.L_x_1414:
[----:B------:R-:W-:Y:S05]  /*72160*/  BSYNC.RECONVERGENT B4 ;  /* 0x0000000000047941 */ /* 0x000fea0003800200 */
.L_x_1413:
        /* <DEDUP_REMOVED lines=16> */
.L_x_1412:
[----:B------:R-:W-:Y:S05]  /*72270*/  BSYNC.RECONVERGENT B0 ;  /* 0x0000000000007941 */ /* 0x000fea0003800200 */
.L_x_1411:
        /* <DEDUP_REMOVED lines=12> */
.L_x_1419:
        /* <DEDUP_REMOVED lines=44> */
.L_x_1418:
[----:B------:R-:W-:-:S07]  /*72600*/  IMAD.MOV.U32 R6, RZ, RZ, R7 ;  /* 0x000000ffff067224 */ /* 0x000fce00078e0007 */
.L_x_1417:
[----:B------:R-:W-:Y:S05]  /*72610*/  BSYNC.RECONVERGENT B0 ;  /* 0x0000000000007941 */ /* 0x000fea0003800200 */
.L_x_1416:
        /* <DEDUP_REMOVED lines=29> */
.L_x_1423:
[----:B------:R-:W-:Y:S05]  /*727f0*/  BSYNC.RECONVERGENT B4 ;  /* 0x0000000000047941 */ /* 0x000fea0003800200 */
.L_x_1422:
        /* <DEDUP_REMOVED lines=9> */
[----:B------:R-:W-:Y:S02]  /*72890*/  IADD3 R6, PT, PT, R6, 0x4, RZ ;  /* 0x0000000406067810 */ /* 0x000fe40007ffe0ff */
        /* <DEDUP_REMOVED lines=8> */
.L_x_1425:
[----:B------:R-:W-:Y:S05]  /*72920*/  BSYNC.RECONVERGENT B4 ;  /* 0x0000000000047941 */ /* 0x000fea0003800200 */
.L_x_1424:
        /* <DEDUP_REMOVED lines=16> */
.L_x_1421:
[----:B------:R-:W-:Y:S05]  /*72a30*/  BSYNC.RECONVERGENT B0 ;  /* 0x0000000000007941 */ /* 0x000fea0003800200 */
.L_x_1420:
        /* <DEDUP_REMOVED lines=23> */
.L_x_1427:
[----:B------:R-:W-:Y:S05]  /*72bb0*/  BSYNC.RECONVERGENT B4 ;  /* 0x0000000000047941 */ /* 0x000fea0003800200 */
.L_x_1426:
        /* <DEDUP_REMOVED lines=33> */
.L_x_1432:
        /* <DEDUP_REMOVED lines=24> */
.L_x_1431:
[----:B------:R-:W-:Y:S05]  /*72f50*/  BSYNC.RECONVERGENT B4 ;  /* 0x0000000000047941 */ /* 0x000fea0003800200 */
.L_x_1430:
        /* <DEDUP_REMOVED lines=8> */
[C---:B-1----:R-:W-:Y:S01]  /*72fe0*/  IMAD.U32 R5, R6.reuse, 0x4, R1 ;  /* 0x0000000406057824 */ /* 0x042fe200078e0001 */
[----:B------:R-:W-:-:S04]  /*72ff0*/  IADD3 R6, PT, PT, R6, 0x8, RZ ;  /* 0x0000000806067810 */ /* 0x000fc80007ffe0ff */
        /* <DEDUP_REMOVED lines=8> */
.L_x_1434:
[----:B------:R-:W-:Y:S05]  /*73080*/  BSYNC.RECONVERGENT B4 ;  /* 0x0000000000047941 */ /* 0x000fea0003800200 */
.L_x_1433:
        /* <DEDUP_REMOVED lines=22> */
.L_x_1429:
[----:B------:R-:W-:Y:S05]  /*731f0*/  BSYNC.RECONVERGENT B0 ;  /* 0x0000000000007941 */ /* 0x000fea0003800200 */
.L_x_1428:
        /* <DEDUP_REMOVED lines=10> */
.L_x_1436:
[----:B------:R-:W-:Y:S05]  /*732a0*/  BSYNC.RECONVERGENT B0 ;  /* 0x0000000000007941 */ /* 0x000fea0003800200 */
.L_x_1435:
        /* <DEDUP_REMOVED lines=15> */
.L_x_1442:
        /* <DEDUP_REMOVED lines=8> */
.L_x_1441:
[----:B------:R-:W-:-:S07]  /*73420*/  IMAD.U32 R6, RZ, RZ, UR50 ;  /* 0x00000032ff067e24 */ /* 0x000fce000f8e00ff */
.L_x_1440:
[----:B------:R-:W-:Y:S05]  /*73430*/  BSYNC.RECONVERGENT B4 ;  /* 0x0000000000047941 */ /* 0x000fea0003800200 */
.L_x_1439:
        /* <DEDUP_REMOVED lines=16> */
.L_x_1443:
        /* <DEDUP_REMOVED lines=25> */
.L_x_1438:
[----:B------:R-:W-:Y:S05]  /*736d0*/  BSYNC.RECONVERGENT B0 ;  /* 0x0000000000007941 */ /* 0x000fea0003800200 */
.L_x_1437:
[----:B------:R-:W-:Y:S01]  /*736e0*/  ISETP.GE.U32.AND P0, PT, R90, 0x3, PT ;  /* 0x000000035a00780c */ /* 0x000fe20003f06070 */
[----:B------:R-:W-:Y:S01]  /*736f0*/  BSSY.RECONVERGENT B0, `(.L_x_1444) ;  /* 0x000001a000007945 */ /* 0x000fe20003800200 */
[----:B------:R-:W-:Y:S02]  /*73700*/  MOV R8, RZ ;  /* 0x000000ff00087202 */ /* 0x000fe40000000f00 */
[----:B------:R-:W-:-:S13]  /*73710*/  ISETP.GE.U32.AND.EX P0, PT, R66, RZ, PT, P0 ;  /* 0x000000ff4200720c */ /* 0x000fda0003f06100 */
[----:B------:R-:W-:Y:S05]  /*73720*/  @!P0 BRA `(.L_x_1445) ;  /* 0x0000000000588947 */ /* 0x000fea0003800000 */
[----:B------:R-:W-:Y:S01]  /*73730*/  BSSY.RECONVERGENT B4, `(.L_x_1446) ;  /* 0x0000014000047945 */ /* 0x000fe20003800200 */
[----:B---3--:R-:W-:Y:S02]  /*73740*/  IMAD.MOV.U32 R6, RZ, RZ, RZ ;  /* 0x000000ffff067224 */ /* 0x008fe400078e00ff */
[----:B------:R-:W-:-:S07]  /*73750*/  IMAD.MOV.U32 R50, RZ, RZ, RZ ;  /* 0x000000ffff327224 */ /* 0x000fce00078e00ff */
.L_x_1447:
        /* <DEDUP_REMOVED lines=18> */
.L_x_1446:
[----:B------:R-:W-:-:S07]  /*73880*/  IMAD.MOV.U32 R8, RZ, RZ, R7 ;  /* 0x000000ffff087224 */ /* 0x000fce00078e0007 */
.L_x_1445:
[----:B------:R-:W-:Y:S05]  /*73890*/  BSYNC.RECONVERGENT B0 ;  /* 0x0000000000007941 */ /* 0x000fea0003800200 */
.L_x_1444:
        /* <DEDUP_REMOVED lines=18> */
.L_x_1449:
[----:B------:R-:W-:Y:S05]  /*739c0*/  BSYNC.RECONVERGENT B0 ;  /* 0x0000000000007941 */ /* 0x000fea0003800200 */
.L_x_1448:
        /* <DEDUP_REMOVED lines=12> */
.L_x_1455:
        /* <DEDUP_REMOVED lines=97> */
.L_x_1454:
[----:B---3--:R-:W-:-:S07]  /*740a0*/  IMAD.U32 R8, RZ, RZ, UR50 ;  /* 0x00000032ff087e24 */ /* 0x008fce000f8e00ff */
.L_x_1453:
[----:B------:R-:W-:Y:S05]  /*740b0*/  BSYNC.RECONVERGENT B4 ;  /* 0x0000000000047941 */ /* 0x000fea0003800200 */
.L_x_1452:
        /* <DEDUP_REMOVED lines=46> */
[----:B----4-:R-:W-:-:S05]  /*743a0*/  IADD3 R10, PT, PT, R1, R6, RZ ;  /* 0x00000006010a7210 */ /* 0x010fca0007ffe0ff */
        /* <DEDUP_REMOVED lines=10> */
.L_x_1456:
        /* <DEDUP_REMOVED lines=35> */
.L_x_1458:
[----:B------:R-:W-:Y:S05]  /*74680*/  BSYNC.RECONVERGENT B4 ;  /* 0x0000000000047941 */ /* 0x000fea0003800200 */
.L_x_1457:
        /* <DEDUP_REMOVED lines=29> */
.L_x_1451:
[----:B------:R-:W-:Y:S05]  /*74860*/  BSYNC.RECONVERGENT B0 ;  /* 0x0000000000007941 */ /* 0x000fea0003800200 */
.L_x_1450:
        /* <DEDUP_REMOVED lines=8> */
.L_x_1473:
[----:B------:R-:W-:-:S06]  /*748f0*/  IADD3 R5, PT, PT, R1, R6, RZ ;  /* 0x0000000601057210 */ /* 0x000fcc0007ffe0ff */
        /* <DEDUP_REMOVED lines=72> */
.L_x_1466:
[----:B------:R-:W-:Y:S05]  /*74d80*/  BSYNC.RECONVERGENT B6 ;  /* 0x0000000000067941 */ /* 0x000fea0003800200 */
.L_x_1465:
[----:B------:R-:W-:Y:S01]  /*74d90*/  DADD R50, R50, 1 ;  /* 0x3ff0000032327429 */ /* 0x000fe20000000000 */
[----:B------:R-:W-:-:S09]  /*74da0*/  MOV R80, 0xfffffc01 ;  /* 0xfffffc0100507802 */ /* 0x000fd20000000f00 */
        /* <DEDUP_REMOVED lines=73> */
.L_x_1467:
[----:B------:R-:W-:Y:S01]  /*75240*/  IMAD.MOV.U32 R50, RZ, RZ, 0x0 ;  /* 0x00000000ff327424 */ /* 0x000fe200078e00ff */
[----:B------:R-:W-:Y:S01]  /*75250*/  LOP3.LUT P0, RZ, R57, 0x7fffffff, RZ, 0xc0, !PT ;  /* 0x7fffffff39ff7812 */ /* 0x000fe2000780c0ff */
[----:B------:R-:W-:-:S06]  /*75260*/  IMAD.MOV.U32 R51, RZ, RZ, 0x7ff00000 ;  /* 0x7ff00000ff337424 */ /* 0x000fcc00078e00ff */
[----:B------:R-:W-:-:S10]  /*75270*/  DFMA R50, R56, R50, +INF ;  /* 0x7ff000003832742b */ /* 0x000fd40000000032 */
[----:B------:R-:W-:Y:S02]  /*75280*/  FSEL R50, R50, RZ, P0 ;  /* 0x000000ff32327208 */ /* 0x000fe40000000000 */
[----:B------:R-:W-:-:S07]  /*75290*/  FSEL R51, R51, -QNAN , P0 ;  /* 0xfff0000033337808 */ /* 0x000fce0000000000 */
.L_x_1464:
[----:B------:R-:W-:Y:S05]  /*752a0*/  BSYNC.RECONVERGENT B5 ;  /* 0x0000000000057941 */ /* 0x000fea0003800200 */
.L_x_1463:
        /* <DEDUP_REMOVED lines=61> */
[----:B------:R-:W-:-:S04]  /*75680*/  @!P2 SHF.R.S32.HI R5, RZ, 0x1, R5 ;  /* 0x00000001ff05a819 */ /* 0x000fc80000011405 */
[----:B------:R-:W-:Y:S01]  /*75690*/  @!P2 IADD3 R64, PT, PT, R64, -R5, RZ ;  /* 0x800000054040a210 */ /* 0x000fe20007ffe0ff */
[----:B------:R-:W-:-:S03]  /*756a0*/  @!P2 IMAD R11, R5, 0x100000, R59 ;  /* 0x00100000050ba824 */ /* 0x000fc600078e023b */
[----:B------:R-:W-:-:S06]  /*756b0*/  @!P2 LEA R59, R64, 0x3ff00000, 0x14 ;  /* 0x3ff00000403ba811 */ /* 0x000fcc00078ea0ff */
[----:B------:R-:W-:-:S11]  /*756c0*/  @!P2 DMUL R56, R10, R58 ;  /* 0x0000003a0a38a228 */ /* 0x000fd60000000000 */
.L_x_1471:
[----:B------:R-:W-:Y:S05]  /*756d0*/  BSYNC.RECONVERGENT B6 ;  /* 0x0000000000067941 */ /* 0x000fea0003800200 */
.L_x_1470:
        /* <DEDUP_REMOVED lines=76> */
.L_x_1472:
[----:B------:R-:W-:Y:S01]  /*75ba0*/  MOV R56, 0x0 ;  /* 0x0000000000387802 */ /* 0x000fe20000000f00 */
[----:B------:R-:W-:Y:S01]  /*75bb0*/  IMAD.MOV.U32 R57, RZ, RZ, 0x7ff00000 ;  /* 0x7ff00000ff397424 */ /* 0x000fe200078e00ff */
[----:B------:R-:W-:-:S05]  /*75bc0*/  LOP3.LUT P0, RZ, R11, 0x7fffffff, RZ, 0xc0, !PT ;  /* 0x7fffffff0bff7812 */ /* 0x000fca000780c0ff */
[----:B------:R-:W-:-:S10]  /*75bd0*/  DFMA R56, R10, R56, +INF ;  /* 0x7ff000000a38742b */ /* 0x000fd40000000038 */
[----:B------:R-:W-:Y:S02]  /*75be0*/  FSEL R56, R56, RZ, P0 ;  /* 0x000000ff38387208 */ /* 0x000fe40000000000 */
[----:B------:R-:W-:-:S07]  /*75bf0*/  FSEL R57, R57, -QNAN , P0 ;  /* 0xfff0000039397808 */ /* 0x000fce0000000000 */
.L_x_1469:
[----:B------:R-:W-:Y:S05]  /*75c00*/  BSYNC.RECONVERGENT B5 ;  /* 0x0000000000057941 */ /* 0x000fea0003800200 */
.L_x_1468:
[----:B------:R-:W-:-:S08]  /*75c10*/  DADD R50, -R56, R50 ;  /* 0x0000000038327229 */ /* 0x000fd00000000132 */
[----:B------:R-:W-:-:S11]  /*75c20*/  DADD R8, R8, R50 ;  /* 0x0000000008087229 */ /* 0x000fd60000000032 */
.L_x_1462:
[----:B------:R-:W-:Y:S05]  /*75c30*/  BSYNC.RECONVERGENT B4 ;  /* 0x0000000000047941 */ /* 0x000fea0003800200 */
.L_x_1461:
[----:B------:R-:W1:Y:S01]  /*75c40*/  LDCU UR4, c[0x0][0x3b8] ;  /* 0x00007700ff0477ac */ /* 0x000e620008000800 */
[----:B------:R-:W-:-:S05]  /*75c50*/  IADD3 R6, P0, PT, R6, 0x1, RZ ;  /* 0x0000000106067810 */ /* 0x000fca0007f1e0ff */
[----:B------:R-:W-:Y:S02]  /*75c60*/  IMAD.X R7, RZ, RZ, R7, P0 ;  /* 0x000000ffff077224 */ /* 0x000fe400000e0607 */
[----:B-1----:R-:W-:-:S05]  /*75c70*/  IMAD.U32 R5, RZ, RZ, UR4 ;  /* 0x00000004ff057e24 */ /* 0x002fca000f8e00ff */
[----:B------:R-:W-:-:S04]  /*75c80*/  ISETP.NE.U32.AND P0, PT, R6, R5, PT ;  /* 0x000000050600720c */ /* 0x000fc80003f05070 */
[----:B------:R-:W-:-:S13]  /*75c90*/  ISETP.NE.AND.EX P0, PT, R7, UR51, PT, P0 ;  /* 0x0000003307007c0c */ /* 0x000fda000bf05300 */
[----:B------:R-:W-:Y:S05]  /*75ca0*/  @P0 BRA `(.L_x_1473) ;  /* 0xffffffec00100947 */ /* 0x000fea000383ffff */
.L_x_1460:
[----:B------:R-:W-:Y:S05]  /*75cb0*/  BSYNC.RECONVERGENT B0 ;  /* 0x0000000000007941 */ /* 0x000fea0003800200 */
.L_x_1459:
        /* <DEDUP_REMOVED lines=60> */
.L_x_1475:
[----:B------:R-:W-:Y:S05]  /*76080*/  BSYNC.RECONVERGENT B0 ;  /* 0x0000000000007941 */ /* 0x000fea0003800200 */
.L_x_1474:
        /* <DEDUP_REMOVED lines=8> */
.L_x_1491:
        /* <DEDUP_REMOVED lines=15> */
[----:B------:R-:W-:Y:S02]  /*76200*/  ISETP.GE.U32.AND.EX P0, PT, R6, RZ, PT, P0 ;  /* 0x000000ff0600720c */ /* 0x000fe40003f06100 */
[----:B------:R-:W-:-:S11]  /*76210*/  MOV R6, RZ ;  /* 0x000000ff00067202 */ /* 0x000fd60000000f00 */
[----:B------:R-:W-:Y:S05]  /*76220*/  @!P0 BRA `(.L_x_1481) ;  /* 0x0000000400348947 */ /* 0x000fea0003800000 */
[----:B------:R-:W-:Y:S01]  /*76230*/  PRMT R7, RZ, 0x7610, R7 ;  /* 0x00007610ff077816 */ /* 0x000fe20000000007 */
[----:B------:R-:W-:Y:S01]  /*76240*/  IMAD.MOV.U32 R6, RZ, RZ, RZ ;  /* 0x000000ffff067224 */ /* 0x000fe200078e00ff */
[----:B------:R-:W-:Y:S01]  /*76250*/  CS2R R98, SRZ ;  /* 0x0000000000627805 */ /* 0x000fe2000001ff00 */
[----:B------:R-:W-:-:S07]  /*76260*/  IMAD.MOV.U32 R95, RZ, RZ, RZ ;  /* 0x000000ffff5f7224 */ /* 0x000fce00078e00ff */
.L_x_1482:
        /* <DEDUP_REMOVED lines=73> */
.L_x_1481:
[----:B------:R-:W-:Y:S05]  /*76700*/  BSYNC.RECONVERGENT B5 ;  /* 0x0000000000057941 */ /* 0x000fea0003800200 */
.L_x_1480:
        /* <DEDUP_REMOVED lines=59> */
[----:B------:R-:W-:Y:S02]  /*76ac0*/  @P3 LOP3.LUT R59, R7, R59, R82, 0x96, !PT ;  /* 0x0000003b073b3212 */ /* 0x000fe400078e9652 */
[----:B------:R-:W-:Y:S01]  /*76ad0*/  IADD3.X R10, PT, PT, RZ, R95, RZ, P0, !PT ;  /* 0x0000005fff0a7210 */ /* 0x000fe200007fe4ff */
[----:B------:R-:W-:Y:S01]  /*76ae0*/  @P3 IMAD.X R10, RZ, RZ, R95, P2 ;  /* 0x000000ffff0a3224 */ /* 0x000fe200010e065f */
[----:B------:R-:W-:-:S07]  /*76af0*/  @P3 PRMT R7, R59, 0x7610, R7 ;  /* 0x000076103b073816 */ /* 0x000fce0000000007 */
.L_x_1479:
[----:B------:R-:W-:Y:S05]  /*76b00*/  BSYNC.RECONVERGENT B0 ;  /* 0x0000000000007941 */ /* 0x000fea0003800200 */
.L_x_1478:
        /* <DEDUP_REMOVED lines=19> */
.L_x_1487:
        /* <DEDUP_REMOVED lines=65> */
.L_x_1486:
[----:B------:R-:W-:Y:S05]  /*77050*/  BSYNC.RECONVERGENT B5 ;  /* 0x0000000000057941 */ /* 0x000fea0003800200 */
.L_x_1485:
        /* <DEDUP_REMOVED lines=40> */
.L_x_1489:
[----:B------:R-:W-:Y:S05]  /*772e0*/  BSYNC.RECONVERGENT B5 ;  /* 0x0000000000057941 */ /* 0x000fea0003800200 */
.L_x_1488:
        /* <DEDUP_REMOVED lines=47> */
.L_x_1484:
[----:B------:R-:W-:Y:S05]  /*775e0*/  BSYNC.RECONVERGENT B0 ;  /* 0x0000000000007941 */ /* 0x000fea0003800200 */
.L_x_1483:
        /* <DEDUP_REMOVED lines=8> */
.L_x_1477:
[----:B------:R-:W1:Y:S01]  /*77670*/  I2F.F64.U32 R6, R43 ;  /* 0x0000002b00067312 */ /* 0x000e620000201800 */
[----:B------:R-:W-:Y:S01]  /*77680*/  IMAD.U32 R93, R0, 0x20, R1 ;  /* 0x00000020005d7824 */ /* 0x000fe200078e0001 */
[----:B------:R-:W-:Y:S01]  /*77690*/  BSSY.RECONVERGENT B0, `(.L_x_1492) ;  /* 0x0000144000007945 */ /* 0x000fe20003800200 */
[----:B------:R-:W-:Y:S02]  /*776a0*/  IMAD.MOV.U32 R8, RZ, RZ, R16 ;  /* 0x000000ffff087224 */ /* 0x000fe400078e0010 */
[----:B------:R-:W-:Y:S01]  /*776b0*/  IMAD.MOV.U32 R9, RZ, RZ, R17 ;  /* 0x000000ffff097224 */ /* 0x000fe200078e0011 */
[----:B-1----:R1:W-:Y:S01]  /*776c0*/  STL.64 [R93+0x2170], R6 ;  /* 0x002170065d007387 */ /* 0x0023e20000100a00 */
[----:B------:R-:W-:Y:S05]  /*776d0*/  @!P1 BRA `(.L_x_1493) ;  /* 0x0000001000fc9947 */ /* 0x000fea0003800000 */
[----:B-1----:R-:W-:Y:S02]  /*776e0*/  CS2R R6, SRZ ;  /* 0x0000000000067805 */ /* 0x002fe4000001ff00 */
[----:B------:R-:W-:Y:S01]  /*776f0*/  MOV R8, R16 ;  /* 0x0000001000087202 */ /* 0x000fe20000000f00 */
[----:B------:R-:W-:-:S07]  /*77700*/  IMAD.MOV.U32 R9, RZ, RZ, R17 ;  /* 0x000000ffff097224 */ /* 0x000fce00078e0011 */
.L_x_1506:
        /* <DEDUP_REMOVED lines=73> */
.L_x_1499:
[----:B------:R-:W-:Y:S05]  /*77ba0*/  BSYNC.RECONVERGENT B7 ;  /* 0x0000000000077941 */ /* 0x000fea0003800200 */
.L_x_1498:
        /* <DEDUP_REMOVED lines=8> */
[----:B------:R-:W-:Y:S01]  /*77c30*/  @!P0 MOV R5, R25 ;  /* 0x0000001900058202 */ /* 0x000fe20000000f00 */
[----:B------:R-:W-:-:S04]  /*77c40*/  @!P0 IMAD.MOV.U32 R12, RZ, RZ, R24 ;  /* 0x000000ffff0c8224 */ /* 0x000fc800078e0018 */
        /* <DEDUP_REMOVED lines=65> */
.L_x_1500:
[----:B------:R-:W-:Y:S01]  /*78060*/  IMAD.MOV.U32 R12, RZ, RZ, 0x0 ;  /* 0x00000000ff0c7424 */ /* 0x000fe200078e00ff */
[----:B------:R-:W-:Y:S01]  /*78070*/  LOP3.LUT P0, RZ, R25, 0x7fffffff, RZ, 0xc0, !PT ;  /* 0x7fffffff19ff7812 */ /* 0x000fe2000780c0ff */
[----:B------:R-:W-:-:S06]  /*78080*/  IMAD.MOV.U32 R13, RZ, RZ, 0x7ff00000 ;  /* 0x7ff00000ff0d7424 */ /* 0x000fcc00078e00ff */
[----:B------:R-:W-:-:S10]  /*78090*/  DFMA R12, R24, R12, +INF ;  /* 0x7ff00000180c742b */ /* 0x000fd4000000000c */
[----:B------:R-:W-:Y:S02]  /*780a0*/  FSEL R12, R12, RZ, P0 ;  /* 0x000000ff0c0c7208 */ /* 0x000fe40000000000 */
[----:B------:R-:W-:-:S07]  /*780b0*/  FSEL R13, R13, -QNAN , P0 ;  /* 0xfff000000d0d7808 */ /* 0x000fce0000000000 */
.L_x_1497:
[----:B------:R-:W-:Y:S05]  /*780c0*/  BSYNC.RECONVERGENT B6 ;  /* 0x0000000000067941 */ /* 0x000fea0003800200 */
.L_x_1496:
        /* <DEDUP_REMOVED lines=66> */
.L_x_1504:
[----:B------:R-:W-:Y:S05]  /*784f0*/  BSYNC.RECONVERGENT B7 ;  /* 0x0000000000077941 */ /* 0x000fea0003800200 */
.L_x_1503:
        /* <DEDUP_REMOVED lines=76> */
.L_x_1505:
[----:B------:R-:W-:Y:S01]  /*789c0*/  IMAD.MOV.U32 R24, RZ, RZ, 0x0 ;  /* 0x00000000ff187424 */ /* 0x000fe200078e00ff */
[----:B------:R-:W-:Y:S01]  /*789d0*/  LOP3.LUT P0, RZ, R11, 0x7fffffff, RZ, 0xc0, !PT ;  /* 0x7fffffff0bff7812 */ /* 0x000fe2000780c0ff */
[----:B------:R-:W-:-:S06]  /*789e0*/  IMAD.MOV.U32 R25, RZ, RZ, 0x7ff00000 ;  /* 0x7ff00000ff197424 */ /* 0x000fcc00078e00ff */
[----:B------:R-:W-:-:S10]  /*789f0*/  DFMA R24, R10, R24, +INF ;  /* 0x7ff000000a18742b */ /* 0x000fd40000000018 */
[----:B------:R-:W-:Y:S02]  /*78a00*/  FSEL R24, R24, RZ, P0 ;  /* 0x000000ff18187208 */ /* 0x000fe40000000000 */
[----:B------:R-:W-:-:S07]  /*78a10*/  FSEL R25, R25, -QNAN , P0 ;  /* 0xfff0000019197808 */ /* 0x000fce0000000000 */
.L_x_1502:
[----:B------:R-:W-:Y:S05]  /*78a20*/  BSYNC.RECONVERGENT B6 ;  /* 0x0000000000067941 */ /* 0x000fea0003800200 */
.L_x_1501:
[----:B------:R-:W-:-:S08]  /*78a30*/  DADD R12, -R24, R12 ;  /* 0x00000000180c7229 */ /* 0x000fd0000000010c */
[----:B------:R-:W-:-:S11]  /*78a40*/  DADD R8, R8, R12 ;  /* 0x0000000008087229 */ /* 0x000fd6000000000c */
.L_x_1495:
[----:B------:R-:W-:Y:S05]  /*78a50*/  BSYNC.RECONVERGENT B5 ;  /* 0x0000000000057941 */ /* 0x000fea0003800200 */
.L_x_1494:
[----:B------:R-:W1:Y:S01]  /*78a60*/  LDCU UR4, c[0x0][0x3b8] ;  /* 0x00007700ff0477ac */ /* 0x000e620008000800 */
[----:B------:R-:W-:-:S05]  /*78a70*/  IADD3 R6, P0, PT, R6, 0x1, RZ ;  /* 0x0000000106067810 */ /* 0x000fca0007f1e0ff */
[----:B------:R-:W-:Y:S02]  /*78a80*/  IMAD.X R7, RZ, RZ, R7, P0 ;  /* 0x000000ffff077224 */ /* 0x000fe400000e0607 */
[----:B-1----:R-:W-:-:S05]  /*78a90*/  IMAD.U32 R5, RZ, RZ, UR4 ;  /* 0x00000004ff057e24 */ /* 0x002fca000f8e00ff */
[----:B------:R-:W-:-:S04]  /*78aa0*/  ISETP.NE.U32.AND P0, PT, R6, R5, PT ;  /* 0x000000050600720c */ /* 0x000fc80003f05070 */
[----:B------:R-:W-:-:S13]  /*78ab0*/  ISETP.NE.AND.EX P0, PT, R7, UR51, PT, P0 ;  /* 0x0000003307007c0c */ /* 0x000fda000bf05300 */
[----:B------:R-:W-:Y:S05]  /*78ac0*/  @P0 BRA `(.L_x_1506) ;  /* 0xffffffec00100947 */ /* 0x000fea000383ffff */
.L_x_1493:
[----:B------:R-:W-:Y:S05]  /*78ad0*/  BSYNC.RECONVERGENT B0 ;  /* 0x0000000000007941 */ /* 0x000fea0003800200 */
.L_x_1492:
        /* <DEDUP_REMOVED lines=15> */
.L_x_1512:
        /* <DEDUP_REMOVED lines=42> */
.L_x_1511:
[----:B------:R-:W-:-:S07]  /*78e70*/  IMAD.U32 R8, RZ, RZ, UR50 ;  /* 0x00000032ff087e24 */ /* 0x000fce000f8e00ff */
.L_x_1510:
[----:B------:R-:W-:Y:S05]  /*78e80*/  BSYNC.RECONVERGENT B5 ;  /* 0x0000000000057941 */ /* 0x000fea0003800200 */
.L_x_1509:
        /* <DEDUP_REMOVED lines=34> */
.L_x_1513:
        /* <DEDUP_REMOVED lines=10> */
[----:B------:R-:W-:-:S05]  /*79150*/  IADD3 R6, PT, PT, R8, R105, RZ ;  /* 0x0000006908067210 */ /* 0x000fca0007ffe0ff */
        /* <DEDUP_REMOVED lines=13> */
.L_x_1515:
[----:B------:R-:W-:Y:S05]  /*79230*/  BSYNC.RECONVERGENT B5 ;  /* 0x0000000000057941 */ /* 0x000fea0003800200 */
.L_x_1514:
        /* <DEDUP_REMOVED lines=21> */
.L_x_1508:
[----:B------:R-:W-:Y:S05]  /*79390*/  BSYNC.RECONVERGENT B0 ;  /* 0x0000000000007941 */ /* 0x000fea0003800200 */
.L_x_1507:
        /* <DEDUP_REMOVED lines=13> */
.L_x_1523:
        /* <DEDUP_REMOVED lines=83> */
.L_x_1520:
[----:B------:R-:W-:Y:S05]  /*799a0*/  BSYNC.RECONVERGENT B6 ;  /* 0x0000000000067941 */ /* 0x000fea0003800200 */
.L_x_1519:
        /* <DEDUP_REMOVED lines=18> */
.L_x_1522:
[----:B------:R-:W-:Y:S05]  /*79ad0*/  BSYNC.RECONVERGENT B6 ;  /* 0x0000000000067941 */ /* 0x000fea0003800200 */
.L_x_1521:
[----:B------:R-:W-:Y:S01]  /*79ae0*/  DADD R24, R12, R24 ;  /* 0x000000000c187229 */ /* 0x000fe20000000018 */
[----:B------:R-:W-:Y:S10]  /*79af0*/  @P0 BRA `(.L_x_1523) ;  /* 0xfffffff8005c0947 */ /* 0x000ff4000383ffff */
[----:B------:R-:W-:Y:S05]  /*79b00*/  BSYNC.RECONVERGENT B5 ;  /* 0x0000000000057941 */ /* 0x000fea0003800200 */
.L_x_1518:
[----:B------:R-:W-:-:S05]  /*79b10*/  IMAD.SHL.U32 R6, R95, 0x4, RZ ;  /* 0x000000045f067824 */ /* 0x000fca00078e00ff */
[----:B------:R-:W-:-:S07]  /*79b20*/  LOP3.LUT R6, R6, 0x1, RZ, 0xfc, !PT ;  /* 0x0000000106067812 */ /* 0x000fce00078efcff */
.L_x_1517:
[----:B------:R-:W-:Y:S05]  /*79b30*/  BSYNC.RECONVERGENT B0 ;  /* 0x0000000000007941 */ /* 0x000fea0003800200 */
.L_x_1516:
        /* <DEDUP_REMOVED lines=66> */
.L_x_1527:
[----:B------:R-:W-:Y:S05]  /*79f60*/  BSYNC.RECONVERGENT B5 ;  /* 0x0000000000057941 */ /* 0x000fea0003800200 */
.L_x_1526:
[----:B------:R-:W-:-:S11]  /*79f70*/  DADD R24, R24, R6 ;  /* 0x0000000018187229 */ /* 0x000fd60000000006 */
.L_x_1525:
[----:B------:R-:W-:Y:S05]  /*79f80*/  BSYNC.RECONVERGENT B0 ;  /* 0x0000000000007941 */ /* 0x000fea0003800200 */
.L_x_1524:
        /* <DEDUP_REMOVED lines=17> */
.L_x_1528:
[----:B------:R-:W-:Y:S01]  /*7a0a0*/  FSEL R12, R5, RZ, P2 ;  /* 0x000000ff050c7208 */ /* 0x000fe20001000000 */
[----:B------:R-:W-:Y:S01]  /*7a0b0*/  UMOV UR4, 0x2777579c ;  /* 0x2777579c00047882 */ /* 0x000fe20000000000 */
[----:B------:R-:W-:Y:S01]  /*7a0c0*/  FSEL R13, R6, 1.875, P2 ;  /* 0x3ff00000060d7808 */ /* 0x000fe20001000000 */
[----:B------:R-:W-:Y:S01]  /*7a0d0*/  UMOV UR5, 0x37a16c26 ;  /* 0x37a16c2600057882 */ /* 0x000fe20000000000 */
[----:B------:R-:W-:Y:S01]  /*7a0e0*/  MOV R6, 0x1 ;  /* 0x0000000100067802 */ /* 0x000fe20000000f00 */
[----:B------:R-:W-:Y:S01]  /*7a0f0*/  BSSY.RECONVERGENT B5, `(.L_x_1529) ;  /* 0x0000018000057945 */ /* 0x000fe20003800200 */
[----:B------:R-:W-:Y:S02]  /*7a100*/  FSETP.GEU.AND P1, PT, |R25|, 6.5827683646048100446e-37, PT ;  /* 0x036000001900780b */ /* 0x000fe40003f2e200 */
        /* <DEDUP_REMOVED lines=22> */
.L_x_1530:
[----:B------:R-:W-:Y:S05]  /*7a270*/  BSYNC.RECONVERGENT B5 ;  /* 0x0000000000057941 */ /* 0x000fea0003800200 */
.L_x_1529:
        /* <DEDUP_REMOVED lines=18> */
.L_x_1490:
[----:B------:R-:W-:Y:S05]  /*7a3a0*/  BSYNC.RELIABLE B4 ;  /* 0x0000000000047941 */ /* 0x000fea0003800100 */
.L_x_1476:
        /* <DEDUP_REMOVED lines=11> */
.L_x_1536:
        /* <DEDUP_REMOVED lines=15> */
.L_x_1535:
[----:B------:R-:W-:-:S07]  /*7a550*/  IMAD.MOV.U32 R6, RZ, RZ, R67 ;  /* 0x000000ffff067224 */ /* 0x000fce00078e0043 */
.L_x_1534:
[----:B------:R-:W-:Y:S05]  /*7a560*/  BSYNC.RECONVERGENT B4 ;  /* 0x0000000000047941 */ /* 0x000fea0003800200 */
.L_x_1533:
[----:B------:R-:W-:-:S04]  /*7a570*/  ISETP.NE.U32.AND P0, PT, R92, RZ, PT ;  /* 0x000000ff5c00720c */ /* 0x000fc80003f05070 */
[----:B------:R-:W-:-:S13]  /*7a580*/  ISETP.NE.AND.EX P0, PT, RZ, RZ, PT, P0 ;  /* 0x000000ffff00720c */ /* 0x000fda0003f05300 */
[----:B------:R-:W-:Y:S05]  /*7a590*/  @!P0 BRA `(.L_x_1532) ;  /* 0x0000000000408947 */ /* 0x000fea0003800000 */
[----:B------:R-:W-:-:S05]  /*7a5a0*/  IMAD.U32 R6, R6, 0x4, R1 ;  /* 0x0000000406067824 */ /* 0x000fca00078e0001 */
[----:B--2---:R-:W2:Y:S01]  /*7a5b0*/  LDL.64 R8, [R6+0x20b0] ;  /* 0x0020b00006087983 */ /* 0x004ea20000100a00 */
[----:B------:R-:W-:-:S04]  /*7a5c0*/  ISETP.NE.U32.AND P0, PT, R92, 0x1, PT ;  /* 0x000000015c00780c */ /* 0x000fc80003f05070 */
[----:B------:R-:W-:Y:S02]  /*7a5d0*/  ISETP.NE.AND.EX P0, PT, RZ, RZ, PT, P0 ;  /* 0x000000ffff00720c */ /* 0x000fe40003f05300 */
[----:B--2---:R-:W-:-:S05]  /*7a5e0*/  IADD3 R5, PT, PT, R9, -R8, RZ ;  /* 0x8000000809057210 */ /* 0x004fca0007ffe0ff */
[----:B------:R3:W-:Y:S06]  /*7a5f0*/  STL [R6+0x20f0], R5 ;  /* 0x0020f00506007387 */ /* 0x0007ec0000100800 */
        /* <DEDUP_REMOVED lines=10> */
.L_x_1532:
[----:B------:R-:W-:Y:S05]  /*7a6a0*/  BSYNC.RECONVERGENT B0 ;  /* 0x0000000000007941 */ /* 0x000fea0003800200 */
.L_x_1531:
        /* <DEDUP_REMOVED lines=14> */
.L_x_1542:
        /* <DEDUP_REMOVED lines=29> */
.L_x_1541:
[----:B----4-:R-:W-:-:S07]  /*7a960*/  MOV R8, R6 ;  /* 0x0000000600087202 */ /* 0x010fce0000000f00 */
.L_x_1540:
[----:B------:R-:W-:Y:S05]  /*7a970*/  BSYNC.RECONVERGENT B4 ;  /* 0x0000000000047941 */ /* 0x000fea0003800200 */
.L_x_1539:
        /* <DEDUP_REMOVED lines=23> */
.L_x_1538:
[----:B------:R-:W-:Y:S05]  /*7aaf0*/  BSYNC.RECONVERGENT B0 ;  /* 0x0000000000007941 */ /* 0x000fea0003800200 */
.L_x_1537:
[----:B--2-4-:R-:W2:Y:S02]  /*7ab00*/  LDL R5, [R1+0x2130] ;  /* 0x0021300001057983 */ /* 0x014ea40000100800 */
[----:B--2---:R-:W-:-:S13]  /*7ab10*/  ISETP.GE.AND P0, PT, R5, 0x2, PT ;  /* 0x000000020500780c */ /* 0x004fda0003f06270 */
[----:B------:R-:W-:Y:S05]  /*7ab20*/  @P0 BRA `(.L_x_1543) ;  /* 0xffffff7000a80947 */ /* 0x000fea000383ffff */
.L_x_1406:
[----:B------:R-:W-:Y:S05]  /*7ab30*/  BSYNC.RELIABLE B3 ;  /* 0x0000000000037941 */ /* 0x000fea0003800100 */
.L_x_1405:
        /* <DEDUP_REMOVED lines=11> */
.L_x_1271:
[----:B------:R-:W-:Y:S05]  /*7abf0*/  BSYNC.RELIABLE B2 ;  /* 0x0000000000027941 */ /* 0x000fea0003800100 */
.L_x_1270:
        /* <DEDUP_REMOVED lines=15> */
.L_x_1266:
[----:B------:R-:W-:Y:S05]  /*7acf0*/  BSYNC.RECONVERGENT B1 ;  /* 0x0000000000017941 */ /* 0x000fea0003800200 */
.L_x_1228:
        /* <DEDUP_REMOVED lines=17> */
.L_x_1552:
        /* <DEDUP_REMOVED lines=14> */
.L_x_1551:
[----:B------:R-:W-:Y:S05]  /*7aef0*/  BSYNC.RECONVERGENT B2 ;  /* 0x0000000000027941 */ /* 0x000fea0003800200 */
.L_x_1550:
        /* <DEDUP_REMOVED lines=8> */
[----:B------:R-:W-:-:S05]  /*7af80*/  IADD3 R0, PT, PT, R6, 0x4, RZ ;  /* 0x0000000406007810 */ /* 0x000fca0007ffe0ff */
        /* <DEDUP_REMOVED lines=9> */
.L_x_1549:
[----:B------:R-:W-:Y:S05]  /*7b020*/  BSYNC.RECONVERGENT B1 ;  /* 0x0000000000017941 */ /* 0x000fea0003800200 */
.L_x_1548:
        /* <DEDUP_REMOVED lines=16> */
.L_x_1562:
        /* <DEDUP_REMOVED lines=21> */
[----:B------:R-:W-:Y:S01]  /*7b280*/  IMAD.MOV.U32 R14, RZ, RZ, -0x35dec16 ;  /* 0xfca213eaff0e7424 */ /* 0x000fe200078e00ff */
[----:B------:R-:W-:Y:S01]  /*7b290*/  MOV R15, 0x3e928af3 ;  /* 0x3e928af3000f7802 */ /* 0x000fe20000000f00 */
[----:B------:R-:W-:Y:S02]  /*7b2a0*/  IMAD.MOV.U32 R32, RZ, RZ, 0x62401315 ;  /* 0x62401315ff207424 */ /* 0x000fe400078e00ff */
[----:B------:R-:W-:-:S03]  /*7b2b0*/  IMAD.MOV.U32 R33, RZ, RZ, 0x3ec71dee ;  /* 0x3ec71deeff217424 */ /* 0x000fc600078e00ff */
[-CC-:B------:R-:W-:Y:S02]  /*7b2c0*/  DFMA R10, R12, R34.reuse, R14.reuse ;  /* 0x000000220c0a722b */ /* 0x180fe4000000000e */
        /* <DEDUP_REMOVED lines=36> */
[----:B------:R-:W-:Y:S01]  /*7b510*/  IMAD R15, R22, 0x100000, R17 ;  /* 0x00100000160f7824 */ /* 0x000fe200078e0211 */
[----:B------:R-:W-:Y:S01]  /*7b520*/  MOV R14, R16 ;  /* 0x00000010000e7202 */ /* 0x000fe20000000f00 */
        /* <DEDUP_REMOVED lines=15> */
.L_x_1555:
[----:B------:R-:W-:Y:S05]  /*7b620*/  BSYNC.RECONVERGENT B1 ;  /* 0x0000000000017941 */ /* 0x000fea0003800200 */
.L_x_1554:
        /* <DEDUP_REMOVED lines=15> */
.L_x_1557:
[----:B------:R-:W-:Y:S05]  /*7b720*/  BSYNC.RECONVERGENT B1 ;  /* 0x0000000000017941 */ /* 0x000fea0003800200 */
.L_x_1556:
        /* <DEDUP_REMOVED lines=17> */
.L_x_1559:
[----:B------:R-:W-:Y:S05]  /*7b840*/  BSYNC.RECONVERGENT B2 ;  /* 0x0000000000027941 */ /* 0x000fea0003800200 */
.L_x_1558:
        /* <DEDUP_REMOVED lines=17> */
.L_x_1561:
[----:B------:R-:W-:Y:S05]  /*7b960*/  BSYNC.RECONVERGENT B2 ;  /* 0x0000000000027941 */ /* 0x000fea0003800200 */
.L_x_1560:
        /* <DEDUP_REMOVED lines=64> */
[----:B-1----:R-:W-:Y:S01]  /*7bd70*/  MOV R4, R10 ;  /* 0x0000000a00047202 */ /* 0x002fe20000000f00 */
        /* <DEDUP_REMOVED lines=9> */
.L_x_1553:
        /* <DEDUP_REMOVED lines=67> */
.L_x_1566:
[----:B------:R-:W-:Y:S05]  /*7c240*/  BSYNC.RECONVERGENT B1 ;  /* 0x0000000000017941 */ /* 0x000fea0003800200 */
.L_x_1565:
        /* <DEDUP_REMOVED lines=12> */
[----:B------:R-:W-:Y:S02]  /*7c310*/  MOV R20, 0x7c340 ;  /* 0x0007c34000147802 */ /* 0x000fe40000000f00 */
[----:B------:R-:W-:-:S07]  /*7c320*/  IADD3 R23, PT, PT, R4, -0x100000, RZ ;  /* 0xfff0000004177810 */ /* 0x000fce0007ffe0ff */
[----:B0-----:R-:W-:Y:S05]  /*7c330*/  CALL.REL.NOINC `($__internal_0_$__cuda_sm20_dblrcp_rn_slowpath_v3) ;  /* 0x000000c400f47944 */ /* 0x001fea0003c00000 */
[----:B------:R-:W-:Y:S02]  /*7c340*/  IMAD.MOV.U32 R6, RZ, RZ, R10 ;  /* 0x000000ffff067224 */ /* 0x000fe400078e000a */
[----:B------:R-:W-:-:S07]  /*7c350*/  IMAD.MOV.U32 R7, RZ, RZ, R11 ;  /* 0x000000ffff077224 */ /* 0x000fce00078e000b */
.L_x_1568:
[----:B------:R-:W-:Y:S05]  /*7c360*/  BSYNC.RECONVERGENT B2 ;  /* 0x0000000000027941 */ /* 0x000fea0003800200 */
.L_x_1567:
        /* <DEDUP_REMOVED lines=39> */
.L_x_1564:
[----:B------:R-:W3:Y:S02]  /*7c5e0*/  LDCU UR4, c[0x0][0x3b8] ;  /* 0x00007700ff0477ac */ /* 0x000ee40008000800 */
[----:B---3--:R-:W-:-:S13]  /*7c5f0*/  ISETP.NE.AND P2, PT, R14, UR4, PT ;  /* 0x000000040e007c0c */ /* 0x008fda000bf45270 */
[----:B------:R-:W-:Y:S05]  /*7c600*/  @!P2 BRA `(.L_x_1563) ;  /* 0x0000000c00b0a947 */ /* 0x000fea0003800000 */
.L_x_1577:
[----:B------:R-:W-:-:S05]  /*7c610*/  IMAD R14, R0, 0x8, R52 ;  /* 0x00000008000e7824 */ /* 0x000fca00078e0234 */
[----:B-12---:R-:W2:Y:S01]  /*7c620*/  LDL.64 R10, [R14] ;  /* 0x000000000e0a7983 */ /* 0x006ea20000100a00 */
        /* <DEDUP_REMOVED lines=58> */
.L_x_1570:
[----:B------:R-:W-:Y:S05]  /*7c9d0*/  BSYNC.RECONVERGENT B1 ;  /* 0x0000000000017941 */ /* 0x000fea0003800200 */
.L_x_1569:
        /* <DEDUP_REMOVED lines=17> */
.L_x_1572:
[----:B------:R-:W-:Y:S05]  /*7caf0*/  BSYNC.RECONVERGENT B2 ;  /* 0x0000000000027941 */ /* 0x000fea0003800200 */
.L_x_1571:
        /* <DEDUP_REMOVED lines=13> */
[----:B------:R-:W-:Y:S02]  /*7cbd0*/  MOV R15, UR7 ;  /* 0x00000007000f7c02 */ /* 0x000fe40008000f00 */
[----:B------:R-:W-:Y:S01]  /*7cbe0*/  FSEL R11, R6, 1.875, P4 ;  /* 0x3ff00000060b7808 */ /* 0x000fe20002000000 */
[----:B------:R-:W-:Y:S01]  /*7cbf0*/  IMAD.MOV.U32 R6, RZ, RZ, R4 ;  /* 0x000000ffff067224 */ /* 0x000fe200078e0004 */
[----:B------:R-:W-:Y:S01]  /*7cc00*/  @P3 LOP3.LUT R7, R12, 0x3ff00000, RZ, 0xfc, !PT ;  /* 0x3ff000000c073812 */ /* 0x000fe200078efcff */
[----:B------:R-:W-:Y:S01]  /*7cc10*/  IMAD.U32 R12, RZ, RZ, UR6 ;  /* 0x00000006ff0c7e24 */ /* 0x000fe2000f8e00ff */
[----:B------:R-:W-:Y:S02]  /*7cc20*/  SEL R4, R10, RZ, P2 ;  /* 0x000000ff0a047207 */ /* 0x000fe40001000000 */
[----:B------:R-:W-:Y:S01]  /*7cc30*/  @P5 LOP3.LUT R11, R13, 0x3ff00000, RZ, 0xfc, !PT ;  /* 0x3ff000000d0b5812 */ /* 0x000fe200078efcff */
[----:B------:R-:W-:Y:S01]  /*7cc40*/  IMAD.MOV.U32 R5, RZ, RZ, R7 ;  /* 0x000000ffff057224 */ /* 0x000fe200078e0007 */
[----:B------:R-:W-:-:S03]  /*7cc50*/  SEL R6, R6, RZ, P4 ;  /* 0x000000ff06067207 */ /* 0x000fc60002000000 */
[----:B------:R-:W-:Y:S02]  /*7cc60*/  IMAD.MOV.U32 R7, RZ, RZ, R11 ;  /* 0x000000ffff077224 */ /* 0x000fe400078e000b */
[----:B------:R-:W-:Y:S01]  /*7cc70*/  DSETP.MAX.AND P2, P3, R4, UR4, PT ;  /* 0x0000000404007e2a */ /* 0x000fe2000bb4f000 */
[----:B------:R-:W-:-:S03]  /*7cc80*/  IMAD.MOV.U32 R10, RZ, RZ, R5 ;  /* 0x000000ffff0a7224 */ /* 0x000fc600078e0005 */
[----:B------:R-:W-:Y:S02]  /*7cc90*/  DSETP.MAX.AND P4, P5, R6, UR4, PT ;  /* 0x0000000406007e2a */ /* 0x000fe4000bd8f000 */
[----:B------:R-:W-:Y:S01]  /*7cca0*/  FSEL R11, R10, UR6, P2 ;  /* 0x000000060a0b7c08 */ /* 0x000fe20009000000 */
[----:B------:R-:W-:Y:S01]  /*7ccb0*/  IMAD.MOV.U32 R10, RZ, RZ, R7 ;  /* 0x000000ffff0a7224 */ /* 0x000fe200078e0007 */
[----:B------:R-:W-:Y:S02]  /*7ccc0*/  UMOV UR6, UR4 ;  /* 0x0000000400067c82 */ /* 0x000fe40008000000 */
[----:B------:R-:W-:Y:S02]  /*7ccd0*/  SEL R4, R4, UR6, P2 ;  /* 0x0000000604047c07 */ /* 0x000fe40009000000 */
[----:B------:R-:W-:Y:S02]  /*7cce0*/  FSEL R13, R10, UR7, P4 ;  /* 0x000000070a0d7c08 */ /* 0x000fe4000a000000 */
[----:B------:R-:W-:-:S02]  /*7ccf0*/  @P3 LOP3.LUT R11, R12, 0x80000, RZ, 0xfc, !PT ;  /* 0x000800000c0b3812 */ /* 0x000fc400078efcff */
[----:B------:R-:W-:Y:S02]  /*7cd00*/  SEL R6, R6, UR4, P4 ;  /* 0x0000000406067c07 */ /* 0x000fe4000a000000 */
        /* <DEDUP_REMOVED lines=64> */
.L_x_1574:
[----:B------:R-:W-:Y:S05]  /*7d110*/  BSYNC.RECONVERGENT B1 ;  /* 0x0000000000017941 */ /* 0x000fea0003800200 */
.L_x_1573:
        /* <DEDUP_REMOVED lines=17> */
.L_x_1576:
[----:B------:R-:W-:Y:S05]  /*7d230*/  BSYNC.RECONVERGENT B2 ;  /* 0x0000000000027941 */ /* 0x000fea0003800200 */
.L_x_1575:
[C---:B------:R-:W-:Y:S01]  /*7d240*/  DADD R4, -R6.reuse, 1 ;  /* 0x3ff0000006047429 */ /* 0x040fe20000000100 */
[----:B------:R-:W-:Y:S01]  /*7d250*/  IMAD.MOV.U32 R10, RZ, RZ, R6 ;  /* 0x000000ffff0a7224 */ /* 0x000fe200078e0006 */
[----:B------:R-:W-:Y:S01]  /*7d260*/  DSETP.MIN.AND P2, P3, R6, 1, PT ;  /* 0x3ff000000600742a */ /* 0x000fe20003b40000 */
[----:B------:R-:W-:Y:S01]  /*7d270*/  MOV R12, 0x80000 ;  /* 0x00080000000c7802 */ /* 0x000fe20000000f00 */
[----:B------:R-:W-:Y:S01]  /*7d280*/  IMAD.MOV.U32 R13, RZ, RZ, 0x80000 ;  /* 0x00080000ff0d7424 */ /* 0x000fe200078e00ff */
[----:B------:R-:W-:Y:S01]  /*7d290*/  UMOV UR4, 0x2777579c ;  /* 0x2777579c00047882 */ /* 0x000fe20000000000 */
        /* <DEDUP_REMOVED lines=35> */
.L_x_1563:
        /* <DEDUP_REMOVED lines=9> */
.L_x_1590:
[----:B------:R-:W-:-:S05]  /*7d560*/  IMAD R67, R51, 0x8, R44 ;  /* 0x0000000833437824 */ /* 0x000fca00078e022c */
[----:B------:R-:W5:Y:S01]  /*7d570*/  LDL.64 R64, [R67] ;  /* 0x0000000043407983 */ /* 0x000f620000100a00 */
[----:B------:R-:W-:Y:S01]  /*7d580*/  IMAD.MOV.U32 R48, RZ, RZ, 0x652b82fe ;  /* 0x652b82feff307424 */ /* 0x000fe200078e00ff */
[----:B--234-:R-:W-:Y:S01]  /*7d590*/  MOV R4, 0x3b39803f ;  /* 0x3b39803f00047802 */ /* 0x01cfe20000000f00 */
[----:B------:R-:W-:Y:S01]  /*7d5a0*/  IMAD.MOV.U32 R49, RZ, RZ, 0x3ff71547 ;  /* 0x3ff71547ff317424 */ /* 0x000fe200078e00ff */
[----:B------:R-:W-:Y:S01]  /*7d5b0*/  BSSY.RECONVERGENT B3, `(.L_x_1582) ;  /* 0x0000039000037945 */ /* 0x000fe20003800200 */
[----:B------:R-:W-:Y:S02]  /*7d5c0*/  IMAD.MOV.U32 R34, RZ, RZ, -0x105c611 ;  /* 0xfefa39efff227424 */ /* 0x000fe400078e00ff */
[----:B------:R-:W-:Y:S02]  /*7d5d0*/  IMAD.MOV.U32 R35, RZ, RZ, 0x3fe62e42 ;  /* 0x3fe62e42ff237424 */ /* 0x000fe400078e00ff */
[----:B------:R-:W-:Y:S02]  /*7d5e0*/  IMAD.MOV.U32 R5, RZ, RZ, 0x3c7abc9e ;  /* 0x3c7abc9eff057424 */ /* 0x000fe400078e00ff */
[----:B------:R-:W-:-:S02]  /*7d5f0*/  IMAD.MOV.U32 R40, RZ, RZ, 0x69ce2bdf ;  /* 0x69ce2bdfff287424 */ /* 0x000fc400078e00ff */
        /* <DEDUP_REMOVED lines=52> */
.L_x_1583:
[----:B------:R-:W-:Y:S05]  /*7d940*/  BSYNC.RECONVERGENT B3 ;  /* 0x0000000000037941 */ /* 0x000fea0003800200 */
.L_x_1582:
        /* <DEDUP_REMOVED lines=36> */
.L_x_1585:
[----:B------:R-:W-:Y:S05]  /*7db90*/  BSYNC.RECONVERGENT B3 ;  /* 0x0000000000037941 */ /* 0x000fea0003800200 */
.L_x_1584:
        /* <DEDUP_REMOVED lines=36> */
.L_x_1587:
[----:B------:R-:W-:Y:S05]  /*7dde0*/  BSYNC.RECONVERGENT B3 ;  /* 0x0000000000037941 */ /* 0x000fea0003800200 */
.L_x_1586:
        /* <DEDUP_REMOVED lines=11> */
[----:B------:R-:W-:-:S04]  /*7dea0*/  MOV R10, R5 ;  /* 0x00000005000a7202 */ /* 0x000fc80000000f00 */
[----:B------:R-:W-:-:S03]  /*7deb0*/  FSETP.GEU.AND P2, PT, |R10|, 4.1917929649353027344, PT ;  /* 0x4086232b0a00780b */ /* 0x000fc60003f4e200 */
        /* <DEDUP_REMOVED lines=23> */
.L_x_1589:
[----:B------:R-:W-:Y:S05]  /*7e030*/  BSYNC.RECONVERGENT B3 ;  /* 0x0000000000037941 */ /* 0x000fea0003800200 */
.L_x_1588:
[----:B------:R1:W-:Y:S01]  /*7e040*/  STL.64 [R81+0x18], R4 ;  /* 0x0000180451007387 */ /* 0x0003e20000100a00 */
[----:B------:R-:W-:-:S05]  /*7e050*/  VIADD R51, R51, 0x4 ;  /* 0x0000000433337836 */ /* 0x000fca0000000000 */
[----:B------:R-:W-:-:S13]  /*7e060*/  ISETP.NE.AND P2, PT, R51, R0, PT ;  /* 0x000000003300720c */ /* 0x000fda0003f45270 */
[----:B-1----:R-:W-:Y:S05]  /*7e070*/  @P2 BRA `(.L_x_1590) ;  /* 0xfffffff400382947 */ /* 0x002fea000383ffff */
.L_x_1581:
[----:B------:R-:W-:Y:S05]  /*7e080*/  BSYNC.RECONVERGENT B2 ;  /* 0x0000000000027941 */ /* 0x000fea0003800200 */
.L_x_1580:
        /* <DEDUP_REMOVED lines=64> */
.L_x_1592:
[----:B------:R-:W-:Y:S05]  /*7e490*/  BSYNC.RECONVERGENT B2 ;  /* 0x0000000000027941 */ /* 0x000fea0003800200 */
.L_x_1591:
        /* <DEDUP_REMOVED lines=37> */
.L_x_1594:
[----:B------:R-:W-:Y:S05]  /*7e6f0*/  BSYNC.RECONVERGENT B2 ;  /* 0x0000000000027941 */ /* 0x000fea0003800200 */
.L_x_1593:
        /* <DEDUP_REMOVED lines=37> */
.L_x_1596:
[----:B------:R-:W-:Y:S05]  /*7e950*/  BSYNC.RECONVERGENT B2 ;  /* 0x0000000000027941 */ /* 0x000fea0003800200 */
.L_x_1595:
[----:B------:R1:W-:Y:S02]  /*7e960*/  STL.64 [R67+0x10], R4 ;  /* 0x0000100443007387 */ /* 0x0003e40000100a00 */
.L_x_1579:
[----:B------:R-:W-:Y:S05]  /*7e970*/  BSYNC.RECONVERGENT B1 ;  /* 0x0000000000017941 */ /* 0x000fea0003800200 */
.L_x_1578:
        /* <DEDUP_REMOVED lines=23> */
.L_x_1608:
        /* <DEDUP_REMOVED lines=11> */
.L_x_1603:
        /* <DEDUP_REMOVED lines=12> */
[C---:B------:R-:W-:Y:S01]  /*7ec60*/  LEA R56, R4.reuse, R1, 0x3 ;  /* 0x0000000104387211 */ /* 0x040fe200078e18ff */
[----:B------:R-:W-:-:S05]  /*7ec70*/  VIADD R4, R4, UR4 ;  /* 0x0000000404047c36 */ /* 0x000fca0008000000 */
        /* <DEDUP_REMOVED lines=44> */
.L_x_1602:
[----:B------:R-:W-:-:S07]  /*7ef40*/  IMAD.MOV.U32 R0, RZ, RZ, R83 ;  /* 0x000000ffff007224 */ /* 0x000fce00078e0053 */
.L_x_1601:
[----:B------:R-:W-:Y:S05]  /*7ef50*/  BSYNC.RECONVERGENT B2 ;  /* 0x0000000000027941 */ /* 0x000fea0003800200 */
.L_x_1600:
        /* <DEDUP_REMOVED lines=19> */
[C---:B------:R-:W-:Y:S01]  /*7f090*/  IMAD R22, R14.reuse, 0x8, R1 ;  /* 0x000000080e167824 */ /* 0x040fe200078e0201 */
[----:B------:R-:W-:-:S05]  /*7f0a0*/  IADD3 R14, PT, PT, R14, UR4, RZ ;  /* 0x000000040e0e7c10 */ /* 0x000fca000fffe0ff */
        /* <DEDUP_REMOVED lines=16> */
.L_x_1607:
[----:B------:R-:W-:Y:S05]  /*7f1b0*/  BSYNC.RECONVERGENT B3 ;  /* 0x0000000000037941 */ /* 0x000fea0003800200 */
.L_x_1606:
        /* <DEDUP_REMOVED lines=28> */
.L_x_1605:
[----:B------:R-:W-:Y:S05]  /*7f380*/  BSYNC.RECONVERGENT B2 ;  /* 0x0000000000027941 */ /* 0x000fea0003800200 */
.L_x_1604:
[----:B-----5:R1:W-:Y:S04]  /*7f390*/  STL.64 [R81+0x2310], R10 ;  /* 0x0023100a51007387 */ /* 0x0203e80000100a00 */
[----:B------:R1:W-:Y:S02]  /*7f3a0*/  STL.64 [R81+0x2390], R16 ;  /* 0x0023901051007387 */ /* 0x0003e40000100a00 */
.L_x_1599:
[----:B------:R-:W-:Y:S05]  /*7f3b0*/  BSYNC.RECONVERGENT B1 ;  /* 0x0000000000017941 */ /* 0x000fea0003800200 */
.L_x_1598:
[----:B------:R-:W5:Y:S01]  /*7f3c0*/  LDCU UR4, c[0x0][0x3b8] ;  /* 0x00007700ff0477ac */ /* 0x000f620008000800 */
[----:B------:R-:W-:Y:S02]  /*7f3d0*/  VIADD R51, R51, 0x1 ;  /* 0x0000000133337836 */ /* 0x000fe40000000000 */
[----:B-----5:R-:W-:-:S05]  /*7f3e0*/  IMAD.U32 R0, RZ, RZ, UR4 ;  /* 0x00000004ff007e24 */ /* 0x020fca000f8e00ff */
[----:B------:R-:W-:-:S13]  /*7f3f0*/  ISETP.NE.AND P2, PT, R51, R0, PT ;  /* 0x000000003300720c */ /* 0x000fda0003f45270 */
[----:B------:R-:W-:Y:S05]  /*7f400*/  @P2 BRA `(.L_x_1608) ;  /* 0xfffffff400b82947 */ /* 0x000fea000383ffff */
.L_x_1597:
[----:B------:R-:W-:Y:S01]  /*7f410*/  IMAD.MOV.U32 R40, RZ, RZ, RZ ;  /* 0x000000ffff287224 */ /* 0x000fe200078e00ff */
[----:B------:R-:W-:Y:S06]  /*7f420*/  @!P1 BRA `(.L_x_1609) ;  /* 0x00000018002c9947 */ /* 0x000fec0003800000 */
[----:B------:R-:W-:-:S07]  /*7f430*/  IMAD.MOV.U32 R14, RZ, RZ, RZ ;  /* 0x000000ffff0e7224 */ /* 0x000fce00078e00ff */
.L_x_1622:
        /* <DEDUP_REMOVED lines=21> */
[----:B------:R-:W-:Y:S02]  /*7f590*/  IMAD.MOV.U32 R22, RZ, RZ, R12 ;  /* 0x000000ffff167224 */ /* 0x000fe400078e000c */
        /* <DEDUP_REMOVED lines=77> */
.L_x_1611:
[----:B------:R-:W-:Y:S01]  /*7fa70*/  IMAD.MOV.U32 R22, RZ, RZ, 0x0 ;  /* 0x00000000ff167424 */ /* 0x000fe200078e00ff */
[----:B------:R-:W-:Y:S01]  /*7fa80*/  LOP3.LUT P0, RZ, R21, 0x7fffffff, RZ, 0xc0, !PT ;  /* 0x7fffffff15ff7812 */ /* 0x000fe2000780c0ff */
[----:B------:R-:W-:-:S06]  /*7fa90*/  IMAD.MOV.U32 R23, RZ, RZ, 0x7ff00000 ;  /* 0x7ff00000ff177424 */ /* 0x000fcc00078e00ff */
[----:B------:R-:W-:-:S10]  /*7faa0*/  DFMA R22, R20, R22, +INF ;  /* 0x7ff000001416742b */ /* 0x000fd40000000016 */
[----:B------:R-:W-:Y:S02]  /*7fab0*/  FSEL R20, R22, RZ, P0 ;  /* 0x000000ff16147208 */ /* 0x000fe40000000000 */
[----:B------:R-:W-:-:S07]  /*7fac0*/  FSEL R21, R23, -QNAN , P0 ;  /* 0xfff0000017157808 */ /* 0x000fce0000000000 */
.L_x_1612:
[----:B------:R-:W-:Y:S05]  /*7fad0*/  BSYNC.RECONVERGENT B1 ;  /* 0x0000000000017941 */ /* 0x000fea0003800200 */
.L_x_1610:
[----:B------:R-:W-:Y:S01]  /*7fae0*/  DSETP.MAX.AND P0, P1, R56, R10, PT ;  /* 0x0000000a3800722a */ /* 0x000fe2000390f000 */
[----:B------:R-:W-:Y:S01]  /*7faf0*/  IMAD.MOV.U32 R33, RZ, RZ, R11 ;  /* 0x000000ffff217224 */ /* 0x000fe200078e000b */
[----:B------:R-:W-:Y:S01]  /*7fb00*/  MOV R0, R57 ;  /* 0x0000003900007202 */ /* 0x000fe20000000f00 */
[----:B------:R-:W-:Y:S01]  /*7fb10*/  IMAD.MOV.U32 R23, RZ, RZ, R10 ;  /* 0x000000ffff177224 */ /* 0x000fe200078e000a */
[----:B------:R-:W-:Y:S01]  /*7fb20*/  BSSY.RECONVERGENT B1, `(.L_x_1613) ;  /* 0x0000057000017945 */ /* 0x000fe20003800200 */
[----:B------:R-:W-:Y:S01]  /*7fb30*/  IMAD.MOV.U32 R51, RZ, RZ, -0x3ff ;  /* 0xfffffc01ff337424 */ /* 0x000fe200078e00ff */
[----:B------:R-:W-:Y:S02]  /*7fb40*/  FSEL R35, R0, R33, P0 ;  /* 0x0000002100237208 */ /* 0x000fe40000000000 */
[----:B------:R-:W-:-:S05]  /*7fb50*/  SEL R22, R56, R23, P0 ;  /* 0x0000001738167207 */ /* 0x000fca0000000000 */
[----:B------:R-:W-:Y:S01]  /*7fb60*/  IMAD.MOV.U32 R32, RZ, RZ, R22 ;  /* 0x000000ffff207224 */ /* 0x000fe200078e0016 */
        /* <DEDUP_REMOVED lines=76> */
.L_x_1614:
[----:B------:R-:W-:Y:S01]  /*80030*/  IMAD.MOV.U32 R22, RZ, RZ, 0x0 ;  /* 0x00000000ff167424 */ /* 0x000fe200078e00ff */
[----:B------:R-:W-:Y:S02]  /*80040*/  MOV R23, 0x7ff00000 ;  /* 0x7ff0000000177802 */ /* 0x000fe40000000f00 */
[----:B------:R-:W-:-:S04]  /*80050*/  LOP3.LUT P0, RZ, R33, 0x7fffffff, RZ, 0xc0, !PT ;  /* 0x7fffffff21ff7812 */ /* 0x000fc8000780c0ff */
[----:B------:R-:W-:-:S10]  /*80060*/  DFMA R22, R32, R22, +INF ;  /* 0x7ff000002016742b */ /* 0x000fd40000000016 */
[----:B------:R-:W-:Y:S02]  /*80070*/  FSEL R22, R22, RZ, P0 ;  /* 0x000000ff16167208 */ /* 0x000fe40000000000 */
[----:B------:R-:W-:-:S07]  /*80080*/  FSEL R23, R23, -QNAN , P0 ;  /* 0xfff0000017177808 */ /* 0x000fce0000000000 */
.L_x_1615:
[----:B------:R-:W-:Y:S05]  /*80090*/  BSYNC.RECONVERGENT B1 ;  /* 0x0000000000017941 */ /* 0x000fea0003800200 */
.L_x_1613:
        /* <DEDUP_REMOVED lines=86> */
.L_x_1617:
[----:B------:R-:W-:Y:S01]  /*80600*/  MOV R16, 0x0 ;  /* 0x0000000000107802 */ /* 0x000fe20000000f00 */
[----:B------:R-:W-:Y:S01]  /*80610*/  IMAD.MOV.U32 R17, RZ, RZ, 0x7ff00000 ;  /* 0x7ff00000ff117424 */ /* 0x000fe200078e00ff */
[----:B------:R-:W-:-:S05]  /*80620*/  LOP3.LUT P0, RZ, R33, 0x7fffffff, RZ, 0xc0, !PT ;  /* 0x7fffffff21ff7812 */ /* 0x000fca000780c0ff */
[----:B------:R-:W-:-:S10]  /*80630*/  DFMA R16, R32, R16, +INF ;  /* 0x7ff000002010742b */ /* 0x000fd40000000010 */
[----:B------:R-:W-:Y:S02]  /*80640*/  FSEL R22, R16, RZ, P0 ;  /* 0x000000ff10167208 */ /* 0x000fe40000000000 */
[----:B------:R-:W-:-:S07]  /*80650*/  FSEL R23, R17, -QNAN , P0 ;  /* 0xfff0000011177808 */ /* 0x000fce0000000000 */
.L_x_1618:
[----:B------:R-:W-:Y:S05]  /*80660*/  BSYNC.RECONVERGENT B1 ;  /* 0x0000000000017941 */ /* 0x000fea0003800200 */
.L_x_1616:
        /* <DEDUP_REMOVED lines=84> */
.L_x_1620:
[----:B------:R-:W-:Y:S01]  /*80bb0*/  MOV R10, 0x0 ;  /* 0x00000000000a7802 */ /* 0x000fe20000000f00 */
[----:B------:R-:W-:Y:S01]  /*80bc0*/  IMAD.MOV.U32 R11, RZ, RZ, 0x7ff00000 ;  /* 0x7ff00000ff0b7424 */ /* 0x000fe200078e00ff */
[----:B------:R-:W-:-:S05]  /*80bd0*/  LOP3.LUT P0, RZ, R13, 0x7fffffff, RZ, 0xc0, !PT ;  /* 0x7fffffff0dff7812 */ /* 0x000fca000780c0ff */
[----:B------:R-:W-:-:S10]  /*80be0*/  DFMA R10, R12, R10, +INF ;  /* 0x7ff000000c0a742b */ /* 0x000fd4000000000a */
[----:B------:R-:W-:Y:S02]  /*80bf0*/  FSEL R10, R10, RZ, P0 ;  /* 0x000000ff0a0a7208 */ /* 0x000fe40000000000 */
[----:B------:R-:W-:-:S07]  /*80c00*/  FSEL R11, R11, -QNAN , P0 ;  /* 0xfff000000b0b7808 */ /* 0x000fce0000000000 */
.L_x_1621:
[----:B------:R-:W-:Y:S05]  /*80c10*/  BSYNC.RECONVERGENT B1 ;  /* 0x0000000000017941 */ /* 0x000fea0003800200 */
.L_x_1619:
        /* <DEDUP_REMOVED lines=12> */
.L_x_1609:
[----:B------:R-:W-:-:S13]  /*80ce0*/  ISETP.GE.AND P0, PT, R40, R0, PT ;  /* 0x000000002800720c */ /* 0x000fda0003f06270 */
[----:B------:R-:W-:Y:S05]  /*80cf0*/  @P0 BRA `(.L_x_1623) ;  /* 0x0000001800600947 */ /* 0x000fea0003800000 */
.L_x_1630:
        /* <DEDUP_REMOVED lines=27> */
[----:B------:R-:W-:-:S09]  /*80eb0*/  @!P0 MOV R21, 0xfffffbcb ;  /* 0xfffffbcb00158802 */ /* 0x000fd20000000f00 */
[----:B------:R-:W-:Y:S02]  /*80ec0*/  @!P0 IMAD.MOV.U32 R0, RZ, RZ, R15 ;  /* 0x000000ffff008224 */ /* 0x000fe400078e000f */
[----:B------:R-:W-:Y:S02]  /*80ed0*/  @!P0 IMAD.MOV.U32 R6, RZ, RZ, R14 ;  /* 0x000000ffff068224 */ /* 0x000fe400078e000e */
        /* <DEDUP_REMOVED lines=68> */
.L_x_1625:
[----:B------:R-:W-:Y:S01]  /*81320*/  IMAD.MOV.U32 R4, RZ, RZ, 0x0 ;  /* 0x00000000ff047424 */ /* 0x000fe200078e00ff */
[----:B------:R-:W-:Y:S01]  /*81330*/  LOP3.LUT P0, RZ, R15, 0x7fffffff, RZ, 0xc0, !PT ;  /* 0x7fffffff0fff7812 */ /* 0x000fe2000780c0ff */
[----:B------:R-:W-:-:S06]  /*81340*/  IMAD.MOV.U32 R5, RZ, RZ, 0x7ff00000 ;  /* 0x7ff00000ff057424 */ /* 0x000fcc00078e00ff */
[----:B------:R-:W-:-:S10]  /*81350*/  DFMA R4, R14, R4, +INF ;  /* 0x7ff000000e04742b */ /* 0x000fd40000000004 */
[----:B------:R-:W-:Y:S02]  /*81360*/  FSEL R4, R4, RZ, P0 ;  /* 0x000000ff04047208 */ /* 0x000fe40000000000 */
[----:B------:R-:W-:-:S07]  /*81370*/  FSEL R5, R5, -QNAN , P0 ;  /* 0xfff0000005057808 */ /* 0x000fce0000000000 */
.L_x_1626:
[----:B------:R-:W-:Y:S05]  /*81380*/  BSYNC.RECONVERGENT B1 ;  /* 0x0000000000017941 */ /* 0x000fea0003800200 */
.L_x_1624:
[----:B------:R-:W-:Y:S01]  /*81390*/  DSETP.MAX.AND P0, P1, R32, R34, PT ;  /* 0x000000222000722a */ /* 0x000fe2000390f000 */
[----:B------:R-:W-:Y:S01]  /*813a0*/  IMAD.MOV.U32 R0, RZ, RZ, R33 ;  /* 0x000000ffff007224 */ /* 0x000fe200078e0021 */
[----:B------:R-:W-:Y:S01]  /*813b0*/  BSSY.RECONVERGENT B1, `(.L_x_1627) ;  /* 0x0000058000017945 */ /* 0x000fe20003800200 */
[----:B------:R-:W-:Y:S01]  /*813c0*/  IMAD.MOV.U32 R7, RZ, RZ, R35 ;  /* 0x000000ffff077224 */ /* 0x000fe200078e0023 */
[----:B------:R-:W-:Y:S02]  /*813d0*/  MOV R23, 0xfffffc01 ;  /* 0xfffffc0100177802 */ /* 0x000fe40000000f00 */
        /* <DEDUP_REMOVED lines=79> */
.L_x_1628:
[----:B------:R-:W-:Y:S01]  /*818d0*/  IMAD.MOV.U32 R6, RZ, RZ, 0x0 ;  /* 0x00000000ff067424 */ /* 0x000fe200078e00ff */
[----:B------:R-:W-:Y:S01]  /*818e0*/  LOP3.LUT P0, RZ, R11, 0x7fffffff, RZ, 0xc0, !PT ;  /* 0x7fffffff0bff7812 */ /* 0x000fe2000780c0ff */
[----:B------:R-:W-:-:S06]  /*818f0*/  IMAD.MOV.U32 R7, RZ, RZ, 0x7ff00000 ;  /* 0x7ff00000ff077424 */ /* 0x000fcc00078e00ff */
[----:B------:R-:W-:-:S10]  /*81900*/  DFMA R6, R10, R6, +INF ;  /* 0x7ff000000a06742b */ /* 0x000fd40000000006 */
[----:B------:R-:W-:Y:S02]  /*81910*/  FSEL R6, R6, RZ, P0 ;  /* 0x000000ff06067208 */ /* 0x000fe40000000000 */
[----:B------:R-:W-:-:S07]  /*81920*/  FSEL R7, R7, -QNAN , P0 ;  /* 0xfff0000007077808 */ /* 0x000fce0000000000 */
.L_x_1629:
[----:B------:R-:W-:Y:S05]  /*81930*/  BSYNC.RECONVERGENT B1 ;  /* 0x0000000000017941 */ /* 0x000fea0003800200 */
.L_x_1627:
        /* <DEDUP_REMOVED lines=11> */
.L_x_1547:
        /* <DEDUP_REMOVED lines=15> */
.L_x_1633:
        /* <DEDUP_REMOVED lines=10> */
[----:B------:R-:W-:-:S02]  /*81b80*/  IADD3 R16, PT, PT, R16, 0x10, RZ ;  /* 0x0000001010107810 */ /* 0x000fc40007ffe0ff */
        /* <DEDUP_REMOVED lines=18> */
.L_x_1632:
        /* <DEDUP_REMOVED lines=29> */
.L_x_1631:
        /* <DEDUP_REMOVED lines=10> */
.L_x_1635:
        /* <DEDUP_REMOVED lines=53> */
.L_x_1634:
        /* <DEDUP_REMOVED lines=31> */
.L_x_1636:
        /* <DEDUP_REMOVED lines=19> */
.L_x_1637:
        /* <DEDUP_REMOVED lines=15> */
.L_x_1623:
[----:B------:R-:W-:Y:S05]  /*82680*/  BSYNC.RECONVERGENT B0 ;  /* 0x0000000000007941 */ /* 0x000fea0003800200 */
.L_x_1546:
[----:B------:R-:W-:Y:S01]  /*82690*/  ISETP.GE.AND P0, PT, R0, 0x1, PT ;  /* 0x000000010000780c */ /* 0x000fe20003f06270 */
[----:B------:R0:W0:Y:S01]  /*826a0*/  F2I.F64.TRUNC R109, R2 ;  /* 0x00000002006d7311 */ /* 0x000022000030d100 */
[----:B------:R-:W0:Y:S01]  /*826b0*/  LDCU.64 UR6, c[0x0][0x390] ;  /* 0x00007200ff0677ac */ /* 0x000e220008000a00 */
[----:B------:R-:W-:Y:S10]  /*826c0*/  BSSY.RECONVERGENT B0, `(.L_x_1638) ;  /* 0x00000c2000007945 */ /* 0x000ff40003800200 */
[----:B------:R-:W-:Y:S05]  /*826d0*/  @!P0 BRA `(.L_x_1639) ;  /* 0x0000000c00008947 */ /* 0x000fea0003800000 */
[----:B0-----:R-:W2:Y:S01]  /*826e0*/  S2R R2, SR_CTAID.X ;  /* 0x0000000000027919 */ /* 0x001ea20000002500 */
[----:B------:R-:W-:Y:S01]  /*826f0*/  VIADD R3, R0, 0xffffffff ;  /* 0xffffffff00037836 */ /* 0x000fe20000000000 */
[----:B------:R-:W-:Y:S01]  /*82700*/  USHF.R.S32.HI UR4, URZ, 0x1f, UR60 ;  /* 0x0000001fff047899 */ /* 0x000fe2000801143c */
[----:B------:R-:W-:Y:S01]  /*82710*/  BSSY.RECONVERGENT B1, `(.L_x_1640) ;  /* 0x000005b000017945 */ /* 0x000fe20003800200 */
[----:B-1----:R-:W-:Y:S02]  /*82720*/  IMAD.MOV.U32 R58, RZ, RZ, RZ ;  /* 0x000000ffff3a7224 */ /* 0x002fe400078e00ff */
[----:B------:R-:W-:Y:S02]  /*82730*/  ISETP.GE.U32.AND P0, PT, R3, 0x7, PT ;  /* 0x000000070300780c */ /* 0x000fe40003f06070 */
[C---:B--234-:R-:W-:Y:S02]  /*82740*/  IMAD R5, R2.reuse, UR4, RZ ;  /* 0x0000000402057c24 */ /* 0x05cfe4000f8e02ff */
[----:B------:R-:W-:-:S04]  /*82750*/  IMAD.WIDE.U32 R2, R2, UR60, RZ ;  /* 0x0000003c02027c25 */ /* 0x000fc8000f8e00ff */
[----:B------:R-:W-:-:S05]  /*82760*/  IMAD.IADD R112, R3, 0x1, R5 ;  /* 0x0000000103707824 */ /* 0x000fca00078e0205 */
[----:B------:R-:W-:Y:S05]  /*82770*/  @!P0 BRA `(.L_x_1641) ;  /* 0x0000000400508947 */ /* 0x000fea0003800000 */
[----:B------:R-:W-:Y:S01]  /*82780*/  BSSY.RECONVERGENT B2, `(.L_x_1642) ;  /* 0x0000052000027945 */ /* 0x000fe20003800200 */
[----:B------:R-:W-:-:S07]  /*82790*/  IMAD.MOV.U32 R106, RZ, RZ, RZ ;  /* 0x000000ffff6a7224 */ /* 0x000fce00078e00ff */
.L_x_1643:
        /* <DEDUP_REMOVED lines=8> */
[----:B------:R0:W5:Y:S01]  /*82820*/  LDL.128 R4, [R64+0x2840] ;  /* 0x0028400040047983 */ /* 0x0001620000100c00 */
[----:B------:R-:W-:-:S02]  /*82830*/  IMAD R16, R106, R0, R77 ;  /* 0x000000006a107224 */ /* 0x000fc400078e024d */
[----:B------:R-:W-:Y:S02]  /*82840*/  IMAD.U32 R88, RZ, RZ, UR38 ;  /* 0x00000026ff587e24 */ /* 0x000fe4000f8e00ff */
[----:B------:R-:W-:Y:S02]  /*82850*/  IMAD R17, R16, R0, R79 ;  /* 0x0000000010117224 */ /* 0x000fe400078e024f */
[----:B------:R-:W-:Y:S02]  /*82860*/  IMAD.U32 R89, RZ, RZ, UR39 ;  /* 0x00000027ff597e24 */ /* 0x000fe4000f8e00ff */
[----:B------:R-:W-:Y:S01]  /*82870*/  VIADD R106, R106, 0x8 ;  /* 0x000000086a6a7836 */ /* 0x000fe20000000000 */
[C---:B------:R-:W-:Y:S02]  /*82880*/  IADD3 R16, P0, PT, R17.reuse, R2, RZ ;  /* 0x0000000211107210 */ /* 0x040fe40007f1e0ff */
[C---:B------:R-:W-:Y:S02]  /*82890*/  IADD3 R65, PT, PT, R17.reuse, UR61, RZ ;  /* 0x0000003d11417c10 */ /* 0x040fe4000fffe0ff */
[----:B------:R-:W-:-:S02]  /*828a0*/  LEA.HI.X.SX32 R73, R17, R112, 0x1, P0 ;  /* 0x0000007011497211 */ /* 0x000fc400000f0eff */
[C---:B------:R-:W-:Y:S01]  /*828b0*/  LEA R90, P0, R16.reuse, UR6, 0x3 ;  /* 0x00000006105a7c11 */ /* 0x040fe2000f8018ff */
[C---:B------:R-:W-:Y:S01]  /*828c0*/  VIADD R67, R65.reuse, UR61 ;  /* 0x0000003d41437c36 */ /* 0x040fe20008000000 */
[----:B------:R-:W-:Y:S02]  /*828d0*/  IADD3 R66, P1, PT, R65, R2, RZ ;  /* 0x0000000241427210 */ /* 0x000fe40007f3e0ff */
[----:B------:R-:W-:Y:S01]  /*828e0*/  LEA.HI.X R91, R16, UR7, R73, 0x3, P0 ;  /* 0x00000007105b7c11 */ /* 0x000fe200080f1c49 */
[----:B------:R-:W-:Y:S01]  /*828f0*/  VIADD R73, R67, UR61 ;  /* 0x0000003d43497c36 */ /* 0x000fe20008000000 */
[----:B------:R-:W-:Y:S02]  /*82900*/  LEA.HI.X.SX32 R81, R65, R112, 0x1, P1 ;  /* 0x0000007041517211 */ /* 0x000fe400008f0eff */
[----:B------:R-:W-:Y:S01]  /*82910*/  LEA R92, P0, R66, UR6, 0x3 ;  /* 0x00000006425c7c11 */ /* 0x000fe2000f8018ff */
[----:B------:R-:W-:Y:S01]  /*82920*/  VIADD R75, R73, UR61 ;  /* 0x0000003d494b7c36 */ /* 0x000fe20008000000 */
[----:B------:R-:W-:-:S02]  /*82930*/  IADD3 R16, P2, PT, R67, R2, RZ ;  /* 0x0000000243107210 */ /* 0x000fc40007f5e0ff */
[----:B------:R-:W-:Y:S01]  /*82940*/  LEA.HI.X R93, R66, UR7, R81, 0x3, P0 ;  /* 0x00000007425d7c11 */ /* 0x000fe200080f1c51 */
[----:B------:R-:W-:Y:S01]  /*82950*/  VIADD R81, R75, UR61 ;  /* 0x0000003d4b517c36 */ /* 0x000fe20008000000 */
[----:B------:R-:W-:Y:S02]  /*82960*/  LEA.HI.X.SX32 R83, R67, R112, 0x1, P2 ;  /* 0x0000007043537211 */ /* 0x000fe400010f0eff */
[C---:B------:R-:W-:Y:S02]  /*82970*/  LEA R94, P1, R16.reuse, UR6, 0x3 ;  /* 0x00000006105e7c11 */ /* 0x040fe4000f8218ff */
[-C--:B------:R-:W-:Y:S02]  /*82980*/  IADD3 R66, P0, PT, R73, R2.reuse, RZ ;  /* 0x0000000249427210 */ /* 0x080fe40007f1e0ff */
[----:B------:R-:W-:Y:S02]  /*82990*/  LEA.HI.X R95, R16, UR7, R83, 0x3, P1 ;  /* 0x00000007105f7c11 */ /* 0x000fe400088f1c53 */
[----:B------:R-:W-:-:S02]  /*829a0*/  IADD3 R16, P2, PT, R81, R2, RZ ;  /* 0x0000000251107210 */ /* 0x000fc40007f5e0ff */
[----:B0-----:R-:W-:Y:S02]  /*829b0*/  IADD3 R64, P1, PT, R75, R2, RZ ;  /* 0x000000024b407210 */ /* 0x001fe40007f3e0ff */
[-C--:B------:R-:W-:Y:S02]  /*829c0*/  LEA.HI.X.SX32 R83, R81, R112.reuse, 0x1, P2 ;  /* 0x0000007051537211 */ /* 0x080fe400010f0eff */
[C---:B------:R-:W-:Y:S02]  /*829d0*/  LEA R100, P2, R16.reuse, UR6, 0x3 ;  /* 0x0000000610647c11 */ /* 0x040fe4000f8418ff */
[CC--:B------:R-:W-:Y:S01]  /*829e0*/  LEA.HI.X.SX32 R99, R75.reuse, R112.reuse, 0x1, P1 ;  /* 0x000000704b637211 */ /* 0x0c0fe200008f0eff */
[----:B------:R-:W-:Y:S01]  /*829f0*/  IMAD.WIDE R74, R75, 0x8, R88 ;  /* 0x000000084b4a7825 */ /* 0x000fe200078e0258 */
[----:B------:R-:W-:Y:S02]  /*82a00*/  LEA.HI.X R101, R16, UR7, R83, 0x3, P2 ;  /* 0x0000000710657c11 */ /* 0x000fe400090f1c53 */
[----:B------:R-:W-:Y:S01]  /*82a10*/  LEA R98, P1, R64, UR6, 0x3 ;  /* 0x0000000640627c11 */ /* 0x000fe2000f8218ff */
[----:B------:R-:W-:Y:S01]  /*82a20*/  VIADD R83, R81, UR61 ;  /* 0x0000003d51537c36 */ /* 0x000fe20008000000 */
[----:B------:R-:W-:Y:S01]  /*82a30*/  LEA.HI.X.SX32 R97, R73, R112, 0x1, P0 ;  /* 0x0000007049617211 */ /* 0x000fe200000f0eff */
[----:B------:R-:W-:Y:S01]  /*82a40*/  IMAD.WIDE R16, R17, 0x8, R88 ;  /* 0x0000000811107825 */ /* 0x000fe200078e0258 */
[----:B------:R-:W-:-:S02]  /*82a50*/  LEA R96, P0, R66, UR6, 0x3 ;  /* 0x0000000642607c11 */ /* 0x000fc4000f8018ff */
[----:B------:R-:W-:Y:S01]  /*82a60*/  LEA.HI.X R99, R64, UR7, R99, 0x3, P1 ;  /* 0x0000000740637c11 */ /* 0x000fe200088f1c63 */
[----:B------:R-:W-:Y:S01]  /*82a70*/  VIADD R103, R83, UR61 ;  /* 0x0000003d53677c36 */ /* 0x000fe20008000000 */
[----:B------:R-:W-:Y:S01]  /*82a80*/  LEA.HI.X R97, R66, UR7, R97, 0x3, P0 ;  /* 0x0000000742617c11 */ /* 0x000fe200080f1c61 */
[--C-:B------:R-:W-:Y:S01]  /*82a90*/  IMAD.WIDE R64, R65, 0x8, R88.reuse ;  /* 0x0000000841407825 */ /* 0x100fe200078e0258 */
[-C--:B------:R-:W-:Y:S02]  /*82aa0*/  IADD3 R107, P0, PT, R83, R2.reuse, RZ ;  /* 0x00000002536b7210 */ /* 0x080fe40007f1e0ff */
[----:B------:R-:W-:Y:S01]  /*82ab0*/  IADD3 R105, P1, PT, R103, R2, RZ ;  /* 0x0000000267697210 */ /* 0x000fe20007f3e0ff */
[--C-:B------:R-:W-:Y:S01]  /*82ac0*/  IMAD.WIDE R66, R67, 0x8, R88.reuse ;  /* 0x0000000843427825 */ /* 0x100fe200078e0258 */
[-C--:B------:R-:W-:Y:S02]  /*82ad0*/  LEA.HI.X.SX32 R110, R83, R112.reuse, 0x1, P0 ;  /* 0x00000070536e7211 */ /* 0x080fe400000f0eff */
[----:B------:R-:W-:Y:S01]  /*82ae0*/  LEA R102, P0, R107, UR6, 0x3 ;  /* 0x000000066b667c11 */ /* 0x000fe2000f8018ff */
[----:B------:R-:W-:Y:S01]  /*82af0*/  IMAD.WIDE R72, R73, 0x8, R88 ;  /* 0x0000000849487825 */ /* 0x000fe200078e0258 */
[----:B------:R-:W-:-:S02]  /*82b00*/  LEA.HI.X.SX32 R108, R103, R112, 0x1, P1 ;  /* 0x00000070676c7211 */ /* 0x000fc400008f0eff */
[----:B------:R-:W-:Y:S01]  /*82b10*/  LEA R104, P1, R105, UR6, 0x3 ;  /* 0x0000000669687c11 */ /* 0x000fe2000f8218ff */
[----:B------:R-:W-:-:S03]  /*82b20*/  IMAD.WIDE R80, R81, 0x8, R88 ;  /* 0x0000000851507825 */ /* 0x000fc600078e0258 */
[----:B------:R-:W-:Y:S01]  /*82b30*/  LEA.HI.X R105, R105, UR7, R108, 0x3, P1 ;  /* 0x0000000769697c11 */ /* 0x000fe200088f1c6c */
[----:B------:R-:W-:-:S04]  /*82b40*/  IMAD.WIDE R82, R83, 0x8, R88 ;  /* 0x0000000853527825 */ /* 0x000fc800078e0258 */
[----:B------:R-:W-:Y:S01]  /*82b50*/  IMAD.WIDE R88, R103, 0x8, R88 ;  /* 0x0000000867587825 */ /* 0x000fe200078e0258 */
[----:B------:R-:W-:Y:S01]  /*82b60*/  LEA.HI.X R103, R107, UR7, R110, 0x3, P0 ;  /* 0x000000076b677c11 */ /* 0x000fe200080f1c6e */
[----:B--2---:R-:W-:Y:S04]  /*82b70*/  STG.E.64 desc[UR36][R16.64], R32 ;  /* 0x0000002010007986 */ /* 0x004fe8000c101b24 */
[----:B---3--:R0:W-:Y:S04]  /*82b80*/  STG.E.64 desc[UR36][R90.64], R12 ;  /* 0x0000000c5a007986 */ /* 0x0081e8000c101b24 */
[----:B------:R1:W-:Y:S04]  /*82b90*/  STG.E.64 desc[UR36][R64.64], R34 ;  /* 0x0000002240007986 */ /* 0x0003e8000c101b24 */
[----:B------:R1:W-:Y:S04]  /*82ba0*/  STG.E.64 desc[UR36][R92.64], R14 ;  /* 0x0000000e5c007986 */ /* 0x0003e8000c101b24 */
[----:B----4-:R1:W-:Y:S01]  /*82bb0*/  STG.E.64 desc[UR36][R66.64], R48 ;  /* 0x0000003042007986 */ /* 0x0103e2000c101b24 */
[----:B0-----:R-:W-:-:S03]  /*82bc0*/  LOP3.LUT R13, R0, 0x7ffffff8, RZ, 0xc0, !PT ;  /* 0x7ffffff8000d7812 */ /* 0x001fc600078ec0ff */
[----:B-----5:R1:W-:Y:S01]  /*82bd0*/  STG.E.64 desc[UR36][R94.64], R56 ;  /* 0x000000385e007986 */ /* 0x0203e2000c101b24 */
[----:B------:R-:W-:-:S03]  /*82be0*/  ISETP.NE.AND P0, PT, R106, R13, PT ;  /* 0x0000000d6a00720c */ /* 0x000fc60003f05270 */
[----:B------:R1:W-:Y:S04]  /*82bf0*/  STG.E.64 desc[UR36][R72.64], R50 ;  /* 0x0000003248007986 */ /* 0x0003e8000c101b24 */
        /* <DEDUP_REMOVED lines=8> */
[----:B------:R1:W-:Y:S01]  /*82c80*/  STG.E.64 desc[UR36][R104.64], R6 ;  /* 0x0000000668007986 */ /* 0x0003e2000c101b24 */
[----:B------:R-:W-:Y:S05]  /*82c90*/  @P0 BRA `(.L_x_1643) ;  /* 0xfffffff800c00947 */ /* 0x000fea000383ffff */
[----:B------:R-:W-:Y:S05]  /*82ca0*/  BSYNC.RECONVERGENT B2 ;  /* 0x0000000000027941 */ /* 0x000fea0003800200 */
.L_x_1642:
[----:B-1----:R-:W-:-:S07]  /*82cb0*/  IMAD.MOV.U32 R58, RZ, RZ, R13 ;  /* 0x000000ffff3a7224 */ /* 0x002fce00078e000d */
.L_x_1641:
[----:B------:R-:W-:Y:S05]  /*82cc0*/  BSYNC.RECONVERGENT B1 ;  /* 0x0000000000017941 */ /* 0x000fea0003800200 */
.L_x_1640:
[----:B------:R-:W-:-:S13]  /*82cd0*/  LOP3.LUT P0, R4, R0, 0x7, RZ, 0xc0, !PT ;  /* 0x0000000700047812 */ /* 0x000fda000780c0ff */
[----:B------:R-:W-:Y:S05]  /*82ce0*/  @!P0 BRA `(.L_x_1639) ;  /* 0x00000004007c8947 */ /* 0x000fea0003800000 */
[----:B------:R-:W-:Y:S01]  /*82cf0*/  VIADD R4, R4, 0xffffffff ;  /* 0xffffffff04047836 */ /* 0x000fe20000000000 */
[----:B------:R-:W-:Y:S01]  /*82d00*/  BSSY.RECONVERGENT B1, `(.L_x_1644) ;  /* 0x000002e000017945 */ /* 0x000fe20003800200 */
[----:B------:R-:W-:-:S03]  /*82d10*/  LOP3.LUT P0, R65, R0, 0x3, RZ, 0xc0, !PT ;  /* 0x0000000300417812 */ /* 0x000fc6000780c0ff */
[----:B------:R-:W-:-:S13]  /*82d20*/  ISETP.GE.U32.AND P1, PT, R4, 0x3, PT ;  /* 0x000000030400780c */ /* 0x000fda0003f26070 */
[----:B------:R-:W-:Y:S05]  /*82d30*/  @!P1 BRA `(.L_x_1645) ;  /* 0x0000000000a89947 */ /* 0x000fea0003800000 */
[C---:B------:R-:W-:Y:S01]  /*82d40*/  IMAD R32, R58.reuse, 0x8, R1 ;  /* 0x000000083a207824 */ /* 0x040fe200078e0201 */
[----:B------:R-:W0:Y:S04]  /*82d50*/  LDCU.64 UR4, c[0x0][0x390] ;  /* 0x00007200ff0477ac */ /* 0x000e280008000a00 */
[----:B------:R-:W2:Y:S04]  /*82d60*/  LDL.128 R8, [R32+0x2790] ;  /* 0x0027900020087983 */ /* 0x000ea80000100c00 */
[----:B------:R-:W3:Y:S04]  /*82d70*/  LDL.128 R12, [R32+0x2810] ;  /* 0x00281000200c7983 */ /* 0x000ee80000100c00 */
[----:B------:R-:W4:Y:S04]  /*82d80*/  LDL.128 R4, [R32+0x27a0] ;  /* 0x0027a00020047983 */ /* 0x000f280000100c00 */
[----:B------:R1:W5:Y:S01]  /*82d90*/  LDL.128 R20, [R32+0x2820] ;  /* 0x0028200020147983 */ /* 0x0003620000100c00 */
[----:B------:R-:W-:-:S02]  /*82da0*/  IMAD R16, R58, R0, R77 ;  /* 0x000000003a107224 */ /* 0x000fc400078e024d */
[----:B------:R-:W-:Y:S02]  /*82db0*/  IMAD.U32 R40, RZ, RZ, UR38 ;  /* 0x00000026ff287e24 */ /* 0x000fe4000f8e00ff */
[----:B------:R-:W-:Y:S02]  /*82dc0*/  IMAD R17, R16, R0, R79 ;  /* 0x0000000010117224 */ /* 0x000fe400078e024f */
[----:B------:R-:W-:Y:S02]  /*82dd0*/  IMAD.U32 R41, RZ, RZ, UR39 ;  /* 0x00000027ff297e24 */ /* 0x000fe4000f8e00ff */
[C---:B------:R-:W-:Y:S01]  /*82de0*/  VIADD R33, R17.reuse, UR61 ;  /* 0x0000003d11217c36 */ /* 0x040fe20008000000 */
[-C--:B------:R-:W-:Y:S01]  /*82df0*/  IADD3 R34, P1, PT, R17, R2.reuse, RZ ;  /* 0x0000000211227210 */ /* 0x080fe20007f3e0ff */
[----:B------:R-:W-:Y:S02]  /*82e00*/  VIADD R58, R58, 0x4 ;  /* 0x000000043a3a7836 */ /* 0x000fe40000000000 */
[C---:B------:R-:W-:Y:S01]  /*82e10*/  VIADD R35, R33.reuse, UR61 ;  /* 0x0000003d21237c36 */ /* 0x040fe20008000000 */
[----:B------:R-:W-:-:S02]  /*82e20*/  IADD3 R16, P2, PT, R33, R2, RZ ;  /* 0x0000000221107210 */ /* 0x000fc40007f5e0ff */
[-C--:B------:R-:W-:Y:S01]  /*82e30*/  LEA.HI.X.SX32 R43, R17, R112.reuse, 0x1, P1 ;  /* 0x00000070112b7211 */ /* 0x080fe200008f0eff */
[----:B------:R-:W-:Y:S01]  /*82e40*/  VIADD R51, R35, UR61 ;  /* 0x0000003d23337c36 */ /* 0x000fe20008000000 */
[----:B0-----:R-:W-:Y:S02]  /*82e50*/  LEA R42, P1, R34, UR4, 0x3 ;  /* 0x00000004222a7c11 */ /* 0x001fe4000f8218ff */
[C---:B------:R-:W-:Y:S01]  /*82e60*/  LEA.HI.X.SX32 R49, R33.reuse, R112, 0x1, P2 ;  /* 0x0000007021317211 */ /* 0x040fe200010f0eff */
[----:B-1----:R-:W-:Y:S01]  /*82e70*/  IMAD.WIDE R32, R33, 0x8, R40 ;  /* 0x0000000821207825 */ /* 0x002fe200078e0228 */
[----:B------:R-:W-:Y:S02]  /*82e80*/  LEA R48, P2, R16, UR4, 0x3 ;  /* 0x0000000410307c11 */ /* 0x000fe4000f8418ff */
[----:B------:R-:W-:Y:S02]  /*82e90*/  LEA.HI.X R43, R34, UR5, R43, 0x3, P1 ;  /* 0x00000005222b7c11 */ /* 0x000fe400088f1c2b */
[----:B------:R-:W-:-:S02]  /*82ea0*/  IADD3 R59, P1, PT, R35, R2, RZ ;  /* 0x00000002233b7210 */ /* 0x000fc40007f3e0ff */
[----:B------:R-:W-:Y:S01]  /*82eb0*/  LEA.HI.X R49, R16, UR5, R49, 0x3, P2 ;  /* 0x0000000510317c11 */ /* 0x000fe200090f1c31 */
[--C-:B------:R-:W-:Y:S01]  /*82ec0*/  IMAD.WIDE R16, R17, 0x8, R40.reuse ;  /* 0x0000000811107825 */ /* 0x100fe200078e0228 */
[----:B------:R-:W-:Y:S02]  /*82ed0*/  IADD3 R57, P2, PT, R51, R2, RZ ;  /* 0x0000000233397210 */ /* 0x000fe40007f5e0ff */
[CC--:B------:R-:W-:Y:S01]  /*82ee0*/  LEA.HI.X.SX32 R66, R35.reuse, R112.reuse, 0x1, P1 ;  /* 0x0000007023427211 */ /* 0x0c0fe200008f0eff */
[--C-:B------:R-:W-:Y:S01]  /*82ef0*/  IMAD.WIDE R34, R35, 0x8, R40.reuse ;  /* 0x0000000823227825 */ /* 0x100fe200078e0228 */
[----:B------:R-:W-:Y:S02]  /*82f00*/  LEA R50, P1, R59, UR4, 0x3 ;  /* 0x000000043b327c11 */ /* 0x000fe4000f8218ff */
[C---:B------:R-:W-:Y:S01]  /*82f10*/  LEA.HI.X.SX32 R64, R51.reuse, R112, 0x1, P2 ;  /* 0x0000007033407211 */ /* 0x040fe200010f0eff */
        /* <DEDUP_REMOVED lines=12> */
.L_x_1645:
[----:B------:R-:W-:Y:S05]  /*82fe0*/  BSYNC.RECONVERGENT B1 ;  /* 0x0000000000017941 */ /* 0x000fea0003800200 */
.L_x_1644:
        /* <DEDUP_REMOVED lines=8> */
[----:B------:R-:W2:Y:S04]  /*83070*/  LDL.128 R4, [R8+0x2790] ;  /* 0x0027900008047983 */ /* 0x000ea80000100c00 */
[----:B------:R1:W3:Y:S01]  /*83080*/  LDL.128 R12, [R8+0x2810] ;  /* 0x00281000080c7983 */ /* 0x0002e20000100c00 */
[----:B------:R-:W-:-:S02]  /*83090*/  IMAD R9, R58, R0, R77 ;  /* 0x000000003a097224 */ /* 0x000fc400078e024d */
[----:B------:R-:W-:Y:S02]  /*830a0*/  IMAD.U32 R16, RZ, RZ, UR38 ;  /* 0x00000026ff107e24 */ /* 0x000fe4000f8e00ff */
[----:B------:R-:W-:Y:S02]  /*830b0*/  IMAD R9, R9, R0, R79 ;  /* 0x0000000009097224 */ /* 0x000fe400078e024f */
[----:B------:R-:W-:Y:S02]  /*830c0*/  IMAD.U32 R17, RZ, RZ, UR39 ;  /* 0x00000027ff117e24 */ /* 0x000fe4000f8e00ff */
[----:B------:R-:W-:Y:S01]  /*830d0*/  VIADD R58, R58, 0x2 ;  /* 0x000000023a3a7836 */ /* 0x000fe20000000000 */
[C---:B------:R-:W-:Y:S02]  /*830e0*/  IADD3 R23, PT, PT, R9.reuse, UR61, RZ ;  /* 0x0000003d09177c10 */ /* 0x040fe4000fffe0ff */
[-C--:B------:R-:W-:Y:S02]  /*830f0*/  IADD3 R11, P0, PT, R9, R2.reuse, RZ ;  /* 0x00000002090b7210 */ /* 0x080fe40007f1e0ff */
[----:B------:R-:W-:-:S02]  /*83100*/  IADD3 R21, P1, PT, R23, R2, RZ ;  /* 0x0000000217157210 */ /* 0x000fc40007f3e0ff */
[CC--:B------:R-:W-:Y:S01]  /*83110*/  LEA.HI.X.SX32 R22, R9.reuse, R112.reuse, 0x1, P0 ;  /* 0x0000007009167211 */ /* 0x0c0fe200000f0eff */
[--C-:B-1----:R-:W-:Y:S01]  /*83120*/  IMAD.WIDE R8, R9, 0x8, R16.reuse ;  /* 0x0000000809087825 */ /* 0x102fe200078e0210 */
[----:B0-----:R-:W-:Y:S02]  /*83130*/  LEA R10, P0, R11, UR4, 0x3 ;  /* 0x000000040b0a7c11 */ /* 0x001fe4000f8018ff */
[C---:B------:R-:W-:Y:S01]  /*83140*/  LEA.HI.X.SX32 R32, R23.reuse, R112, 0x1, P1 ;  /* 0x0000007017207211 */ /* 0x040fe200008f0eff */
[----:B------:R-:W-:Y:S01]  /*83150*/  IMAD.WIDE R16, R23, 0x8, R16 ;  /* 0x0000000817107825 */ /* 0x000fe200078e0210 */
[----:B------:R-:W-:Y:S02]  /*83160*/  LEA R20, P1, R21, UR4, 0x3 ;  /* 0x0000000415147c11 */ /* 0x000fe4000f8218ff */
[----:B------:R-:W-:Y:S02]  /*83170*/  LEA.HI.X R11, R11, UR5, R22, 0x3, P0 ;  /* 0x000000050b0b7c11 */ /* 0x000fe400080f1c16 */
[----:B------:R-:W-:Y:S01]  /*83180*/  LEA.HI.X R21, R21, UR5, R32, 0x3, P1 ;  /* 0x0000000515157c11 */ /* 0x000fe200088f1c20 */
[----:B--2---:R0:W-:Y:S04]  /*83190*/  STG.E.64 desc[UR36][R8.64], R4 ;  /* 0x0000000408007986 */ /* 0x0041e8000c101b24 */
[----:B---3--:R0:W-:Y:S04]  /*831a0*/  STG.E.64 desc[UR36][R10.64], R12 ;  /* 0x0000000c0a007986 */ /* 0x0081e8000c101b24 */
[----:B------:R0:W-:Y:S04]  /*831b0*/  STG.E.64 desc[UR36][R16.64], R6 ;  /* 0x0000000610007986 */ /* 0x0001e8000c101b24 */
[----:B------:R0:W-:Y:S02]  /*831c0*/  STG.E.64 desc[UR36][R20.64], R14 ;  /* 0x0000000e14007986 */ /* 0x0001e4000c101b24 */
.L_x_1647:
[----:B------:R-:W-:Y:S05]  /*831d0*/  BSYNC.RECONVERGENT B1 ;  /* 0x0000000000017941 */ /* 0x000fea0003800200 */
.L_x_1646:
[----:B------:R-:W-:Y:S05]  /*831e0*/  @P2 BRA `(.L_x_1639) ;  /* 0x00000000003c2947 */ /* 0x000fea0003800000 */
[C---:B0-----:R-:W-:Y:S01]  /*831f0*/  IMAD R10, R58.reuse, 0x8, R1 ;  /* 0x000000083a0a7824 */ /* 0x041fe200078e0201 */
[----:B------:R-:W0:Y:S04]  /*83200*/  LDCU.64 UR4, c[0x0][0x390] ;  /* 0x00007200ff0477ac */ /* 0x000e280008000a00 */
[----:B------:R-:W2:Y:S04]  /*83210*/  LDL.64 R4, [R10+0x2790] ;  /* 0x002790000a047983 */ /* 0x000ea80000100a00 */
[----:B------:R-:W3:Y:S01]  /*83220*/  LDL.64 R6, [R10+0x2810] ;  /* 0x002810000a067983 */ /* 0x000ee20000100a00 */
[----:B------:R-:W-:-:S02]  /*83230*/  IMAD R58, R58, R0, R77 ;  /* 0x000000003a3a7224 */ /* 0x000fc400078e024d */
[----:B------:R-:W-:Y:S02]  /*83240*/  IMAD.U32 R3, RZ, RZ, UR39 ;  /* 0x00000027ff037e24 */ /* 0x000fe4000f8e00ff */
[----:B------:R-:W-:-:S05]  /*83250*/  IMAD R79, R58, R0, R79 ;  /* 0x000000003a4f7224 */ /* 0x000fca00078e024f */
[----:B------:R-:W-:Y:S01]  /*83260*/  IADD3 R9, P0, PT, R79, R2, RZ ;  /* 0x000000024f097210 */ /* 0x000fe20007f1e0ff */
[----:B------:R-:W-:-:S03]  /*83270*/  IMAD.U32 R2, RZ, RZ, UR38 ;  /* 0x00000026ff027e24 */ /* 0x000fc6000f8e00ff */
[C---:B------:R-:W-:Y:S01]  /*83280*/  LEA.HI.X.SX32 R12, R79.reuse, R112, 0x1, P0 ;  /* 0x000000704f0c7211 */ /* 0x040fe200000f0eff */
[----:B------:R-:W-:Y:S01]  /*83290*/  IMAD.WIDE R2, R79, 0x8, R2 ;  /* 0x000000084f027825 */ /* 0x000fe200078e0202 */
[----:B0-----:R-:W-:-:S04]  /*832a0*/  LEA R8, P0, R9, UR4, 0x3 ;  /* 0x0000000409087c11 */ /* 0x001fc8000f8018ff */
[----:B------:R-:W-:Y:S01]  /*832b0*/  LEA.HI.X R9, R9, UR5, R12, 0x3, P0 ;  /* 0x0000000509097c11 */ /* 0x000fe200080f1c0c */
[----:B--2---:R0:W-:Y:S04]  /*832c0*/  STG.E.64 desc[UR36][R2.64], R4 ;  /* 0x0000000402007986 */ /* 0x0041e8000c101b24 */
[----:B---3--:R0:W-:Y:S04]  /*832d0*/  STG.E.64 desc[UR36][R8.64], R6 ;  /* 0x0000000608007986 */ /* 0x0081e8000c101b24 */
.L_x_1639:
[----:B0-----:R-:W-:Y:S05]  /*832e0*/  BSYNC.RECONVERGENT B0 ;  /* 0x0000000000007941 */ /* 0x001fea0003800200 */
.L_x_1638:
[----:B------:R-:W0:Y:S01]  /*832f0*/  S2R R3, SR_TID.X ;  /* 0x0000000000037919 */ /* 0x000e220000002100 */
[----:B------:R-:W-:Y:S01]  /*83300*/  ISETP.GE.AND P0, PT, R109, 0x1, PT ;  /* 0x000000016d00780c */ /* 0x000fe20003f06270 */
[----:B------:R-:W-:-:S12]  /*83310*/  BSSY.RECONVERGENT B0, `(.L_x_1648) ;  /* 0x000000d000007945 */ /* 0x000fd80003800200 */
        /* <DEDUP_REMOVED lines=12> */
.L_x_1649:
[----:B------:R-:W-:Y:S05]  /*833e0*/  BSYNC.RECONVERGENT B0 ;  /* 0x0000000000007941 */ /* 0x000fea0003800200 */
.L_x_1648:
[----:B------:R-:W-:Y:S01]  /*833f0*/  BAR.SYNC.DEFER_BLOCKING 0x0 ;  /* 0x0000000000007b1d */ /* 0x000fe20000010000 */
[----:B0-----:R-:W-:-:S05]  /*83400*/  ISETP.NE.AND P0, PT, R3, RZ, PT ;  /* 0x000000ff0300720c */ /* 0x001fca0003f05270 */
        /* <DEDUP_REMOVED lines=15> */
.L_x_1654:
[----:B------:R-:W-:-:S06]  /*83500*/  UIMAD.WIDE.U32 UR8, UR5, 0x8, UR38 ;  /* 0x00000008050878a5 */ /* 0x000fcc000f8e0026 */
[----:B-1----:R-:W-:Y:S02]  /*83510*/  IMAD.U32 R50, RZ, RZ, UR8 ;  /* 0x00000008ff327e24 */ /* 0x002fe4000f8e00ff */
        /* <DEDUP_REMOVED lines=67> */
.L_x_1653:
[----:B------:R-:W-:Y:S01]  /*83950*/  UMOV UR4, UR5 ;  /* 0x0000000500047c82 */ /* 0x000fe20008000000 */
[----:B------:R-:W-:Y:S05]  /*83960*/  BRA.U !UP1, `(.L_x_1652) ;  /* 0x0000000509107547 */ /* 0x000fea000b800000 */
[----:B------:R-:W-:-:S06]  /*83970*/  UIMAD.WIDE.U32 UR8, UR5, 0x8, UR38 ;  /* 0x00000008050878a5 */ /* 0x000fcc000f8e0026 */
[----:B-1----:R-:W-:Y:S02]  /*83980*/  IMAD.U32 R16, RZ, RZ, UR8 ;  /* 0x00000008ff107e24 */ /* 0x002fe4000f8e00ff */
        /* <DEDUP_REMOVED lines=23> */
[----:B0-----:R-:W2:Y:S04]  /*83b00*/  LDG.E.64 R2, desc[UR36][R16.64+0x20] ;  /* 0x0000202410027981 */ /* 0x001ea8000c1e1b00 */
        /* <DEDUP_REMOVED lines=42> */
.L_x_1652:
        /* <DEDUP_REMOVED lines=10> */
.L_x_1657:
[----:B------:R-:W-:-:S06]  /*83e50*/  UIMAD.WIDE.U32 UR8, UR4, 0x8, UR38 ;  /* 0x00000008040878a5 */ /* 0x000fcc000f8e0026 */
[----:B-1----:R-:W-:Y:S02]  /*83e60*/  IMAD.U32 R50, RZ, RZ, UR8 ;  /* 0x00000008ff327e24 */ /* 0x002fe4000f8e00ff */
[----:B------:R-:W-:-:S05]  /*83e70*/  IMAD.U32 R51, RZ, RZ, UR9 ;  /* 0x00000009ff337e24 */ /* 0x000fca000f8e00ff */
[----:B0-----:R-:W5:Y:S04]  /*83e80*/  LDG.E.64 R2, desc[UR36][R50.64+0x8] ;  /* 0x0000082432027981 */ /* 0x001f68000c1e1b00 */
        /* <DEDUP_REMOVED lines=23> */
[----:B---3--:R-:W-:Y:S01]  /*84000*/  DSETP.GT.AND P0, PT, R4, RZ, PT ;  /* 0x000000ff0400722a */ /* 0x008fe20003f04000 */
[----:B------:R-:W-:Y:S02]  /*84010*/  IADD3 R56, PT, PT, R1, UR4, RZ ;  /* 0x0000000401387c10 */ /* 0x000fe4000fffe0ff */
[----:B------:R-:W-:Y:S01]  /*84020*/  SEL R5, RZ, 0x1, P1 ;  /* 0x00000001ff057807 */ /* 0x000fe20000800000 */
[----:B------:R-:W-:Y:S01]  /*84030*/  DSETP.GT.AND P1, PT, R12, RZ, PT ;  /* 0x000000ff0c00722a */ /* 0x000fe20003f24000 */
[----:B------:R-:W-:Y:S01]  /*84040*/  SEL R6, RZ, 0x1, P2 ;  /* 0x00000001ff067807 */ /* 0x000fe20001000000 */
        /* <DEDUP_REMOVED lines=40> */
.L_x_1656:
[----:B------:R-:W-:Y:S05]  /*842d0*/  BRA.U !UP1, `(.L_x_1655) ;  /* 0x0000000509687547 */ /* 0x000fea000b800000 */
[----:B------:R-:W-:Y:S02]  /*842e0*/  UISETP.GE.U32.AND UP0, UPT, UR7, 0x8, UPT ;  /* 0x000000080700788c */ /* 0x000fe4000bf06070 */
[----:B------:R-:W-:-:S04]  /*842f0*/  ULOP3.LUT UR5, UR6, 0x7, URZ, 0xc0, !UPT ;  /* 0x0000000706057892 */ /* 0x000fc8000f8ec0ff */
[----:B------:R-:W-:-:S03]  /*84300*/  UISETP.NE.AND UP1, UPT, UR5, URZ, UPT ;  /* 0x000000ff0500728c */ /* 0x000fc6000bf25270 */
[----:B------:R-:W-:Y:S08]  /*84310*/  BRA.U !UP0, `(.L_x_1658) ;  /* 0x0000000108947547 */ /* 0x000ff0000b800000 */
[----:B------:R-:W-:-:S06]  /*84320*/  UIMAD.WIDE.U32 UR8, UR4, 0x8, UR38 ;  /* 0x00000008040878a5 */ /* 0x000fcc000f8e0026 */
[----:B-1----:R-:W-:Y:S02]  /*84330*/  IMAD.U32 R16, RZ, RZ, UR8 ;  /* 0x00000008ff107e24 */ /* 0x002fe4000f8e00ff */
[----:B------:R-:W-:-:S05]  /*84340*/  IMAD.U32 R17, RZ, RZ, UR9 ;  /* 0x00000009ff117e24 */ /* 0x000fca000f8e00ff */
[----:B0-----:R-:W5:Y:S04]  /*84350*/  LDG.E.64 R20, desc[UR36][R16.64] ;  /* 0x0000002410147981 */ /* 0x001f68000c1e1b00 */
        /* <DEDUP_REMOVED lines=33> */
.L_x_1658:
[----:B------:R-:W-:Y:S05]  /*84570*/  BRA.U !UP1, `(.L_x_1655) ;  /* 0x0000000109c07547 */ /* 0x000fea000b800000 */
[----:B------:R-:W-:Y:S02]  /*84580*/  UISETP.GE.U32.AND UP0, UPT, UR5, 0x4, UPT ;  /* 0x000000040500788c */ /* 0x000fe4000bf06070 */
[----:B------:R-:W-:-:S04]  /*84590*/  ULOP3.LUT UR6, UR6, 0x3, URZ, 0xc0, !UPT ;  /* 0x0000000306067892 */ /* 0x000fc8000f8ec0ff */
[----:B------:R-:W-:-:S03]  /*845a0*/  UISETP.NE.AND UP1, UPT, UR6, URZ, UPT ;  /* 0x000000ff0600728c */ /* 0x000fc6000bf25270 */
[----:B------:R-:W-:Y:S08]  /*845b0*/  BRA.U !UP0, `(.L_x_1659) ;  /* 0x0000000108547547 */ /* 0x000ff0000b800000 */
[----:B------:R-:W-:-:S06]  /*845c0*/  UIMAD.WIDE.U32 UR8, UR4, 0x8, UR38 ;  /* 0x00000008040878a5 */ /* 0x000fcc000f8e0026 */
[----:B01--4-:R-:W-:Y:S02]  /*845d0*/  IMAD.U32 R8, RZ, RZ, UR8 ;  /* 0x00000008ff087e24 */ /* 0x013fe4000f8e00ff */
[----:B------:R-:W-:-:S05]  /*845e0*/  IMAD.U32 R9, RZ, RZ, UR9 ;  /* 0x00000009ff097e24 */ /* 0x000fca000f8e00ff */
[----:B--23--:R-:W2:Y:S04]  /*845f0*/  LDG.E.64 R10, desc[UR36][R8.64] ;  /* 0x00000024080a7981 */ /* 0x00cea8000c1e1b00 */
[----:B------:R-:W3:Y:S04]  /*84600*/  LDG.E.64 R2, desc[UR36][R8.64+0x8] ;  /* 0x0000082408027981 */ /* 0x000ee8000c1e1b00 */
        /* <DEDUP_REMOVED lines=16> */
.L_x_1659:
        /* <DEDUP_REMOVED lines=23> */
.L_x_1655:
        /* <DEDUP_REMOVED lines=9> */
.L_x_1662:
[----:B------:R-:W-:Y:S02]  /*84910*/  IMAD.IADD R3, R1, 0x1, R2 ;  /* 0x0000000101037824 */ /* 0x000fe400078e0202 */
[----:B------:R-:W-:-:S03]  /*84920*/  VIADD R2, R2, 0x10 ;  /* 0x0000001002027836 */ /* 0x000fc60000000000 */
[----:B------:R0:W-:Y:S02]  /*84930*/  STL.128 [R3+0x1000], RZ ;  /* 0x001000ff03007387 */ /* 0x0001e40000100c00 */
[----:B------:R-:W-:-:S13]  /*84940*/  ISETP.NE.AND P0, PT, R2, UR4, PT ;  /* 0x0000000402007c0c */ /* 0x000fda000bf05270 */
[----:B0-----:R-:W-:Y:S05]  /*84950*/  @P0 BRA `(.L_x_1662) ;  /* 0xfffffffc00ec0947 */ /* 0x001fea000383ffff */
.L_x_1661:
        /* <DEDUP_REMOVED lines=17> */
.L_x_1663:
        /* <DEDUP_REMOVED lines=22> */
.L_x_1660:
[----:B------:R-:W5:Y:S02]  /*84bd0*/  LDCU UR4, c[0x0][0x3bc] ;  /* 0x00007780ff0477ac */ /* 0x000f640008000800 */
[----:B-----5:R-:W-:-:S09]  /*84be0*/  UISETP.GE.AND UP0, UPT, UR4, 0x1, UPT ;  /* 0x000000010400788c */ /* 0x020fd2000bf06270 */
[----:B------:R-:W-:Y:S05]  /*84bf0*/  BRA.U !UP0, `(.L_x_1664) ;  /* 0x0000002108a87547 */ /* 0x000fea000b800000 */
[----:B------:R-:W-:-:S05]  /*84c00*/  UMOV UR4, URZ ;  /* 0x000000ff00047c82 */ /* 0x000fca0008000000 */
.L_x_1671:
[----:B------:R-:W5:Y:S01]  /*84c10*/  LDCU UR6, c[0x0][0x3bc] ;  /* 0x00007780ff0677ac */ /* 0x000f620008000800 */
[----:B01----:R-:W-:Y:S01]  /*84c20*/  IMAD.MOV.U32 R2, RZ, RZ, RZ ;  /* 0x000000ffff027224 */ /* 0x003fe200078e00ff */
[----:B------:R-:W-:Y:S01]  /*84c30*/  UMOV UR5, UR4 ;  /* 0x0000000400057c82 */ /* 0x000fe20008000000 */
[----:B------:R-:W-:-:S04]  /*84c40*/  UIADD3 UR4, UPT, UPT, UR4, 0x1, URZ ;  /* 0x0000000104047890 */ /* 0x000fc8000fffe0ff */
[----:B-----5:R-:W-:-:S11]  /*84c50*/  UISETP.NE.AND UP0, UPT, UR4, UR6, UPT ;  /* 0x000000060400728c */ /* 0x020fd6000bf05270 */
.L_x_1670:
[----:B0-----:R-:W0:Y:S01]  /*84c60*/  LDC.64 R32, c[0x0][0x3b8] ;  /* 0x0000ee00ff207b82 */ /* 0x001e220000000a00 */
[----:B------:R-:W-:Y:S01]  /*84c70*/  ISETP.GE.U32.AND P2, PT, R84, 0xf, PT ;  /* 0x0000000f5400780c */ /* 0x000fe20003f46070 */
[----:B------:R-:W-:Y:S02]  /*84c80*/  HFMA2 R3, -RZ, RZ, 0, 0 ;  /* 0x00000000ff037431 */ /* 0x000fe400000001ff */
[----:B0-----:R-:W-:Y:S02]  /*84c90*/  IMAD R22, R32, UR5, R2 ;  /* 0x0000000520167c24 */ /* 0x001fe4000f8e0202 */
[----:B------:R-:W-:-:S05]  /*84ca0*/  VIADD R2, R2, 0x1 ;  /* 0x0000000102027836 */ /* 0x000fca0000000000 */
[----:B------:R-:W-:-:S03]  /*84cb0*/  ISETP.NE.AND P0, PT, R2, R33, PT ;  /* 0x000000210200720c */ /* 0x000fc60003f05270 */
[----:B-1----:R-:W-:Y:S10]  /*84cc0*/  @!P2 BRA `(.L_x_1665) ;  /* 0x00000000009ca947 */ /* 0x002ff40003800000 */
[----:B------:R-:W-:-:S07]  /*84cd0*/  IMAD.MOV.U32 R3, RZ, RZ, RZ ;  /* 0x000000ffff037224 */ /* 0x000fce00078e00ff */
.L_x_1666:
        /* <DEDUP_REMOVED lines=38> */
.L_x_1665:
        /* <DEDUP_REMOVED lines=24> */
.L_x_1668:
        /* <DEDUP_REMOVED lines=15> */
.L_x_1669:
        /* <DEDUP_REMOVED lines=13> */
.L_x_1667:
[----:B------:R-:W-:Y:S05]  /*85280*/  @P0 BRA `(.L_x_1670) ;  /* 0xfffffff800740947 */ /* 0x000fea000383ffff */
[----:B------:R-:W-:Y:S05]  /*85290*/  BRA.U UP0, `(.L_x_1671) ;  /* 0xfffffff9005c7547 */ /* 0x000fea000b83ffff */
[----:B0-----:R-:W-:-:S07]  /*852a0*/  IMAD.MOV.U32 R3, RZ, RZ, RZ ;  /* 0x000000ffff037224 */ /* 0x001fce00078e00ff */
.L_x_1680:
[----:B-1234-:R-:W0:Y:S02]  /*852b0*/  LDC.64 R4, c[0x0][0x3b8] ;  /* 0x0000ee00ff047b82 */ /* 0x01ee240000000a00 */
[----:B0-----:R-:W-:-:S13]  /*852c0*/  ISETP.GT.AND P0, PT, R4, R5, PT ;  /* 0x000000050400720c */ /* 0x001fda0003f04270 */
[----:B------:R-:W-:Y:S05]  /*852d0*/  @!P0 BRA `(.L_x_1672) ;  /* 0x0000000800f88947 */ /* 0x000fea0003800000 */
[----:B------:R-:W-:-:S07]  /*852e0*/  IMAD.MOV.U32 R2, RZ, RZ, RZ ;  /* 0x000000ffff027224 */ /* 0x000fce00078e00ff */
.L_x_1679:
[----:B------:R-:W0:Y:S08]  /*852f0*/  LDC.64 R42, c[0x0][0x3b8] ;  /* 0x0000ee00ff2a7b82 */ /* 0x000e300000000a00 */
[----:B------:R-:W1:Y:S01]  /*85300*/  LDC R6, c[0x0][0x3bc] ;  /* 0x0000ef00ff067b82 */ /* 0x000e620000000800 */
[----:B0-----:R-:W-:Y:S02]  /*85310*/  IMAD R42, R3, R42, R2 ;  /* 0x0000002a032a7224 */ /* 0x001fe400078e0202 */
[----:B------:R-:W-:-:S05]  /*85320*/  VIADD R2, R2, 0x1 ;  /* 0x0000000102027836 */ /* 0x000fca0000000000 */
[----:B------:R-:W-:-:S13]  /*85330*/  ISETP.NE.AND P0, PT, R2, R43, PT ;  /* 0x0000002b0200720c */ /* 0x000fda0003f05270 */
.L_x_1678:
[----:B------:R-:W-:Y:S01]  /*85340*/  ISETP.GE.U32.AND P2, PT, R84, 0xf, PT ;  /* 0x0000000f5400780c */ /* 0x000fe20003f46070 */
[----:B------:R-:W-:Y:S02]  /*85350*/  IMAD.MOV.U32 R7, RZ, RZ, RZ ;  /* 0x000000ffff077224 */ /* 0x000fe400078e00ff */
[----:B------:R-:W-:-:S10]  /*85360*/  IMAD.MOV.U32 R8, RZ, RZ, RZ ;  /* 0x000000ffff087224 */ /* 0x000fd400078e00ff */
[----:B------:R-:W-:Y:S05]  /*85370*/  @!P2 BRA `(.L_x_1673) ;  /* 0x000000040030a947 */ /* 0x000fea0003800000 */
[----:B------:R-:W-:Y:S01]  /*85380*/  IMAD.MOV.U32 R8, RZ, RZ, RZ ;  /* 0x000000ffff087224 */ /* 0x000fe200078e00ff */
[----:B------:R-:W-:-:S06]  /*85390*/  UMOV UR4, URZ ;  /* 0x000000ff00047c82 */ /* 0x000fcc0008000000 */
.L_x_1674:
        /* <DEDUP_REMOVED lines=26> */
[----:B------:R-:W-:-:S05]  /*85540*/  IADD3 R11, PT, PT, R0, R65, RZ ;  /* 0x00000041000b7210 */ /* 0x000fca0007ffe0ff */
[--C-:B------:R-:W-:Y:S02]  /*85550*/  IMAD.IADD R22, R11, 0x1, R65.reuse ;  /* 0x000000010b167824 */ /* 0x100fe400078e0241 */
[----:B------:R-:W3:Y:S02]  /*85560*/  LDC R11, c[0x3][R11] ;  /* 0x00c000000b0b7b82 */ /* 0x000ee40000000800 */
[----:B------:R-:W-:-:S04]  /*85570*/  IMAD.IADD R40, R22, 0x1, R65 ;  /* 0x0000000116287824 */ /* 0x000fc800078e0241 */
[--C-:B------:R-:W-:Y:S02]  /*85580*/  IMAD.IADD R17, R40, 0x1, R65.reuse ;  /* 0x0000000128117824 */ /* 0x100fe400078e0241 */
[----:B------:R3:W4:Y:S02]  /*85590*/  LDC R13, c[0x3][R22] ;  /* 0x00c00000160d7b82 */ /* 0x0007240000000800 */
[----:B------:R-:W-:-:S04]  /*855a0*/  IMAD.IADD R34, R17, 0x1, R65 ;  /* 0x0000000111227824 */ /* 0x000fc800078e0241 */
[----:B------:R-:W-:Y:S02]  /*855b0*/  IMAD.IADD R32, R34, 0x1, R65 ;  /* 0x0000000122207824 */ /* 0x000fe400078e0241 */
        /* <DEDUP_REMOVED lines=40> */
.L_x_1673:
        /* <DEDUP_REMOVED lines=22> */
[----:B------:R-:W-:-:S05]  /*859a0*/  IADD3 R35, PT, PT, R0, R40, RZ ;  /* 0x0000002800237210 */ /* 0x000fca0007ffe0ff */
[--C-:B------:R-:W-:Y:S02]  /*859b0*/  IMAD.IADD R13, R35, 0x1, R40.reuse ;  /* 0x00000001230d7824 */ /* 0x100fe400078e0228 */
[----:B------:R-:W3:Y:S02]  /*859c0*/  LDC R11, c[0x3][R35] ;  /* 0x00c00000230b7b82 */ /* 0x000ee40000000800 */
[----:B------:R-:W-:-:S04]  /*859d0*/  IMAD.IADD R34, R13, 0x1, R40 ;  /* 0x000000010d227824 */ /* 0x000fc800078e0228 */
[--C-:B------:R-:W-:Y:S02]  /*859e0*/  IMAD.IADD R17, R34, 0x1, R40.reuse ;  /* 0x0000000122117824 */ /* 0x100fe400078e0228 */
[----:B------:R-:W4:Y:S02]  /*859f0*/  LDC R13, c[0x3][R13] ;  /* 0x00c000000d0d7b82 */ /* 0x000f240000000800 */
        /* <DEDUP_REMOVED lines=16> */
.L_x_1676:
        /* <DEDUP_REMOVED lines=27> */
.L_x_1677:
        /* <DEDUP_REMOVED lines=16> */
[----:B------:R-:W-:-:S05]  /*85db0*/  IMAD.IADD R0, R10, 0x1, R13 ;  /* 0x000000010a007824 */ /* 0x000fca00078e020d */
[----:B------:R-:W-:Y:S02]  /*85dc0*/  @P4 IADD3 R10, PT, PT, R0, R13, RZ ;  /* 0x0000000d000a4210 */ /* 0x000fe40007ffe0ff */
[----:B------:R-:W2:Y:S08]  /*85dd0*/  LDC R0, c[0x3][R0] ;  /* 0x00c0000000007b82 */ /* 0x000eb00000000800 */
[----:B------:R-:W3:Y:S01]  /*85de0*/  @P4 LDC R10, c[0x3][R10] ;  /* 0x00c000000a0a4b82 */ /* 0x000ee20000000800 */
[----:B--2---:R-:W-:-:S04]  /*85df0*/  IMAD R8, R7, R0, R8 ;  /* 0x0000000007087224 */ /* 0x004fc800078e0208 */
[----:B---3--:R-:W-:-:S07]  /*85e00*/  @P4 IMAD R8, R9, R10, R8 ;  /* 0x0000000a09084224 */ /* 0x008fce00078e0208 */
.L_x_1675:
        /* <DEDUP_REMOVED lines=11> */
.L_x_1672:
[----:B------:R-:W0:Y:S01]  /*85ec0*/  LDCU UR4, c[0x0][0x3bc] ;  /* 0x00007780ff0477ac */ /* 0x000e220008000800 */
[----:B------:R-:W-:-:S05]  /*85ed0*/  VIADD R3, R3, 0x1 ;  /* 0x0000000103037836 */ /* 0x000fca0000000000 */
[----:B0-----:R-:W-:-:S13]  /*85ee0*/  ISETP.NE.AND P0, PT, R3, UR4, PT ;  /* 0x0000000403007c0c */ /* 0x001fda000bf05270 */
[----:B------:R-:W-:Y:S05]  /*85ef0*/  @P0 BRA `(.L_x_1680) ;  /* 0xfffffff000ec0947 */ /* 0x000fea000383ffff */
[----:B------:R-:W-:-:S07]  /*85f00*/  IMAD.MOV.U32 R3, RZ, RZ, RZ ;  /* 0x000000ffff037224 */ /* 0x000fce00078e00ff */
.L_x_1689:
[----:B------:R-:W0:Y:S02]  /*85f10*/  LDCU UR4, c[0x0][0x3b8] ;  /* 0x00007700ff0477ac */ /* 0x000e240008000800 */
[----:B0-----:R-:W-:-:S05]  /*85f20*/  IMAD.U32 R0, RZ, RZ, UR4 ;  /* 0x00000004ff007e24 */ /* 0x001fca000f8e00ff */
[----:B------:R-:W-:-:S04]  /*85f30*/  ISETP.GE.AND P0, PT, R0, 0x1, PT ;  /* 0x000000010000780c */ /* 0x000fc80003f06270 */
[----:B------:R-:W-:-:S13]  /*85f40*/  ISETP.LE.OR P0, PT, R4, R5, !P0 ;  /* 0x000000050400720c */ /* 0x000fda0004703670 */
[----:B-1----:R-:W-:Y:S05]  /*85f50*/  @P0 BRA `(.L_x_1681) ;  /* 0x0000000c00c00947 */ /* 0x002fea0003800000 */
[----:B------:R-:W-:Y:S02]  /*85f60*/  IMAD R32, R3, UR61, RZ ;  /* 0x0000003d03207c24 */ /* 0x000fe4000f8e02ff */
[----:B------:R-:W-:-:S07]  /*85f70*/  IMAD.MOV.U32 R7, RZ, RZ, RZ ;  /* 0x000000ffff077224 */ /* 0x000fce00078e00ff */
.L_x_1688:
[----:B------:R-:W0:Y:S01]  /*85f80*/  LDC R9, c[0x0][0x3bc] ;  /* 0x0000ef00ff097b82 */ /* 0x000e220000000800 */
[----:B-1----:R-:W-:-:S07]  /*85f90*/  IMAD.IADD R73, R32, 0x1, R7 ;  /* 0x0000000120497824 */ /* 0x002fce00078e0207 */
.L_x_1687:
[----:B-1----:R-:W-:Y:S02]  /*85fa0*/  IMAD.MOV.U32 R2, RZ, RZ, RZ ;  /* 0x000000ffff027224 */ /* 0x002fe400078e00ff */
[----:B------:R-:W-:Y:S01]  /*85fb0*/  IMAD.MOV.U32 R6, RZ, RZ, RZ ;  /* 0x000000ffff067224 */ /* 0x000fe200078e00ff */
[----:B------:R-:W-:Y:S06]  /*85fc0*/  @!P2 BRA `(.L_x_1682) ;  /* 0x0000000400a4a947 */ /* 0x000fec0003800000 */
[----:B------:R-:W-:Y:S01]  /*85fd0*/  IMAD.MOV.U32 R6, RZ, RZ, RZ ;  /* 0x000000ffff067224 */ /* 0x000fe200078e00ff */
[----:B------:R-:W-:-:S06]  /*85fe0*/  UMOV UR4, URZ ;  /* 0x000000ff00047c82 */ /* 0x000fcc0008000000 */
.L_x_1683:
        /* <DEDUP_REMOVED lines=16> */
[----:B------:R-:W5:Y:S03]  /*860f0*/  LDL.U8 R33, [R33+0x1000] ;  /* 0x0010000021217983 */ /* 0x000f660000100000 */
[----:B------:R-:W-:Y:S01]  /*86100*/  IADD3 R41, PT, PT, R0, R22, RZ ;  /* 0x0000001600297210 */ /* 0x000fe20007ffe0ff */
[----:B------:R0:W5:Y:S04]  /*86110*/  LDL.U8 R35, [R0+0x1000] ;  /* 0x0010000000237983 */ /* 0x0001680000100000 */
        /* <DEDUP_REMOVED lines=15> */
[----:B0-----:R-:W-:Y:S01]  /*86210*/  IMAD R0, R22, UR4, R9 ;  /* 0x0000000416007c24 */ /* 0x001fe2000f8e0209 */
[----:B------:R-:W-:Y:S01]  /*86220*/  UIADD3 UR4, UPT, UPT, UR4, 0x10, URZ ;  /* 0x0000001004047890 */ /* 0x000fe2000fffe0ff */
[----:B------:R-:W-:-:S04]  /*86230*/  IMAD.MOV.U32 R75, RZ, RZ, 0x80 ;  /* 0x00000080ff4b7424 */ /* 0x000fc800078e00ff */
[C---:B------:R-:W-:Y:S01]  /*86240*/  IMAD R2, R0.reuse, 0x4, R75 ;  /* 0x0000000400027824 */ /* 0x040fe200078e024b */
[----:B------:R-:W-:Y:S01]  /*86250*/  ISETP.NE.AND P0, PT, R53, UR4, PT ;  /* 0x0000000435007c0c */ /* 0x000fe2000bf05270 */
        /* <DEDUP_REMOVED lines=9> */
[C---:B------:R-:W-:Y:S02]  /*862f0*/  IMAD.IADD R14, R12.reuse, 0x1, R22 ;  /* 0x000000010c0e7824 */ /* 0x040fe400078e0216 */
[--C-:B------:R-:W-:Y:S02]  /*86300*/  IMAD R12, R12, 0x4, R75.reuse ;  /* 0x000000040c0c7824 */ /* 0x100fe400078e024b */
[C---:B------:R-:W-:Y:S01]  /*86310*/  IMAD R16, R14.reuse, 0x4, R75 ;  /* 0x000000040e107824 */ /* 0x040fe200078e024b */
[----:B------:R-:W4:Y:S01]  /*86320*/  LDC R8, c[0x3][R8] ;  /* 0x00c0000008087b82 */ /* 0x000f220000000800 */
[----:B------:R-:W-:-:S05]  /*86330*/  IADD3 R14, PT, PT, R14, R22, RZ ;  /* 0x000000160e0e7210 */ /* 0x000fca0007ffe0ff */
[C---:B------:R-:W-:Y:S02]  /*86340*/  IMAD R20, R14.reuse, 0x4, R75 ;  /* 0x000000040e147824 */ /* 0x040fe400078e024b */
[----:B------:R-:W5:Y:S01]  /*86350*/  LDC R10, c[0x3][R10] ;  /* 0x00c000000a0a7b82 */ /* 0x000f620000000800 */
[----:B------:R-:W-:-:S07]  /*86360*/  IMAD.IADD R14, R14, 0x1, R22 ;  /* 0x000000010e0e7824 */ /* 0x000fce00078e0216 */
[----:B------:R-:W0:Y:S08]  /*86370*/  LDC R12, c[0x3][R12] ;  /* 0x00c000000c0c7b82 */ /* 0x000e300000000800 */
[----:B------:R-:W1:Y:S08]  /*86380*/  LDC R16, c[0x3][R16] ;  /* 0x00c0000010107b82 */ /* 0x000e700000000800 */
[----:B------:R-:W1:Y:S01]  /*86390*/  LDC R20, c[0x3][R20] ;  /* 0x00c0000014147b82 */ /* 0x000e620000000800 */
[----:B--2---:R-:W-:-:S02]  /*863a0*/  IMAD R2, R11, R2, R6 ;  /* 0x000000020b027224 */ /* 0x004fc400078e0206 */
[C-C-:B------:R-:W-:Y:S02]  /*863b0*/  IMAD R6, R14.reuse, 0x4, R75.reuse ;  /* 0x000000040e067824 */ /* 0x140fe400078e024b */
[----:B------:R-:W-:Y:S02]  /*863c0*/  IMAD.IADD R14, R14, 0x1, R22 ;  /* 0x000000010e0e7824 */ /* 0x000fe400078e0216 */
[----:B---3--:R-:W-:Y:S02]  /*863d0*/  IMAD R0, R13, R0, R2 ;  /* 0x000000000d007224 */ /* 0x008fe400078e0202 */
[----:B------:R-:W2:Y:S01]  /*863e0*/  LDC R6, c[0x3][R6] ;  /* 0x00c0000006067b82 */ /* 0x000ea20000000800 */
[C---:B------:R-:W-:Y:S02]  /*863f0*/  IMAD.IADD R2, R14.reuse, 0x1, R22 ;  /* 0x000000010e027824 */ /* 0x040fe400078e0216 */
[----:B------:R-:W-:Y:S02]  /*86400*/  IMAD R14, R14, 0x4, R75 ;  /* 0x000000040e0e7824 */ /* 0x000fe400078e024b */
[----:B----4-:R-:W-:-:S02]  /*86410*/  IMAD R0, R15, R8, R0 ;  /* 0x000000080f007224 */ /* 0x010fc400078e0200 */
[C---:B------:R-:W-:Y:S02]  /*86420*/  IMAD.IADD R8, R2.reuse, 0x1, R22 ;  /* 0x0000000102087824 */ /* 0x040fe400078e0216 */
[--C-:B------:R-:W-:Y:S01]  /*86430*/  IMAD R2, R2, 0x4, R75.reuse ;  /* 0x0000000402027824 */ /* 0x100fe200078e024b */
[----:B------:R-:W3:Y:S01]  /*86440*/  LDC R14, c[0x3][R14] ;  /* 0x00c000000e0e7b82 */ /* 0x000ee20000000800 */
[----:B-----5:R-:W-:Y:S02]  /*86450*/  IMAD R0, R17, R10, R0 ;  /* 0x0000000a11007224 */ /* 0x020fe400078e0200 */
[C---:B------:R-:W-:Y:S02]  /*86460*/  IMAD.IADD R10, R8.reuse, 0x1, R22 ;  /* 0x00000001080a7824 */ /* 0x040fe400078e0216 */
[----:B------:R-:W-:Y:S02]  /*86470*/  IMAD R8, R8, 0x4, R75 ;  /* 0x0000000408087824 */ /* 0x000fe400078e024b */
[----:B0-----:R-:W-:Y:S01]  /*86480*/  IMAD R0, R21, R12, R0 ;  /* 0x0000000c15007224 */ /* 0x001fe200078e0200 */
[----:B------:R-:W0:Y:S01]  /*86490*/  LDC R2, c[0x3][R2] ;  /* 0x00c0000002027b82 */ /* 0x000e220000000800 */
[----:B------:R-:W-:-:S02]  /*864a0*/  IMAD.IADD R11, R10, 0x1, R22 ;  /* 0x000000010a0b7824 */ /* 0x000fc400078e0216 */
[--C-:B------:R-:W-:Y:S02]  /*864b0*/  IMAD R10, R10, 0x4, R75.reuse ;  /* 0x000000040a0a7824 */ /* 0x100fe400078e024b */
[----:B-1----:R-:W-:Y:S02]  /*864c0*/  IMAD R0, R23, R16, R0 ;  /* 0x0000001017007224 */ /* 0x002fe400078e0200 */
[C---:B------:R-:W-:Y:S01]  /*864d0*/  IMAD R12, R11.reuse, 0x4, R75 ;  /* 0x000000040b0c7824 */ /* 0x040fe200078e024b */
[----:B------:R-:W1:Y:S01]  /*864e0*/  LDC R8, c[0x3][R8] ;  /* 0x00c0000008087b82 */ /* 0x000e620000000800 */
[----:B------:R-:W-:Y:S02]  /*864f0*/  IMAD.IADD R11, R11, 0x1, R22 ;  /* 0x000000010b0b7824 */ /* 0x000fe400078e0216 */
[----:B------:R-:W-:Y:S02]  /*86500*/  IMAD R0, R33, R20, R0 ;  /* 0x0000001421007224 */ /* 0x000fe400078e0200 */
[----:B------:R-:W-:-:S02]  /*86510*/  IMAD.IADD R13, R11, 0x1, R22 ;  /* 0x000000010b0d7824 */ /* 0x000fc400078e0216 */
[--C-:B------:R-:W-:Y:S01]  /*86520*/  IMAD R11, R11, 0x4, R75.reuse ;  /* 0x000000040b0b7824 */ /* 0x100fe200078e024b */
[----:B------:R-:W4:Y:S01]  /*86530*/  LDC R10, c[0x3][R10] ;  /* 0x00c000000a0a7b82 */ /* 0x000f220000000800 */
[----:B--2---:R-:W-:Y:S02]  /*86540*/  IMAD R0, R35, R6, R0 ;  /* 0x0000000623007224 */ /* 0x004fe400078e0200 */
[C---:B------:R-:W-:Y:S02]  /*86550*/  IMAD.IADD R6, R13.reuse, 0x1, R22 ;  /* 0x000000010d067824 */ /* 0x040fe400078e0216 */
[--C-:B------:R-:W-:Y:S02]  /*86560*/  IMAD R13, R13, 0x4, R75.reuse ;  /* 0x000000040d0d7824 */ /* 0x100fe400078e024b */
[----:B------:R-:W-:Y:S01]  /*86570*/  IMAD R15, R6, 0x4, R75 ;  /* 0x00000004060f7824 */ /* 0x000fe200078e024b */
[----:B------:R-:W2:Y:S01]  /*86580*/  LDC R12, c[0x3][R12] ;  /* 0x00c000000c0c7b82 */ /* 0x000ea20000000800 */
[----:B---3--:R-:W-:-:S04]  /*86590*/  IMAD R0, R41, R14, R0 ;  /* 0x0000000e29007224 */ /* 0x008fc800078e0200 */
[----:B0-----:R-:W-:-:S03]  /*865a0*/  IMAD R0, R43, R2, R0 ;  /* 0x000000022b007224 */ /* 0x001fc600078e0200 */
[----:B------:R-:W0:Y:S01]  /*865b0*/  LDC R11, c[0x3][R11] ;  /* 0x00c000000b0b7b82 */ /* 0x000e220000000800 */
[----:B-1----:R-:W-:-:S07]  /*865c0*/  IMAD R0, R49, R8, R0 ;  /* 0x0000000831007224 */ /* 0x002fce00078e0200 */
[----:B------:R-:W1:Y:S01]  /*865d0*/  LDC R13, c[0x3][R13] ;  /* 0x00c000000d0d7b82 */ /* 0x000e620000000800 */
[----:B----4-:R-:W-:-:S07]  /*865e0*/  IMAD R0, R51, R10, R0 ;  /* 0x0000000a33007224 */ /* 0x010fce00078e0200 */
[----:B------:R-:W3:Y:S01]  /*865f0*/  LDC R15, c[0x3][R15] ;  /* 0x00c000000f0f7b82 */ /* 0x000ee20000000800 */
[----:B--2---:R-:W-:-:S04]  /*86600*/  IMAD R0, R57, R12, R0 ;  /* 0x0000000c39007224 */ /* 0x004fc800078e0200 */
[----:B0-----:R-:W-:-:S04]  /*86610*/  IMAD R0, R59, R11, R0 ;  /* 0x0000000b3b007224 */ /* 0x001fc800078e0200 */
[----:B-1----:R-:W-:-:S04]  /*86620*/  IMAD R0, R65, R13, R0 ;  /* 0x0000000d41007224 */ /* 0x002fc800078e0200 */
[----:B---3--:R-:W-:Y:S01]  /*86630*/  IMAD R6, R67, R15, R0 ;  /* 0x0000000f43067224 */ /* 0x008fe200078e0200 */
[----:B------:R-:W-:Y:S06]  /*86640*/  @P0 BRA `(.L_x_1683) ;  /* 0xfffffff800680947 */ /* 0x000fec000383ffff */
[----:B------:R-:W-:-:S07]  /*86650*/  MOV R2, R53 ;  /* 0x0000003500027202 */ /* 0x000fce0000000f00 */
.L_x_1682:
        /* <DEDUP_REMOVED lines=36> */
[----:B------:R-:W-:-:S03]  /*868a0*/  IMAD R14, R14, 0x4, R43 ;  /* 0x000000040e0e7824 */ /* 0x000fc600078e022b */
[----:B------:R-:W4:Y:S01]  /*868b0*/  LDC R10, c[0x3][R10] ;  /* 0x00c000000a0a7b82 */ /* 0x000f220000000800 */
[C---:B------:R-:W-:Y:S01]  /*868c0*/  IADD3 R20, PT, PT, R16.reuse, R41, RZ ;  /* 0x0000002910147210 */ /* 0x040fe20007ffe0ff */
[----:B------:R-:W-:-:S04]  /*868d0*/  IMAD R16, R16, 0x4, R43 ;  /* 0x0000000410107824 */ /* 0x000fc800078e022b */
[C---:B------:R-:W-:Y:S02]  /*868e0*/  IMAD.IADD R22, R20.reuse, 0x1, R41 ;  /* 0x0000000114167824 */ /* 0x040fe400078e0229 */
[----:B------:R-:W5:Y:S01]  /*868f0*/  LDC R12, c[0x3][R12] ;  /* 0x00c000000c0c7b82 */ /* 0x000f620000000800 */
[--C-:B------:R-:W-:Y:S02]  /*86900*/  IMAD R20, R20, 0x4, R43.reuse ;  /* 0x0000000414147824 */ /* 0x100fe400078e022b */
[----:B------:R-:W-:-:S05]  /*86910*/  IMAD R22, R22, 0x4, R43 ;  /* 0x0000000416167824 */ /* 0x000fca00078e022b */
        /* <DEDUP_REMOVED lines=12> */
.L_x_1685:
        /* <DEDUP_REMOVED lines=16> */
[C---:B------:R-:W-:Y:S02]  /*86ae0*/  IMAD.IADD R17, R13.reuse, 0x1, R8 ;  /* 0x000000010d117824 */ /* 0x040fe400078e0208 */
[--C-:B------:R-:W-:Y:S02]  /*86af0*/  IMAD R13, R13, 0x4, R0.reuse ;  /* 0x000000040d0d7824 */ /* 0x100fe400078e0200 */
[C---:B------:R-:W-:Y:S02]  /*86b00*/  IMAD R12, R17.reuse, 0x4, R0 ;  /* 0x00000004110c7824 */ /* 0x040fe400078e0200 */
[----:B------:R-:W-:Y:S02]  /*86b10*/  IMAD.IADD R17, R17, 0x1, R8 ;  /* 0x0000000111117824 */ /* 0x000fe400078e0208 */
[----:B------:R-:W2:Y:S01]  /*86b20*/  LDC R13, c[0x3][R13] ;  /* 0x00c000000d0d7b82 */ /* 0x000ea20000000800 */
[----:B------:R-:W-:-:S02]  /*86b30*/  VIADD R2, R2, 0x4 ;  /* 0x0000000402027836 */ /* 0x000fc40000000000 */
        /* <DEDUP_REMOVED lines=10> */
.L_x_1686:
[----:B------:R-:W-:Y:S05]  /*86be0*/  @!P4 BRA `(.L_x_1684) ;  /* 0x000000000060c947 */ /* 0x000fea0003800000 */
[----:B------:R-:W1:Y:S02]  /*86bf0*/  LDC R15, c[0x0][0x3b8] ;  /* 0x0000ee00ff0f7b82 */ /* 0x000e640000000800 */
[----:B-1----:R-:W-:-:S04]  /*86c00*/  IMAD R0, R2, R15, R73 ;  /* 0x0000000f02007224 */ /* 0x002fc800078e0249 */
[----:B------:R-:W-:-:S05]  /*86c10*/  IMAD.IADD R8, R1, 0x1, R0 ;  /* 0x0000000101087824 */ /* 0x000fca00078e0200 */
[----:B------:R-:W2:Y:S01]  /*86c20*/  LDL.U8 R11, [R8+0x1000] ;  /* 0x00100000080b7983 */ /* 0x000ea20000100000 */
[----:B------:R-:W-:Y:S02]  /*86c30*/  HFMA2 R17, -RZ, RZ, 0, 7.62939453125e-06 ;  /* 0x00000080ff117431 */ /* 0x000fe400000001ff */
[----:B0-----:R-:W-:Y:S01]  /*86c40*/  IMAD R2, R2, R15, R9 ;  /* 0x0000000f02027224 */ /* 0x001fe200078e0209 */
[----:B------:R-:W-:-:S03]  /*86c50*/  ISETP.NE.AND P0, PT, R87, 0x1, PT ;  /* 0x000000015700780c */ /* 0x000fc60003f05270 */
[----:B------:R-:W-:-:S06]  /*86c60*/  IMAD R0, R2, 0x4, R17 ;  /* 0x0000000402007824 */ /* 0x000fcc00078e0211 */
[----:B------:R-:W2:Y:S02]  /*86c70*/  LDC R0, c[0x3][R0] ;  /* 0x00c0000000007b82 */ /* 0x000ea40000000800 */
[----:B--2---:R-:W-:Y:S02]  /*86c80*/  IMAD R6, R11, R0, R6 ;  /* 0x000000000b067224 */ /* 0x004fe400078e0206 */
[----:B------:R-:W-:Y:S05]  /*86c90*/  @!P0 BRA `(.L_x_1684) ;  /* 0x0000000000348947 */ /* 0x000fea0003800000 */
        /* <DEDUP_REMOVED lines=13> */
.L_x_1684:
        /* <DEDUP_REMOVED lines=15> */
.L_x_1681:
[----:B------:R-:W0:Y:S01]  /*86e60*/  LDCU UR4, c[0x0][0x3bc] ;  /* 0x00007780ff0477ac */ /* 0x000e220008000800 */
[----:B------:R-:W-:-:S05]  /*86e70*/  VIADD R3, R3, 0x1 ;  /* 0x0000000103037836 */ /* 0x000fca0000000000 */
[----:B0-----:R-:W-:-:S13]  /*86e80*/  ISETP.NE.AND P0, PT, R3, UR4, PT ;  /* 0x0000000403007c0c */ /* 0x001fda000bf05270 */
[----:B------:R-:W-:Y:S05]  /*86e90*/  @P0 BRA `(.L_x_1689) ;  /* 0xfffffff0001c0947 */ /* 0x000fea000383ffff */
.L_x_1664:
[----:B------:R-:W-:Y:S01]  /*86ea0*/  ISETP.GE.AND P0, PT, R0, 0x1, PT ;  /* 0x000000010000780c */ /* 0x000fe20003f06270 */
[----:B------:R-:W-:-:S12]  /*86eb0*/  BSSY.RECONVERGENT B1, `(.L_x_1690) ;  /* 0x00000da000017945 */ /* 0x000fd80003800200 */
[----:B------:R-:W-:Y:S05]  /*86ec0*/  @!P0 BRA `(.L_x_1691) ;  /* 0x0000000c00608947 */ /* 0x000fea0003800000 */
[----:B------:R-:W-:-:S07]  /*86ed0*/  IMAD.MOV.U32 R3, RZ, RZ, RZ ;  /* 0x000000ffff037224 */ /* 0x000fce00078e00ff */
.L_x_1706:
[----:B----4-:R-:W4:Y:S02]  /*86ee0*/  LDC.64 R12, c[0x0][0x3b8] ;  /* 0x0000ee00ff0c7b82 */ /* 0x010f240000000a00 */
[----:B----4-:R-:W-:-:S13]  /*86ef0*/  ISETP.GT.AND P0, PT, R12, R13, PT ;  /* 0x0000000d0c00720c */ /* 0x010fda0003f04270 */
[----:B01-3--:R-:W-:Y:S05]  /*86f00*/  @!P0 BRA `(.L_x_1692) ;  /* 0x0000000c00448947 */ /* 0x00bfea0003800000 */
[----:B------:R-:W-:-:S13]  /*86f10*/  ISETP.GT.AND P0, PT, R13, RZ, PT ;  /* 0x000000ff0d00720c */ /* 0x000fda0003f04270 */
[----:B------:R-:W-:Y:S05]  /*86f20*/  @P0 BRA `(.L_x_1693) ;  /* 0x0000000400100947 */ /* 0x000fea0003800000 */
[----:B--23--:R-:W-:-:S07]  /*86f30*/  IMAD.MOV.U32 R5, RZ, RZ, RZ ;  /* 0x000000ffff057224 */ /* 0x00cfce00078e00ff */
.L_x_1699:
[----:B------:R-:W2:Y:S08]  /*86f40*/  LDC.64 R12, c[0x0][0x3b8] ;  /* 0x0000ee00ff0c7b82 */ /* 0x000eb00000000a00 */
[----:B01----:R-:W0:Y:S01]  /*86f50*/  LDC R2, c[0x0][0x3bc] ;  /* 0x0000ef00ff027b82 */ /* 0x003e220000000800 */
[----:B--2---:R-:W-:Y:S01]  /*86f60*/  LOP3.LUT R7, RZ, R13, RZ, 0x33, !PT ;  /* 0x0000000dff077212 */ /* 0x004fe200078e33ff */
[----:B------:R-:W-:-:S04]  /*86f70*/  IMAD.IADD R11, R12, 0x1, -R13 ;  /* 0x000000010c0b7824 */ /* 0x000fc800078e0a0d */
[----:B------:R-:W-:Y:S01]  /*86f80*/  IMAD.IADD R7, R7, 0x1, R12 ;  /* 0x0000000107077824 */ /* 0x000fe200078e020c */
[----:B------:R-:W-:-:S04]  /*86f90*/  LOP3.LUT P2, RZ, R11, 0x7, RZ, 0xc0, !PT ;  /* 0x000000070bff7812 */ /* 0x000fc8000784c0ff */
[----:B------:R-:W-:-:S13]  /*86fa0*/  ISETP.GE.U32.AND P0, PT, R7, 0x7, PT ;  /* 0x000000070700780c */ /* 0x000fda0003f06070 */
[----:B0-----:R-:W-:Y:S05]  /*86fb0*/  @!P0 BRA `(.L_x_1694) ;  /* 0x00000000005c8947 */ /* 0x001fea0003800000 */
[----:B------:R-:W-:Y:S01]  /*86fc0*/  LOP3.LUT R13, R11, 0xfffffff8, RZ, 0xc0, !PT ;  /* 0xfffffff80b0d7812 */ /* 0x000fe200078ec0ff */
[----:B------:R-:W-:-:S06]  /*86fd0*/  UMOV UR4, URZ ;  /* 0x000000ff00047c82 */ /* 0x000fcc0008000000 */
.L_x_1695:
[CC--:B0-----:R-:W-:Y:S01]  /*86fe0*/  IMAD R0, R2.reuse, R12.reuse, R3 ;  /* 0x0000000c02007224 */ /* 0x0c1fe200078e0203 */
[----:B------:R-:W-:Y:S01]  /*86ff0*/  UIADD3 UR4, UPT, UPT, UR4, 0x8, URZ ;  /* 0x0000000804047890 */ /* 0x000fe2000fffe0ff */
[----:B------:R-:W-:Y:S02]  /*87000*/  VIADD R2, R2, 0x8 ;  /* 0x0000000802027836 */ /* 0x000fe40000000000 */
[----:B------:R-:W-:-:S03]  /*87010*/  IMAD R0, R0, R12, R5 ;  /* 0x0000000c00007224 */ /* 0x000fc600078e0205 */
[----:B------:R-:W-:Y:S01]  /*87020*/  ISETP.NE.AND P0, PT, R13, UR4, PT ;  /* 0x000000040d007c0c */ /* 0x000fe2000bf05270 */
[----:B------:R-:W-:-:S04]  /*87030*/  IMAD.IADD R10, R1, 0x1, R0 ;  /* 0x00000001010a7824 */ /* 0x000fc800078e0200 */
[----:B------:R-:W-:Y:S01]  /*87040*/  VIADD R9, R10, UR61 ;  /* 0x0000003d0a097c36 */ /* 0x000fe20008000000 */
[----:B------:R0:W-:Y:S04]  /*87050*/  STL.U8 [R10+0x1000], RZ ;  /* 0x001000ff0a007387 */ /* 0x0001e80000100000 */
[----:B------:R-:W-:Y:S01]  /*87060*/  IADD3 R8, PT, PT, R9, UR61, RZ ;  /* 0x0000003d09087c10 */ /* 0x000fe2000fffe0ff */
[----:B------:R0:W-:Y:S04]  /*87070*/  STL.U8 [R10+UR61+0x1000], RZ ;  /* 0x001000ff0a007987 */ /* 0x0001e8000810003d */
        /* <DEDUP_REMOVED lines=11> */
.L_x_1694:
[----:B------:R-:W-:Y:S05]  /*87130*/  @!P2 BRA `(.L_x_1696) ;  /* 0x00000000007ca947 */ /* 0x000fea0003800000 */
[C---:B0-----:R-:W-:Y:S02]  /*87140*/  LOP3.LUT R0, R11.reuse, 0x7, RZ, 0xc0, !PT ;  /* 0x000000070b007812 */ /* 0x041fe400078ec0ff */
        /* <DEDUP_REMOVED lines=9> */
[----:B------:R0:W-:Y:S03]  /*871e0*/  STL.U8 [R6+0x1000], RZ ;  /* 0x001000ff06007387 */ /* 0x0001e60000100000 */
[----:B------:R-:W-:Y:S01]  /*871f0*/  VIADD R0, R4, UR61 ;  /* 0x0000003d04007c36 */ /* 0x000fe20008000000 */
[----:B------:R0:W-:Y:S04]  /*87200*/  STL.U8 [R6+UR61+0x1000], RZ ;  /* 0x001000ff06007987 */ /* 0x0001e8000810003d */
[----:B------:R0:W-:Y:S04]  /*87210*/  STL.U8 [R4+UR61+0x1000], RZ ;  /* 0x001000ff04007987 */ /* 0x0001e8000810003d */
[----:B------:R0:W-:Y:S02]  /*87220*/  STL.U8 [R0+UR61+0x1000], RZ ;  /* 0x001000ff00007987 */ /* 0x0001e4000810003d */
.L_x_1697:
[----:B------:R-:W-:Y:S05]  /*87230*/  @!P2 BRA `(.L_x_1696) ;  /* 0x00000000003ca947 */ /* 0x000fea0003800000 */
[C---:B0-----:R-:W-:Y:S02]  /*87240*/  LOP3.LUT R0, R11.reuse, 0x3, RZ, 0xc0, !PT ;  /* 0x000000030b007812 */ /* 0x041fe400078ec0ff */
[----:B------:R-:W-:Y:S02]  /*87250*/  LOP3.LUT R11, R11, 0x1, RZ, 0xc0, !PT ;  /* 0x000000010b0b7812 */ /* 0x000fe400078ec0ff */
[----:B------:R-:W-:Y:S02]  /*87260*/  ISETP.NE.AND P0, PT, R0, 0x1, PT ;  /* 0x000000010000780c */ /* 0x000fe40003f05270 */
[----:B------:R-:W-:-:S11]  /*87270*/  ISETP.NE.U32.AND P2, PT, R11, 0x1, PT ;  /* 0x000000010b00780c */ /* 0x000fd60003f45070 */
[----:B------:R-:W-:Y:S05]  /*87280*/  @!P0 BRA `(.L_x_1698) ;  /* 0x0000000000188947 */ /* 0x000fea0003800000 */
[CC--:B------:R-:W-:Y:S02]  /*87290*/  IMAD R0, R2.reuse, R12.reuse, R3 ;  /* 0x0000000c02007224 */ /* 0x0c0fe400078e0203 */
[----:B------:R-:W-:Y:S02]  /*872a0*/  VIADD R2, R2, 0x2 ;  /* 0x0000000202027836 */ /* 0x000fe40000000000 */
[----:B------:R-:W-:-:S04]  /*872b0*/  IMAD R0, R0, R12, R5 ;  /* 0x0000000c00007224 */ /* 0x000fc800078e0205 */
[----:B------:R-:W-:-:S05]  /*872c0*/  IMAD.IADD R0, R1, 0x1, R0 ;  /* 0x0000000101007824 */ /* 0x000fca00078e0200 */
[----:B------:R0:W-:Y:S04]  /*872d0*/  STL.U8 [R0+0x1000], RZ ;  /* 0x001000ff00007387 */ /* 0x0001e80000100000 */
[----:B------:R0:W-:Y:S02]  /*872e0*/  STL.U8 [R0+UR61+0x1000], RZ ;  /* 0x001000ff00007987 */ /* 0x0001e4000810003d */
.L_x_1698:
[----:B0-----:R-:W-:-:S04]  /*872f0*/  @!P2 IMAD R0, R2, R12, R3 ;  /* 0x0000000c0200a224 */ /* 0x001fc800078e0203 */
[----:B------:R-:W-:-:S04]  /*87300*/  @!P2 IMAD R0, R0, R12, R5 ;  /* 0x0000000c0000a224 */ /* 0x000fc800078e0205 */
[----:B------:R-:W-:-:S05]  /*87310*/  @!P2 IMAD.IADD R0, R1, 0x1, R0 ;  /* 0x000000010100a824 */ /* 0x000fca00078e0200 */
[----:B------:R1:W-:Y:S02]  /*87320*/  @!P2 STL.U8 [R0+0x1000], RZ ;  /* 0x001000ff0000a387 */ /* 0x0003e40000100000 */
.L_x_1696:
[----:B------:R-:W-:-:S05]  /*87330*/  VIADD R5, R5, 0x1 ;  /* 0x0000000105057836 */ /* 0x000fca0000000000 */
[----:B------:R-:W-:-:S13]  /*87340*/  ISETP.NE.AND P0, PT, R5, R12, PT ;  /* 0x0000000c0500720c */ /* 0x000fda0003f05270 */
[----:B------:R-:W-:Y:S05]  /*87350*/  @P0 BRA `(.L_x_1699) ;  /* 0xfffffff800f80947 */ /* 0x000fea000383ffff */
[----:B------:R-:W-:Y:S05]  /*87360*/  BRA `(.L_x_1692) ;  /* 0x00000008002c7947 */ /* 0x000fea0003800000 */
.L_x_1693:
[----:B--23--:R-:W-:-:S07]  /*87370*/  IMAD.MOV.U32 R5, RZ, RZ, RZ ;  /* 0x000000ffff057224 */ /* 0x00cfce00078e00ff */
.L_x_1705:
[----:B---3--:R-:W2:Y:S02]  /*87380*/  LDC R7, c[0x0][0x3bc] ;  /* 0x0000ef00ff077b82 */ /* 0x008ea40000000800 */
.L_x_1704:
[----:B------:R-:W-:Y:S01]  /*87390*/  ISETP.GE.U32.AND P0, PT, R84, 0x7, PT ;  /* 0x000000075400780c */ /* 0x000fe20003f06070 */
[----:B01----:R-:W-:Y:S02]  /*873a0*/  IMAD.MOV.U32 R2, RZ, RZ, RZ ;  /* 0x000000ffff027224 */ /* 0x003fe400078e00ff */
[----:B------:R-:W-:-:S10]  /*873b0*/  IMAD.MOV.U32 R4, RZ, RZ, RZ ;  /* 0x000000ffff047224 */ /* 0x000fd400078e00ff */
[----:B---3--:R-:W-:Y:S05]  /*873c0*/  @!P0 BRA `(.L_x_1700) ;  /* 0x0000000000e48947 */ /* 0x008fea0003800000 */
[----:B------:R-:W-:Y:S01]  /*873d0*/  IMAD.MOV.U32 R4, RZ, RZ, RZ ;  /* 0x000000ffff047224 */ /* 0x000fe200078e00ff */
[----:B------:R-:W-:-:S06]  /*873e0*/  UMOV UR4, URZ ;  /* 0x000000ff00047c82 */ /* 0x000fcc0008000000 */
.L_x_1701:
[----:B------:R-:W0:Y:S02]  /*873f0*/  LDC R35, c[0x0][0x3b8] ;  /* 0x0000ee00ff237b82 */ /* 0x000e240000000800 */
[----:B0-----:R-:W-:-:S04]  /*87400*/  IMAD R0, R35, UR4, R3 ;  /* 0x0000000423007c24 */ /* 0x001fc8000f8e0203 */
[----:B------:R-:W-:-:S04]  /*87410*/  IMAD R0, R0, R35, R5 ;  /* 0x0000002300007224 */ /* 0x000fc800078e0205 */
[----:B------:R-:W-:-:S05]  /*87420*/  IMAD.IADD R0, R1, 0x1, R0 ;  /* 0x0000000101007824 */ /* 0x000fca00078e0200 */
[----:B------:R-:W3:Y:S01]  /*87430*/  LDL.U8 R9, [R0+0x1000] ;  /* 0x0010000000097983 */ /* 0x000ee20000100000 */
[----:B------:R-:W-:-:S03]  /*87440*/  IADD3 R13, PT, PT, R0, UR61, RZ ;  /* 0x0000003d000d7c10 */ /* 0x000fc6000fffe0ff */
[----:B------:R2:W4:Y:S02]  /*87450*/  LDL.U8 R11, [R0+UR61+0x1000] ;  /* 0x0010003d000b7983 */ /* 0x0005240008100000 */
[----:B------:R-:W-:Y:S02]  /*87460*/  VIADD R15, R13, UR61 ;  /* 0x0000003d0d0f7c36 */ /* 0x000fe40008000000 */
[----:B------:R-:W5:Y:S02]  /*87470*/  LDL.U8 R13, [R13+UR61+0x1000] ;  /* 0x0010003d0d0d7983 */ /* 0x000f640008100000 */
[----:B------:R-:W-:Y:S02]  /*87480*/  VIADD R17, R15, UR61 ;  /* 0x0000003d0f117c36 */ /* 0x000fe40008000000 */
[----:B------:R-:W5:Y:S02]  /*87490*/  LDL.U8 R15, [R15+UR61+0x1000] ;  /* 0x0010003d0f0f7983 */ /* 0x000f640008100000 */
[----:B------:R-:W-:-:S02]  /*874a0*/  VIADD R21, R17, UR61 ;  /* 0x0000003d11157c36 */ /* 0x000fc40008000000 */
[----:B------:R-:W5:Y:S02]  /*874b0*/  LDL.U8 R17, [R17+UR61+0x1000] ;  /* 0x0010003d11117983 */ /* 0x000f640008100000 */
[----:B------:R-:W-:Y:S02]  /*874c0*/  VIADD R23, R21, UR61 ;  /* 0x0000003d15177c36 */ /* 0x000fe40008000000 */
[----:B------:R-:W5:Y:S02]  /*874d0*/  LDL.U8 R21, [R21+UR61+0x1000] ;  /* 0x0010003d15157983 */ /* 0x000f640008100000 */
[----:B------:R-:W-:Y:S02]  /*874e0*/  VIADD R33, R23, UR61 ;  /* 0x0000003d17217c36 */ /* 0x000fe40008000000 */
[----:B------:R-:W5:Y:S04]  /*874f0*/  LDL.U8 R23, [R23+UR61+0x1000] ;  /* 0x0010003d17177983 */ /* 0x000f680008100000 */
[----:B------:R-:W5:Y:S01]  /*87500*/  LDL.U8 R33, [R33+UR61+0x1000] ;  /* 0x0010003d21217983 */ /* 0x000f620008100000 */
[----:B--2---:R-:W-:Y:S01]  /*87510*/  IMAD R0, R35, UR4, R7 ;  /* 0x0000000423007c24 */ /* 0x004fe2000f8e0207 */
[----:B------:R-:W-:Y:S01]  /*87520*/  UIADD3 UR4, UPT, UPT, UR4, 0x8, URZ ;  /* 0x0000000804047890 */ /* 0x000fe2000fffe0ff */
[----:B------:R-:W-:-:S02]  /*87530*/  IMAD.MOV.U32 R41, RZ, RZ, 0x80 ;  /* 0x00000080ff297424 */ /* 0x000fc400078e00ff */
[C---:B------:R-:W-:Y:S02]  /*87540*/  IMAD.IADD R2, R0.reuse, 0x1, R35 ;  /* 0x0000000100027824 */ /* 0x040fe400078e0223 */
[----:B------:R-:W-:Y:S01]  /*87550*/  IMAD R0, R0, 0x4, R41 ;  /* 0x0000000400007824 */ /* 0x000fe200078e0229 */
[----:B------:R-:W-:Y:S01]  /*87560*/  ISETP.NE.AND P0, PT, R54, UR4, PT ;  /* 0x0000000436007c0c */ /* 0x000fe2000bf05270 */
[C---:B------:R-:W-:Y:S02]  /*87570*/  IMAD.IADD R6, R2.reuse, 0x1, R35 ;  /* 0x0000000102067824 */ /* 0x040fe400078e0223 */
[----:B------:R-:W-:Y:S02]  /*87580*/  IMAD R2, R2, 0x4, R41 ;  /* 0x0000000402027824 */ /* 0x000fe400078e0229 */
[----:B------:R-:W3:Y:S01]  /*87590*/  LDC R0, c[0x3][R0] ;  /* 0x00c0000000007b82 */ /* 0x000ee20000000800 */
[C---:B------:R-:W-:Y:S02]  /*875a0*/  IMAD.IADD R8, R6.reuse, 0x1, R35 ;  /* 0x0000000106087824 */ /* 0x040fe400078e0223 */
[----:B------:R-:W-:-:S02]  /*875b0*/  IMAD R6, R6, 0x4, R41 ;  /* 0x0000000406067824 */ /* 0x000fc400078e0229 */
[C---:B------:R-:W-:Y:S02]  /*875c0*/  IMAD.IADD R10, R8.reuse, 0x1, R35 ;  /* 0x00000001080a7824 */ /* 0x040fe400078e0223 */
[--C-:B------:R-:W-:Y:S01]  /*875d0*/  IMAD R8, R8, 0x4, R41.reuse ;  /* 0x0000000408087824 */ /* 0x100fe200078e0229 */
[----:B------:R-:W4:Y:S01]  /*875e0*/  LDC R2, c[0x3][R2] ;  /* 0x00c0000002027b82 */ /* 0x000f220000000800 */
[C---:B------:R-:W-:Y:S02]  /*875f0*/  IMAD R12, R10.reuse, 0x4, R41 ;  /* 0x000000040a0c7824 */ /* 0x040fe400078e0229 */
[----:B------:R-:W-:-:S04]  /*87600*/  IMAD.IADD R10, R10, 0x1, R35 ;  /* 0x000000010a0a7824 */ /* 0x000fc800078e0223 */
[C---:B------:R-:W-:Y:S01]  /*87610*/  IMAD.IADD R14, R10.reuse, 0x1, R35 ;  /* 0x000000010a0e7824 */ /* 0x040fe200078e0223 */
[----:B------:R-:W5:Y:S01]  /*87620*/  LDC R6, c[0x3][R6] ;  /* 0x00c0000006067b82 */ /* 0x000f620000000800 */
[----:B------:R-:W-:Y:S02]  /*87630*/  IMAD R10, R10, 0x4, R41 ;  /* 0x000000040a0a7824 */ /* 0x000fe400078e0229 */
[C---:B------:R-:W-:Y:S01]  /*87640*/  IMAD.IADD R16, R14.reuse, 0x1, R35 ;  /* 0x000000010e107824 */ /* 0x040fe200078e0223 */
[----:B------:R-:W-:-:S03]  /*87650*/  LEA R14, R14, R41, 0x2 ;  /* 0x000000290e0e7211 */ /* 0x000fc600078e10ff */
[----:B------:R-:W-:Y:S01]  /*87660*/  IMAD R16, R16, 0x4, R41 ;  /* 0x0000000410107824 */ /* 0x000fe200078e0229 */
[----:B------:R-:W0:Y:S08]  /*87670*/  LDC R8, c[0x3][R8] ;  /* 0x00c0000008087b82 */ /* 0x000e300000000800 */
[----:B------:R-:W1:Y:S08]  /*87680*/  LDC R12, c[0x3][R12] ;  /* 0x00c000000c0c7b82 */ /* 0x000e700000000800 */
[----:B------:R-:W2:Y:S08]  /*87690*/  LDC R10, c[0x3][R10] ;  /* 0x00c000000a0a7b82 */ /* 0x000eb00000000800 */
[----:B------:R-:W2:Y:S08]  /*876a0*/  LDC R14, c[0x3][R14] ;  /* 0x00c000000e0e7b82 */ /* 0x000eb00000000800 */
[----:B------:R-:W2:Y:S01]  /*876b0*/  LDC R16, c[0x3][R16] ;  /* 0x00c0000010107b82 */ /* 0x000ea20000000800 */
[----:B---3--:R-:W-:-:S04]  /*876c0*/  IMAD R0, R9, R0, R4 ;  /* 0x0000000009007224 */ /* 0x008fc800078e0204 */
[----:B----4-:R-:W-:-:S04]  /*876d0*/  IMAD R0, R11, R2, R0 ;  /* 0x000000020b007224 */ /* 0x010fc800078e0200 */
[----:B-----5:R-:W-:-:S04]  /*876e0*/  IMAD R0, R13, R6, R0 ;  /* 0x000000060d007224 */ /* 0x020fc800078e0200 */
[----:B0-----:R-:W-:-:S04]  /*876f0*/  IMAD R0, R15, R8, R0 ;  /* 0x000000080f007224 */ /* 0x001fc800078e0200 */
[----:B-1----:R-:W-:-:S04]  /*87700*/  IMAD R0, R17, R12, R0 ;  /* 0x0000000c11007224 */ /* 0x002fc800078e0200 */
[----:B--2---:R-:W-:-:S04]  /*87710*/  IMAD R0, R21, R10, R0 ;  /* 0x0000000a15007224 */ /* 0x004fc800078e0200 */
[----:B------:R-:W-:-:S04]  /*87720*/  IMAD R0, R23, R14, R0 ;  /* 0x0000000e17007224 */ /* 0x000fc800078e0200 */
[----:B------:R-:W-:Y:S01]  /*87730*/  IMAD R4, R33, R16, R0 ;  /* 0x0000001021047224 */ /* 0x000fe200078e0200 */
[----:B------:R-:W-:Y:S06]  /*87740*/  @P0 BRA `(.L_x_1701) ;  /* 0xfffffffc00280947 */ /* 0x000fec000383ffff */
[----:B------:R-:W-:-:S07]  /*87750*/  IMAD.MOV.U32 R2, RZ, RZ, R54 ;  /* 0x000000ffff027224 */ /* 0x000fce00078e0036 */
.L_x_1700:
[----:B------:R-:W-:-:S13]  /*87760*/  ISETP.NE.AND P0, PT, R86, RZ, PT ;  /* 0x000000ff5600720c */ /* 0x000fda0003f05270 */
[----:B------:R-:W-:Y:S05]  /*87770*/  @!P0 BRA `(.L_x_1702) ;  /* 0x0000000000f08947 */ /* 0x000fea0003800000 */
[----:B------:R-:W-:Y:S02]  /*87780*/  ISETP.GE.U32.AND P0, PT, R61, 0x3, PT ;  /* 0x000000033d00780c */ /* 0x000fe40003f06070 */
[----:B------:R-:W-:-:S11]  /*87790*/  ISETP.NE.AND P2, PT, R87, RZ, PT ;  /* 0x000000ff5700720c */ /* 0x000fd60003f45270 */
[----:B------:R-:W-:Y:S05]  /*877a0*/  @!P0 BRA `(.L_x_1703) ;  /* 0x0000000000708947 */ /* 0x000fea0003800000 */
[----:B------:R-:W0:Y:S02]  /*877b0*/  LDC R15, c[0x0][0x3b8] ;  /* 0x0000ee00ff0f7b82 */ /* 0x000e240000000800 */
[----:B0-----:R-:W-:-:S04]  /*877c0*/  IMAD R0, R2, R15, R3 ;  /* 0x0000000f02007224 */ /* 0x001fc800078e0203 */
[----:B------:R-:W-:-:S04]  /*877d0*/  IMAD R0, R0, R15, R5 ;  /* 0x0000000f00007224 */ /* 0x000fc800078e0205 */
[----:B------:R-:W-:-:S05]  /*877e0*/  IMAD.IADD R12, R1, 0x1, R0 ;  /* 0x00000001010c7824 */ /* 0x000fca00078e0200 */
[----:B------:R-:W3:Y:S01]  /*877f0*/  LDL.U8 R9, [R12+0x1000] ;  /* 0x001000000c097983 */ /* 0x000ee20000100000 */
[----:B------:R-:W-:-:S03]  /*87800*/  VIADD R11, R12, UR61 ;  /* 0x0000003d0c0b7c36 */ /* 0x000fc60008000000 */
[----:B------:R0:W4:Y:S01]  /*87810*/  LDL.U8 R6, [R12+UR61+0x1000] ;  /* 0x0010003d0c067983 */ /* 0x0001220008100000 */
[----:B------:R-:W-:-:S03]  /*87820*/  VIADD R13, R11, UR61 ;  /* 0x0000003d0b0d7c36 */ /* 0x000fc60008000000 */
[----:B------:R-:W5:Y:S04]  /*87830*/  LDL.U8 R11, [R11+UR61+0x1000] ;  /* 0x0010003d0b0b7983 */ /* 0x000f680008100000 */
[----:B------:R-:W5:Y:S01]  /*87840*/  LDL.U8 R13, [R13+UR61+0x1000] ;  /* 0x0010003d0d0d7983 */ /* 0x000f620008100000 */
[----:B--2---:R-:W-:Y:S02]  /*87850*/  IMAD R0, R2, R15, R7 ;  /* 0x0000000f02007224 */ /* 0x004fe400078e0207 */
[----:B------:R-:W-:Y:S02]  /*87860*/  IMAD.MOV.U32 R17, RZ, RZ, 0x80 ;  /* 0x00000080ff117424 */ /* 0x000fe400078e00ff */
[C---:B------:R-:W-:Y:S02]  /*87870*/  IMAD.IADD R8, R0.reuse, 0x1, R15 ;  /* 0x0000000100087824 */ /* 0x040fe400078e020f */
[----:B------:R-:W-:-:S02]  /*87880*/  IMAD R0, R0, 0x4, R17 ;  /* 0x0000000400007824 */ /* 0x000fc400078e0211 */
[C---:B------:R-:W-:Y:S02]  /*87890*/  IMAD R10, R8.reuse, 0x4, R17 ;  /* 0x00000004080a7824 */ /* 0x040fe400078e0211 */
[--C-:B------:R-:W-:Y:S02]  /*878a0*/  IMAD.IADD R8, R8, 0x1, R15.reuse ;  /* 0x0000000108087824 */ /* 0x100fe400078e020f */
[----:B------:R-:W3:Y:S01]  /*878b0*/  LDC R0, c[0x3][R0] ;  /* 0x00c0000000007b82 */ /* 0x000ee20000000800 */
[----:B------:R-:W-:Y:S02]  /*878c0*/  VIADD R2, R2, 0x4 ;  /* 0x0000000402027836 */ /* 0x000fe40000000000 */
[C---:B0-----:R-:W-:Y:S02]  /*878d0*/  IMAD.IADD R12, R8.reuse, 0x1, R15 ;  /* 0x00000001080c7824 */ /* 0x041fe400078e020f */
[--C-:B------:R-:W-:Y:S02]  /*878e0*/  IMAD R8, R8, 0x4, R17.reuse ;  /* 0x0000000408087824 */ /* 0x100fe400078e0211 */
[----:B------:R-:W-:Y:S01]  /*878f0*/  IMAD R12, R12, 0x4, R17 ;  /* 0x000000040c0c7824 */ /* 0x000fe200078e0211 */
[----:B------:R-:W4:Y:S08]  /*87900*/  LDC R10, c[0x3][R10] ;  /* 0x00c000000a0a7b82 */ /* 0x000f300000000800 */
[----:B------:R-:W5:Y:S08]  /*87910*/  LDC R8, c[0x3][R8] ;  /* 0x00c0000008087b82 */ /* 0x000f700000000800 */
[----:B------:R-:W0:Y:S01]  /*87920*/  LDC R12, c[0x3][R12] ;  /* 0x00c000000c0c7b82 */ /* 0x000e220000000800 */
[----:B---3--:R-:W-:-:S04]  /*87930*/  IMAD R9, R9, R0, R4 ;  /* 0x0000000009097224 */ /* 0x008fc800078e0204 */
[----:B----4-:R-:W-:-:S04]  /*87940*/  IMAD R6, R6, R10, R9 ;  /* 0x0000000a06067224 */ /* 0x010fc800078e0209 */
[----:B-----5:R-:W-:-:S04]  /*87950*/  IMAD R6, R11, R8, R6 ;  /* 0x000000080b067224 */ /* 0x020fc800078e0206 */
[----:B0-----:R-:W-:-:S07]  /*87960*/  IMAD R4, R13, R12, R6 ;  /* 0x0000000c0d047224 */ /* 0x001fce00078e0206 */
.L_x_1703:
[----:B------:R-:W-:Y:S05]  /*87970*/  @!P2 BRA `(.L_x_1702) ;  /* 0x000000000070a947 */ /* 0x000fea0003800000 */
[----:B------:R-:W-:Y:S02]  /*87980*/  ISETP.NE.AND P0, PT, R87, 0x1, PT ;  /* 0x000000015700780c */ /* 0x000fe40003f05270 */
[----:B------:R-:W-:-:S11]  /*87990*/  ISETP.NE.AND P2, PT, R55, RZ, PT ;  /* 0x000000ff3700720c */ /* 0x000fd60003f45270 */
[----:B------:R-:W0:Y:S08]  /*879a0*/  @P0 LDC R8, c[0x0][0x3b8] ;  /* 0x0000ee00ff080b82 */ /* 0x000e300000000800 */
[----:B------:R-:W1:Y:S01]  /*879b0*/  @P2 LDC R12, c[0x0][0x3b8] ;  /* 0x0000ee00ff0c2b82 */ /* 0x000e620000000800 */
[CC--:B0-----:R-:W-:Y:S02]  /*879c0*/  @P0 IMAD R0, R2.reuse, R8.reuse, R3 ;  /* 0x0000000802000224 */ /* 0x0c1fe400078e0203 */
[----:B--2---:R-:W-:-:S02]  /*879d0*/  @P0 IMAD R13, R2, R8, R7 ;  /* 0x00000008020d0224 */ /* 0x004fc400078e0207 */
        /* <DEDUP_REMOVED lines=11> */
[----:B------:R-:W-:Y:S01]  /*87a90*/  @P2 IMAD.MOV.U32 R17, RZ, RZ, 0x80 ;  /* 0x00000080ff112424 */ /* 0x000fe200078e00ff */
[----:B------:R-:W-:Y:S01]  /*87aa0*/  @P0 LEA R13, R13, R0, 0x2 ;  /* 0x000000000d0d0211 */ /* 0x000fe200078e10ff */
[----:B------:R-:W-:-:S02]  /*87ab0*/  @P0 IMAD R15, R15, 0x4, R0 ;  /* 0x000000040f0f0824 */ /* 0x000fc400078e0200 */
[----:B------:R-:W-:-:S03]  /*87ac0*/  @P2 IMAD R0, R2, R12, R7 ;  /* 0x0000000c02002224 */ /* 0x000fc600078e0207 */
[----:B------:R-:W2:Y:S01]  /*87ad0*/  @P0 LDC R13, c[0x3][R13] ;  /* 0x00c000000d0d0b82 */ /* 0x000ea20000000800 */
[----:B------:R-:W-:-:S07]  /*87ae0*/  @P2 IMAD R0, R0, 0x4, R17 ;  /* 0x0000000400002824 */ /* 0x000fce00078e0211 */
[----:B------:R-:W3:Y:S08]  /*87af0*/  @P0 LDC R15, c[0x3][R15] ;  /* 0x00c000000f0f0b82 */ /* 0x000ef00000000800 */
[----:B------:R-:W4:Y:S01]  /*87b00*/  @P2 LDC R0, c[0x3][R0] ;  /* 0x00c0000000002b82 */ /* 0x000f220000000800 */
[----:B--2---:R-:W-:-:S04]  /*87b10*/  @P0 IMAD R11, R11, R13, R4 ;  /* 0x0000000d0b0b0224 */ /* 0x004fc800078e0204 */
[----:B---3--:R-:W-:-:S04]  /*87b20*/  @P0 IMAD R4, R6, R15, R11 ;  /* 0x0000000f06040224 */ /* 0x008fc800078e020b */
[----:B----4-:R-:W-:-:S07]  /*87b30*/  @P2 IMAD R4, R9, R0, R4 ;  /* 0x0000000009042224 */ /* 0x010fce00078e0204 */
.L_x_1702:
[----:B------:R-:W2:Y:S01]  /*87b40*/  LDC R12, c[0x0][0x3b8] ;  /* 0x0000ee00ff0c7b82 */ /* 0x000ea20000000800 */
[----:B------:R-:W-:-:S04]  /*87b50*/  LEA.HI R0, R4, R4, RZ, 0x1 ;  /* 0x0000000404007211 */ /* 0x000fc800078f08ff */
[----:B------:R-:W-:-:S05]  /*87b60*/  LOP3.LUT R9, R0, 0xfe, RZ, 0xc0, !PT ;  /* 0x000000fe00097812 */ /* 0x000fca00078ec0ff */
[----:B------:R-:W-:Y:S02]  /*87b70*/  IMAD.IADD R9, R4, 0x1, -R9 ;  /* 0x0000000104097824 */ /* 0x000fe400078e0a09 */
[CC--:B--2---:R-:W-:Y:S02]  /*87b80*/  IMAD R2, R7.reuse, R12.reuse, R3 ;  /* 0x0000000c07027224 */ /* 0x0c4fe400078e0203 */
        /* <DEDUP_REMOVED lines=9> */
.L_x_1692:
[----:B------:R-:W-:-:S05]  /*87c20*/  VIADD R3, R3, 0x1 ;  /* 0x0000000103037836 */ /* 0x000fca0000000000 */
[----:B------:R-:W-:-:S13]  /*87c30*/  ISETP.NE.AND P0, PT, R3, R12, PT ;  /* 0x0000000c0300720c */ /* 0x000fda0003f05270 */
[----:B------:R-:W-:Y:S05]  /*87c40*/  @P0 BRA `(.L_x_1706) ;  /* 0xfffffff000a40947 */ /* 0x000fea000383ffff */
.L_x_1691:
[----:B------:R-:W-:Y:S05]  /*87c50*/  BSYNC.RECONVERGENT B1 ;  /* 0x0000000000017941 */ /* 0x000fea0003800200 */
.L_x_1690:
[----:B------:R-:W-:Y:S05]  /*87c60*/  @!P1 BRA `(.L_x_1707) ;  /* 0x0000000000249947 */ /* 0x000fea0003800000 */
[----:B01-3--:R-:W-:-:S07]  /*87c70*/  IMAD.MOV.U32 R0, RZ, RZ, RZ ;  /* 0x000000ffff007224 */ /* 0x00bfce00078e00ff */
.L_x_1709:
[----:B--2-4-:R-:W-:-:S05]  /*87c80*/  IMAD.IADD R4, R1, 0x1, R0 ;  /* 0x0000000101047824 */ /* 0x014fca00078e0200 */
[----:B------:R-:W2:Y:S04]  /*87c90*/  LDL.U8 R2, [R4+0x1000] ;  /* 0x0010000004027983 */ /* 0x000ea80000100000 */
[----:B------:R-:W2:Y:S02]  /*87ca0*/  LDL.U8 R3, [R4] ;  /* 0x0000000004037983 */ /* 0x000ea40000100000 */
[----:B--2---:R-:W-:-:S13]  /*87cb0*/  ISETP.NE.AND P0, PT, R2, R3, PT ;  /* 0x000000030200720c */ /* 0x004fda0003f05270 */
[----:B------:R-:W-:Y:S05]  /*87cc0*/  @P0 BRA `(.L_x_1708) ;  /* 0x0000000000240947 */ /* 0x000fea0003800000 */
[----:B------:R-:W-:-:S05]  /*87cd0*/  VIADD R0, R0, 0x1 ;  /* 0x0000000100007836 */ /* 0x000fca0000000000 */
[----:B------:R-:W-:-:S13]  /*87ce0*/  ISETP.NE.AND P0, PT, R0, UR60, PT ;  /* 0x0000003c00007c0c */ /* 0x000fda000bf05270 */
[----:B------:R-:W-:Y:S05]  /*87cf0*/  @P0 BRA `(.L_x_1709) ;  /* 0xfffffffc00e00947 */ /* 0x000fea000383ffff */
.L_x_1707:
[----:B------:R-:W5:Y:S01]  /*87d00*/  S2UR UR5, SR_CgaCtaId ;  /* 0x00000000000579c3 */ /* 0x000f620000008800 */
[----:B------:R-:W-:Y:S01]  /*87d10*/  UMOV UR4, 0x400 ;  /* 0x0000040000047882 */ /* 0x000fe20000000000 */
[----:B01-3--:R-:W-:Y:S01]  /*87d20*/  IMAD.MOV.U32 R0, RZ, RZ, 0x1 ;  /* 0x00000001ff007424 */ /* 0x00bfe200078e00ff */
[----:B-----5:R-:W-:-:S09]  /*87d30*/  ULEA UR4, UR5, UR4, 0x18 ;  /* 0x0000000405047291 */ /* 0x020fd2000f8ec0ff */
[----:B------:R0:W-:Y:S01]  /*87d40*/  STS [UR4+0x4], R0 ;  /* 0x00000400ff007988 */ /* 0x0001e20008000804 */
[----:B------:R-:W-:Y:S05]  /*87d50*/  BRA `(.L_x_1651) ;  /* 0x0000000000187947 */ /* 0x000fea0003800000 */
.L_x_1708:
[----:B------:R-:W0:Y:S01]  /*87d60*/  S2UR UR5, SR_CgaCtaId ;  /* 0x00000000000579c3 */ /* 0x000e220000008800 */
[----:B------:R-:W-:Y:S02]  /*87d70*/  UMOV UR4, 0x400 ;  /* 0x0000040000047882 */ /* 0x000fe40000000000 */
[----:B0-----:R-:W-:-:S09]  /*87d80*/  ULEA UR4, UR5, UR4, 0x18 ;  /* 0x0000000405047291 */ /* 0x001fd2000f8ec0ff */
[----:B------:R-:W0:Y:S02]  /*87d90*/  LDS R0, [UR4] ;  /* 0x00000004ff007984 */ /* 0x000e240008000800 */
[----:B0-----:R-:W-:-:S05]  /*87da0*/  VIADD R0, R0, 0x1 ;  /* 0x0000000100007836 */ /* 0x001fca0000000000 */
[----:B------:R0:W-:Y:S02]  /*87db0*/  STS [UR4], R0 ;  /* 0x00000000ff007988 */ /* 0x0001e40008000804 */
.L_x_1651:
[----:B------:R-:W-:Y:S05]  /*87dc0*/  BSYNC.RECONVERGENT B0 ;  /* 0x0000000000007941 */ /* 0x000fea0003800200 */
.L_x_1650:
[----:B------:R-:W5:Y:S08]  /*87dd0*/  S2UR UR5, SR_CgaCtaId ;  /* 0x00000000000579c3 */ /* 0x000f700000008800 */
[----:B------:R-:W-:Y:S01]  /*87de0*/  BAR.SYNC.DEFER_BLOCKING 0x0 ;  /* 0x0000000000007b1d */ /* 0x000fe20000010000 */
[----:B0-----:R-:W-:-:S05]  /*87df0*/  IMAD.MOV.U32 R0, RZ, RZ, RZ ;  /* 0x000000ffff007224 */ /* 0x001fca00078e00ff */
[----:B------:R-:W-:Y:S02]  /*87e00*/  UMOV UR4, 0x400 ;  /* 0x0000040000047882 */ /* 0x000fe40000000000 */
[----:B-----5:R-:W-:-:S09]  /*87e10*/  ULEA UR4, UR5, UR4, 0x18 ;  /* 0x0000000405047291 */ /* 0x020fd2000f8ec0ff */
[----:B-1----:R-:W0:Y:S02]  /*87e20*/  LDS R2, [UR4+0x4] ;  /* 0x00000404ff027984 */ /* 0x002e240008000800 */
[----:B0-----:R-:W-:-:S13]  /*87e30*/  ISETP.NE.AND P0, PT, R2, RZ, PT ;  /* 0x000000ff0200720c */ /* 0x001fda0003f05270 */
[----:B------:R-:W-:Y:S05]  /*87e40*/  @!P0 BRA `(.L_x_1710) ;  /* 0xfffff79400ec8947 */ /* 0x000fea000383ffff */
[----:B------:R-:W-:-:S07]  /*87e50*/  IMAD.MOV.U32 R0, RZ, RZ, R2 ;  /* 0x000000ffff007224 */ /* 0x000fce00078e0002 */
.L_x_5:
[----:B------:R-:W0:Y:S02]  /*87e60*/  S2R R2, SR_TID.X ;  /* 0x0000000000027919 */ /* 0x000e240000002100 */
[----:B0-----:R-:W-:-:S13]  /*87e70*/  ISETP.NE.AND P0, PT, R2, RZ, PT ;  /* 0x000000ff0200720c */ /* 0x001fda0003f05270 */
[----:B------:R-:W-:Y:S05]  /*87e80*/  @P0 EXIT ;  /* 0x000000000000094d */ /* 0x000fea0003800000 */
[----:B--234-:R-:W0:Y:S01]  /*87e90*/  LDS R11, [UR4+0x8] ;  /* 0x00000804ff0b7984 */ /* 0x01ce220008000800 */
[----:B------:R-:W1:Y:S03]  /*87ea0*/  LDC.64 R2, c[0x0][0x3a8] ;  /* 0x0000ea00ff027b82 */ /* 0x000e660000000a00 */
[----:B------:R-:W2:Y:S01]  /*87eb0*/  LDS.64 R6, [UR4+0x10] ;  /* 0x00001004ff067984 */ /* 0x000ea20008000a00 */
[----:B------:R-:W1:Y:S04]  /*87ec0*/  S2R R13, SR_CTAID.X ;  /* 0x00000000000d7919 */ /* 0x000e680000002500 */
[----:B------:R-:W3:Y:S08]  /*87ed0*/  LDC.64 R4, c[0x0][0x3a0] ;  /* 0x0000e800ff047b82 */ /* 0x000ef00000000a00 */
[----:B------:R-:W4:Y:S01]  /*87ee0*/  LDC.64 R8, c[0x0][0x3b0] ;  /* 0x0000ec00ff087b82 */ /* 0x000f220000000a00 */
[----:B-1----:R-:W-:-:S04]  /*87ef0*/  IMAD.WIDE.U32 R2, R13, 0x4, R2 ;  /* 0x000000040d027825 */ /* 0x002fc800078e0002 */
[C---:B---3--:R-:W-:Y:S01]  /*87f00*/  IMAD.WIDE.U32 R4, R13.reuse, 0x4, R4 ;  /* 0x000000040d047825 */ /* 0x048fe200078e0004 */
[----:B0-----:R-:W-:Y:S03]  /*87f10*/  STG.E desc[UR36][R2.64], R11 ;  /* 0x0000000b02007986 */ /* 0x001fe6000c101924 */
[----:B----4-:R-:W-:Y:S01]  /*87f20*/  IMAD.WIDE.U32 R8, R13, 0x8, R8 ;  /* 0x000000080d087825 */ /* 0x010fe200078e0008 */
[----:B------:R-:W-:Y:S04]  /*87f30*/  STG.E desc[UR36][R4.64], R0 ;  /* 0x0000000004007986 */ /* 0x000fe8000c101924 */
[----:B--2---:R-:W-:Y:S01]  /*87f40*/  STG.E.64 desc[UR36][R8.64], R6 ;  /* 0x0000000608007986 */ /* 0x004fe2000c101b24 */
[----:B------:R-:W-:Y:S05]  /*87f50*/  EXIT ;  /* 0x000000000000794d */ /* 0x000fea0003800000 */
        .type           $_Z33unified_sogrand_iterations_kernelPKdPdS1_S1_PiS2_S1_iiimdiii$_Z16QuickSort_devicePdPmm,@function
        .size           $_Z33unified_sogrand_iterations_kernelPKdPdS1_S1_PiS2_S1_iiimdiii$_Z16QuickSort_devicePdPmm,($__internal_0_$__cuda_sm20_dblrcp_rn_slowpath_v3 - $_Z33unified_sogrand_iterations_kernelPKdPdS1_S1_PiS2_S1_iiimdiii$_Z16QuickSort_devicePdPmm)
$_Z33unified_sogrand_iterations_kernelPKdPdS1_S1_PiS2_S1_iiimdiii$_Z16QuickSort_devicePdPmm:
[----:B------:R-:W-:-:S05]  /*87f60*/  VIADD R1, R1, 0xffffffa0 ;  /* 0xffffffa001017836 */ /* 0x000fca0000000000 */
[----:B------:R-:W-:Y:S04]  /*87f70*/  STL [R1+0x50], R39 ;  /* 0x0000502701007387 */ /* 0x000fe80000100800 */
        /* <DEDUP_REMOVED lines=19> */
[----:B------:R0:W-:Y:S04]  /*880b0*/  STL [R1+0x58], R45 ;  /* 0x0000582d01007387 */ /* 0x0001e80000100800 */
[----:B------:R1:W-:Y:S04]  /*880c0*/  STL [R1+0x5c], R46 ;  /* 0x00005c2e01007387 */ /* 0x0003e80000100800 */
[----:B------:R2:W-:Y:S01]  /*880d0*/  STL [R1+0x54], R44 ;  /* 0x0000542c01007387 */ /* 0x0005e20000100800 */
[----:B0-----:R-:W0:Y:S05]  /*880e0*/  BMOV.32.CLEAR R45, B7 ;  /* 0x00000000072d7355 */ /* 0x001e2a0000100000 */
[----:B-1----:R-:W1:Y:S05]  /*880f0*/  BMOV.32.CLEAR R46, B6 ;  /* 0x00000000062e7355 */ /* 0x002e6a0000100000 */
[----:B--2---:R-:W2:Y:S05]  /*88100*/  BMOV.32.CLEAR R44, B8 ;  /* 0x00000000082c7355 */ /* 0x004eaa0000100000 */
[----:B------:R-:W-:Y:S01]  /*88110*/  BSSY.RECONVERGENT B7, `(.L_x_1711) ;  /* 0x0000082000077945 */ /* 0x000fe20003800200 */
[----:B------:R3:W-:Y:S02]  /*88120*/  STL [R1], R2 ;  /* 0x0000000201007387 */ /* 0x0007e40000100800 */
[----:B---3--:R-:W-:Y:S01]  /*88130*/  IMAD.MOV.U32 R2, RZ, RZ, R6 ;  /* 0x000000ffff027224 */ /* 0x008fe200078e0006 */
[----:B------:R-:W3:Y:S01]  /*88140*/  LDC.64 R16, c[0x0][0x358] ;  /* 0x0000d600ff107b82 */ /* 0x000ee20000000a00 */
[----:B------:R-:W-:Y:S01]  /*88150*/  ISETP.GE.U32.AND P0, PT, R8, 0x2, PT ;  /* 0x000000020800780c */ /* 0x000fe20003f06070 */
[----:B------:R-:W-:Y:S01]  /*88160*/  IMAD.MOV.U32 R19, RZ, RZ, R4 ;  /* 0x000000ffff137224 */ /* 0x000fe200078e0004 */
[----:B------:R-:W-:Y:S01]  /*88170*/  MOV R18, R7 ;  /* 0x0000000700127202 */ /* 0x000fe20000000f00 */
[----:B------:R-:W-:Y:S01]  /*88180*/  IMAD.MOV.U32 R22, RZ, RZ, R5 ;  /* 0x000000ffff167224 */ /* 0x000fe200078e0005 */
[----:B------:R-:W-:Y:S01]  /*88190*/  ISETP.GE.U32.AND.EX P0, PT, R9, RZ, PT, P0 ;  /* 0x000000ff0900720c */ /* 0x000fe20003f06100 */
[----:B------:R-:W-:-:S02]  /*881a0*/  IMAD.MOV.U32 R38, RZ, RZ, R8 ;  /* 0x000000ffff267224 */ /* 0x000fc400078e0008 */
[----:B------:R-:W-:-:S10]  /*881b0*/  IMAD.MOV.U32 R39, RZ, RZ, R9 ;  /* 0x000000ffff277224 */ /* 0x000fd400078e0009 */
[----:B012---:R-:W-:Y:S05]  /*881c0*/  @!P0 BRA `(.L_x_1712) ;  /* 0x0000000400d88947 */ /* 0x007fea0003800000 */
[----:B------:R-:W-:Y:S01]  /*881d0*/  BSSY.RELIABLE B6, `(.L_x_1712) ;  /* 0x0000075000067945 */ /* 0x000fe20003800100 */
.L_x_1723:
[----:B0-----:R-:W-:Y:S01]  /*881e0*/  IMAD.SHL.U32 R4, R38, 0x4, RZ ;  /* 0x0000000426047824 */ /* 0x001fe200078e00ff */
[----:B---3--:R-:W-:Y:S02]  /*881f0*/  R2UR UR4, R16 ;  /* 0x00000000100472ca */ /* 0x008fe400000e0000 */
[----:B------:R-:W-:Y:S02]  /*88200*/  R2UR UR5, R17 ;  /* 0x00000000110572ca */ /* 0x000fe400000e0000 */
[----:B------:R-:W-:Y:S02]  /*88210*/  LOP3.LUT R4, R4, 0xfffffff8, RZ, 0xc0, !PT ;  /* 0xfffffff804047812 */ /* 0x000fe400078ec0ff */
[----:B------:R-:W-:Y:S02]  /*88220*/  SHF.L.U64.HI R3, R38, 0x2, R39 ;  /* 0x0000000226037819 */ /* 0x000fe40000010227 */
[----:B------:R-:W-:-:S05]  /*88230*/  IADD3 R4, P0, PT, R19, R4, RZ ;  /* 0x0000000413047210 */ /* 0x000fca0007f1e0ff */
[----:B------:R-:W-:-:S05]  /*88240*/  IMAD.X R5, R22, 0x1, R3, P0 ;  /* 0x0000000116057824 */ /* 0x000fca00000e0603 */
[----:B------:R0:W5:Y:S01]  /*88250*/  LD.E.64 R24, desc[UR4][R4.64] ;  /* 0x0000000404187980 */ /* 0x000162000c101b00 */
[----:B------:R-:W-:Y:S01]  /*88260*/  IADD3 R8, P0, PT, R38, -0x1, RZ ;  /* 0xffffffff26087810 */ /* 0x000fe20007f1e0ff */
[----:B------:R-:W-:Y:S01]  /*88270*/  BSSY.RECONVERGENT B0, `(.L_x_1713) ;  /* 0x000004d000007945 */ /* 0x000fe20003800200 */
[----:B------:R-:W-:Y:S02]  /*88280*/  CS2R R36, SRZ ;  /* 0x0000000000247805 */ /* 0x000fe4000001ff00 */
[----:B------:R-:W-:-:S09]  /*88290*/  IADD3.X R9, PT, PT, R39, -0x1, RZ, P0, !PT ;  /* 0xffffffff27097810 */ /* 0x000fd200007fe4ff */
.L_x_1720:
[----:B------:R-:W-:Y:S01]  /*882a0*/  BSSY.RECONVERGENT B1, `(.L_x_1714) ;  /* 0x0000012000017945 */ /* 0x000fe20003800200 */
[C-C-:B0-----:R-:W-:Y:S01]  /*882b0*/  SHF.L.U64.HI R7, R37.reuse, 0x3, R36.reuse ;  /* 0x0000000325077819 */ /* 0x141fe20000010224 */
[----:B------:R-:W-:Y:S02]  /*882c0*/  IMAD.MOV.U32 R32, RZ, RZ, R36 ;  /* 0x000000ffff207224 */ /* 0x000fe400078e0024 */
[----:B------:R-:W-:Y:S02]  /*882d0*/  IMAD.SHL.U32 R6, R37, 0x8, RZ ;  /* 0x0000000825067824 */ /* 0x000fe400078e00ff */
[----:B------:R-:W-:-:S07]  /*882e0*/  IMAD.MOV.U32 R23, RZ, RZ, R37 ;  /* 0x000000ffff177224 */ /* 0x000fce00078e0025 */
.L_x_1715:
[----:B------:R-:W-:Y:S02]  /*882f0*/  R2UR UR4, R16 ;  /* 0x00000000100472ca */ /* 0x000fe400000e0000 */
[----:B------:R-:W-:Y:S02]  /*88300*/  R2UR UR5, R17 ;  /* 0x00000000110572ca */ /* 0x000fe400000e0000 */
[----:B0-----:R-:W-:-:S05]  /*88310*/  IADD3 R4, P0, PT, R19, R6, RZ ;  /* 0x0000000613047210 */ /* 0x001fca0007f1e0ff */
[----:B------:R-:W-:-:S06]  /*88320*/  IMAD.X R5, R22, 0x1, R7, P0 ;  /* 0x0000000116057824 */ /* 0x000fcc00000e0607 */
[----:B------:R-:W2:Y:S01]  /*88330*/  LD.E.64 R26, desc[UR4][R4.64] ;  /* 0x00000004041a7980 */ /* 0x000ea2000c101b00 */
[----:B------:R-:W-:Y:S01]  /*88340*/  IMAD.MOV.U32 R0, RZ, RZ, R23 ;  /* 0x000000ffff007224 */ /* 0x000fe200078e0017 */
[----:B------:R-:W-:Y:S01]  /*88350*/  IADD3 R23, P1, PT, R23, 0x1, RZ ;  /* 0x0000000117177810 */ /* 0x000fe20007f3e0ff */
[----:B------:R-:W-:Y:S01]  /*88360*/  IMAD.MOV.U32 R3, RZ, RZ, R32 ;  /* 0x000000ffff037224 */ /* 0x000fe200078e0020 */
[----:B------:R-:W-:-:S03]  /*88370*/  IADD3 R6, P2, PT, R6, 0x8, RZ ;  /* 0x0000000806067810 */ /* 0x000fc60007f5e0ff */
[----:B------:R-:W-:Y:S02]  /*88380*/  IMAD.X R32, RZ, RZ, R32, P1 ;  /* 0x000000ffff207224 */ /* 0x000fe400008e0620 */
[----:B------:R-:W-:Y:S01]  /*88390*/  IMAD.X R7, RZ, RZ, R7, P2 ;  /* 0x000000ffff077224 */ /* 0x000fe200010e0607 */
[----:B--2--5:R-:W-:-:S14]  /*883a0*/  DSETP.GEU.AND P0, PT, R26, R24, PT ;  /* 0x000000181a00722a */ /* 0x024fdc0003f0e000 */
[----:B------:R-:W-:Y:S05]  /*883b0*/  @!P0 BRA `(.L_x_1715) ;  /* 0xfffffffc00cc8947 */ /* 0x000fea000383ffff */
[----:B------:R-:W-:Y:S05]  /*883c0*/  BSYNC.RECONVERGENT B1 ;  /* 0x0000000000017941 */ /* 0x000fea0003800200 */
.L_x_1714:
[----:B------:R-:W-:Y:S01]  /*883d0*/  BSSY.RECONVERGENT B1, `(.L_x_1716) ;  /* 0x0000012000017945 */ /* 0x000fe20003800200 */
[----:B------:R-:W-:Y:S02]  /*883e0*/  IMAD.MOV.U32 R37, RZ, RZ, R0 ;  /* 0x000000ffff257224 */ /* 0x000fe400078e0000 */
[----:B------:R-:W-:Y:S02]  /*883f0*/  IMAD.MOV.U32 R36, RZ, RZ, R3 ;  /* 0x000000ffff247224 */ /* 0x000fe400078e0003 */
[----:B------:R-:W-:Y:S02]  /*88400*/  IMAD.MOV.U32 R0, RZ, RZ, R8 ;  /* 0x000000ffff007224 */ /* 0x000fe400078e0008 */
[----:B------:R-:W-:-:S07]  /*88410*/  IMAD.MOV.U32 R3, RZ, RZ, R9 ;  /* 0x000000ffff037224 */ /* 0x000fce00078e0009 */
.L_x_1717:
[----:B------:R-:W-:Y:S01]  /*88420*/  IMAD.SHL.U32 R10, R0, 0x8, RZ ;  /* 0x00000008000a7824 */ /* 0x000fe200078e00ff */
[----:B------:R-:W-:Y:S02]  /*88430*/  R2UR UR4, R16 ;  /* 0x00000000100472ca */ /* 0x000fe400000e0000 */
[----:B------:R-:W-:Y:S02]  /*88440*/  R2UR UR5, R17 ;  /* 0x00000000110572ca */ /* 0x000fe400000e0000 */
[----:B------:R-:W-:Y:S02]  /*88450*/  SHF.L.U64.HI R11, R0, 0x3, R3 ;  /* 0x00000003000b7819 */ /* 0x000fe40000010203 */
[----:B------:R-:W-:-:S05]  /*88460*/  IADD3 R28, P0, PT, R19, R10, RZ ;  /* 0x0000000a131c7210 */ /* 0x000fca0007f1e0ff */
[----:B------:R-:W-:-:S05]  /*88470*/  IMAD.X R29, R22, 0x1, R11, P0 ;  /* 0x00000001161d7824 */ /* 0x000fca00000e060b */
[----:B------:R-:W2:Y:S01]  /*88480*/  LD.E.64 R30, desc[UR4][R28.64] ;  /* 0x000000041c1e7980 */ /* 0x000ea2000c101b00 */
[----:B------:R-:W-:Y:S01]  /*88490*/  IMAD.MOV.U32 R8, RZ, RZ, R0 ;  /* 0x000000ffff087224 */ /* 0x000fe200078e0000 */
[----:B------:R-:W-:Y:S02]  /*884a0*/  IADD3 R0, P1, PT, R0, -0x1, RZ ;  /* 0xffffffff00007810 */ /* 0x000fe40007f3e0ff */
[----:B------:R-:W-:Y:S02]  /*884b0*/  MOV R9, R3 ;  /* 0x0000000300097202 */ /* 0x000fe40000000f00 */
[----:B------:R-:W-:Y:S01]  /*884c0*/  IADD3.X R3, PT, PT, R3, -0x1, RZ, P1, !PT ;  /* 0xffffffff03037810 */ /* 0x000fe20000ffe4ff */
[----:B--2---:R-:W-:-:S14]  /*884d0*/  DSETP.GT.AND P0, PT, R30, R24, PT ;  /* 0x000000181e00722a */ /* 0x004fdc0003f04000 */
[----:B------:R-:W-:Y:S05]  /*884e0*/  @P0 BRA `(.L_x_1717) ;  /* 0xfffffffc00cc0947 */ /* 0x000fea000383ffff */
[----:B------:R-:W-:Y:S05]  /*884f0*/  BSYNC.RECONVERGENT B1 ;  /* 0x0000000000017941 */ /* 0x000fea0003800200 */
.L_x_1716:
[----:B------:R-:W-:Y:S01]  /*88500*/  ISETP.GT.U32.AND P0, PT, R37, R8, PT ;  /* 0x000000082500720c */ /* 0x000fe20003f04070 */
[----:B------:R-:W-:Y:S03]  /*88510*/  BSSY.RECONVERGENT B1, `(.L_x_1718) ;  /* 0x000001f000017945 */ /* 0x000fe60003800200 */
[----:B------:R-:W-:-:S13]  /*88520*/  ISETP.GT.U32.AND.EX P0, PT, R36, R9, PT, P0 ;  /* 0x000000092400720c */ /* 0x000fda0003f04100 */
[----:B------:R-:W-:Y:S05]  /*88530*/  @P0 BRA `(.L_x_1719) ;  /* 0x0000000000700947 */ /* 0x000fea0003800000 */
[C---:B------:R-:W-:Y:S02]  /*88540*/  R2UR UR4, R16.reuse ;  /* 0x00000000100472ca */ /* 0x040fe400000e0000 */
[C---:B------:R-:W-:Y:S02]  /*88550*/  R2UR UR5, R17.reuse ;  /* 0x00000000110572ca */ /* 0x040fe400000e0000 */
[C---:B------:R-:W-:Y:S02]  /*88560*/  R2UR UR6, R16.reuse ;  /* 0x00000000100672ca */ /* 0x040fe400000e0000 */
[C---:B------:R-:W-:Y:S02]  /*88570*/  R2UR UR7, R17.reuse ;  /* 0x00000000110772ca */ /* 0x040fe400000e0000 */
[----:B------:R-:W-:Y:S02]  /*88580*/  R2UR UR10, R16 ;  /* 0x00000000100a72ca */ /* 0x000fe400000e0000 */
[----:B------:R-:W-:-:S02]  /*88590*/  R2UR UR11, R17 ;  /* 0x00000000110b72ca */ /* 0x000fc400000e0000 */
[----:B------:R-:W-:Y:S02]  /*885a0*/  IADD3 R14, P0, PT, R19, R6, RZ ;  /* 0x00000006130e7210 */ /* 0x000fe40007f1e0ff */
[----:B------:R-:W-:Y:S02]  /*885b0*/  R2UR UR8, R16 ;  /* 0x00000000100872ca */ /* 0x000fe400000e0000 */
[----:B------:R-:W-:Y:S01]  /*885c0*/  R2UR UR9, R17 ;  /* 0x00000000110972ca */ /* 0x000fe200000e0000 */
[----:B------:R-:W-:Y:S01]  /*885d0*/  IMAD.X R15, R22, 0x1, R7, P0 ;  /* 0x00000001160f7824 */ /* 0x000fe200000e0607 */
[C---:B------:R-:W-:Y:S02]  /*885e0*/  IADD3 R10, P2, PT, R2.reuse, R10, RZ ;  /* 0x0000000a020a7210 */ /* 0x040fe40007f5e0ff */
[----:B------:R-:W-:Y:S02]  /*885f0*/  IADD3 R4, P1, PT, R2, R6, RZ ;  /* 0x0000000602047210 */ /* 0x000fe40007f3e0ff */
[----:B------:R0:W-:Y:S01]  /*88600*/  ST.E.64 desc[UR4][R14.64+-0x8], R30 ;  /* 0xfffff81e0e007985 */ /* 0x0001e2000c101b04 */
[----:B------:R-:W-:-:S02]  /*88610*/  IMAD.X R11, R18, 0x1, R11, P2 ;  /* 0x00000001120b7824 */ /* 0x000fc400010e060b */
[----:B------:R-:W-:Y:S01]  /*88620*/  IMAD.X R5, R18, 0x1, R7, P1 ;  /* 0x0000000112057824 */ /* 0x000fe200008e0607 */
[----:B------:R0:W-:Y:S04]  /*88630*/  ST.E.64 desc[UR6][R28.64], R26 ;  /* 0x0000001a1c007985 */ /* 0x0001e8000c101b06 */
[----:B------:R-:W2:Y:S04]  /*88640*/  LD.E.64 R12, desc[UR10][R10.64] ;  /* 0x0000000a0a0c7980 */ /* 0x000ea8000c101b00 */
[----:B------:R-:W3:Y:S01]  /*88650*/  LD.E.64 R6, desc[UR8][R4.64+-0x8] ;  /* 0xfffff80804067980 */ /* 0x000ee2000c101b00 */
[----:B------:R-:W-:Y:S01]  /*88660*/  ISETP.GT.U32.AND P0, PT, R8, 0x1, PT ;  /* 0x000000010800780c */ /* 0x000fe20003f04070 */
[----:B------:R-:W-:-:S02]  /*88670*/  IMAD.MOV.U32 R37, RZ, RZ, R23 ;  /* 0x000000ffff257224 */ /* 0x000fc400078e0017 */
[----:B------:R-:W-:Y:S01]  /*88680*/  IMAD.MOV.U32 R36, RZ, RZ, R32 ;  /* 0x000000ffff247224 */ /* 0x000fe200078e0020 */
[----:B------:R-:W-:-:S04]  /*88690*/  ISETP.GT.U32.AND.EX P0, PT, R9, RZ, PT, P0 ;  /* 0x000000ff0900720c */ /* 0x000fc80003f04100 */
[----:B------:R-:W-:Y:S02]  /*886a0*/  SEL R8, R8, 0x1, P0 ;  /* 0x0000000108087807 */ /* 0x000fe40000000000 */
[----:B------:R-:W-:Y:S02]  /*886b0*/  SEL R9, R9, RZ, P0 ;  /* 0x000000ff09097207 */ /* 0x000fe40000000000 */
[----:B------:R-:W-:-:S04]  /*886c0*/  IADD3 R8, P1, PT, R8, -0x1, RZ ;  /* 0xffffffff08087810 */ /* 0x000fc80007f3e0ff */
[----:B------:R-:W-:Y:S01]  /*886d0*/  IADD3.X R9, PT, PT, R9, -0x1, RZ, P1, !PT ;  /* 0xffffffff09097810 */ /* 0x000fe20000ffe4ff */
[----:B--2---:R0:W-:Y:S04]  /*886e0*/  ST.E.64 desc[UR4][R4.64+-0x8], R12 ;  /* 0xfffff80c04007985 */ /* 0x0041e8000c101b04 */
[----:B---3--:R0:W-:Y:S04]  /*886f0*/  ST.E.64 desc[UR6][R10.64], R6 ;  /* 0x000000060a007985 */ /* 0x0081e8000c101b06 */
.L_x_1719:
[----:B------:R-:W-:Y:S05]  /*88700*/  BSYNC.RECONVERGENT B1 ;  /* 0x0000000000017941 */ /* 0x000fea0003800200 */
.L_x_1718:
[----:B------:R-:W-:-:S04]  /*88710*/  ISETP.GT.U32.AND P0, PT, R37, R8, PT ;  /* 0x000000082500720c */ /* 0x000fc80003f04070 */
[----:B------:R-:W-:-:S13]  /*88720*/  ISETP.GT.U32.AND.EX P0, PT, R36, R9, PT, P0 ;  /* 0x000000092400720c */ /* 0x000fda0003f04100 */
[----:B------:R-:W-:Y:S05]  /*88730*/  @!P0 BRA `(.L_x_1720) ;  /* 0xfffffff800d88947 */ /* 0x000fea000383ffff */
[----:B------:R-:W-:Y:S05]  /*88740*/  BSYNC.RECONVERGENT B0 ;  /* 0x0000000000007941 */ /* 0x000fea0003800200 */
.L_x_1713:
[----:B------:R-:W-:Y:S01]  /*88750*/  ISETP.NE.U32.AND P0, PT, R8, RZ, PT ;  /* 0x000000ff0800720c */ /* 0x000fe20003f05070 */
[----:B------:R-:W-:Y:S03]  /*88760*/  BSSY.RECONVERGENT B8, `(.L_x_1721) ;  /* 0x000000c000087945 */ /* 0x000fe60003800200 */
[----:B------:R-:W-:-:S13]  /*88770*/  ISETP.NE.AND.EX P0, PT, R9, RZ, PT, P0 ;  /* 0x000000ff0900720c */ /* 0x000fda0003f05300 */
[----:B------:R-:W-:Y:S05]  /*88780*/  @!P0 BRA `(.L_x_1722) ;  /* 0x0000000000248947 */ /* 0x000fea0003800000 */
[----:B------:R-:W-:Y:S01]  /*88790*/  IADD3 R8, P0, PT, R8, 0x1, RZ ;  /* 0x0000000108087810 */ /* 0x000fe20007f1e0ff */
[----:B0-----:R-:W-:Y:S01]  /*887a0*/  IMAD.MOV.U32 R4, RZ, RZ, R19 ;  /* 0x000000ffff047224 */ /* 0x001fe200078e0013 */
[----:B------:R-:W-:Y:S01]  /*887b0*/  MOV R20, 0x88820 ;  /* 0x0008882000147802 */ /* 0x000fe20000000f00 */
[----:B------:R-:W-:Y:S02]  /*887c0*/  IMAD.MOV.U32 R5, RZ, RZ, R22 ;  /* 0x000000ffff057224 */ /* 0x000fe400078e0016 */
[----:B------:R-:W-:Y:S02]  /*887d0*/  IMAD.MOV.U32 R6, RZ, RZ, R2 ;  /* 0x000000ffff067224 */ /* 0x000fe400078e0002 */
[----:B------:R-:W-:Y:S02]  /*887e0*/  IMAD.MOV.U32 R7, RZ, RZ, R18 ;  /* 0x000000ffff077224 */ /* 0x000fe400078e0012 */
[----:B------:R-:W-:Y:S02]  /*887f0*/  IMAD.X R9, RZ, RZ, R9, P0 ;  /* 0x000000ffff097224 */ /* 0x000fe400000e0609 */
[----:B------:R-:W-:-:S07]  /*88800*/  IMAD.MOV.U32 R21, RZ, RZ, 0x0 ;  /* 0x00000000ff157424 */ /* 0x000fce00078e00ff */
[----:B------:R-:W-:Y:S05]  /*88810*/  CALL.REL.NOINC `($_Z33unified_sogrand_iterations_kernelPKdPdS1_S1_PiS2_S1_iiimdiii$_Z16QuickSort_devicePdPmm) ;  /* 0xfffffff400d07944 */ /* 0x000fea0003c3ffff */
.L_x_1722:
[----:B------:R-:W-:Y:S05]  /*88820*/  BSYNC.RECONVERGENT B8 ;  /* 0x0000000000087941 */ /* 0x000fea0003800200 */
.L_x_1721:
[----:B------:R-:W-:-:S04]  /*88830*/  ISETP.GT.U32.AND P0, PT, R38, R37, PT ;  /* 0x000000252600720c */ /* 0x000fc80003f04070 */
[----:B------:R-:W-:-:S13]  /*88840*/  ISETP.GT.U32.AND.EX P0, PT, R39, R36, PT, P0 ;  /* 0x000000242700720c */ /* 0x000fda0003f04100 */
[----:B------:R-:W-:Y:S05]  /*88850*/  @!P0 BREAK.RELIABLE B6 ;  /* 0x0000000000068942 */ /* 0x000fea0003800100 */
[----:B------:R-:W-:Y:S05]  /*88860*/  @!P0 BRA `(.L_x_1712) ;  /* 0x0000000000308947 */ /* 0x000fea0003800000 */
[----:B------:R-:W-:Y:S01]  /*88870*/  IADD3 R38, P0, PT, R38, -R37, RZ ;  /* 0x8000002526267210 */ /* 0x000fe20007f1e0ff */
[C---:B------:R-:W-:Y:S01]  /*88880*/  IMAD.SHL.U32 R0, R37.reuse, 0x8, RZ ;  /* 0x0000000825007824 */ /* 0x040fe200078e00ff */
[----:B------:R-:W-:-:S03]  /*88890*/  SHF.L.U64.HI R3, R37, 0x3, R36 ;  /* 0x0000000325037819 */ /* 0x000fc60000010224 */
[----:B------:R-:W-:Y:S01]  /*888a0*/  IMAD.X R39, R39, 0x1, ~R36, P0 ;  /* 0x0000000127277824 */ /* 0x000fe200000e0e24 */
[----:B------:R-:W-:Y:S02]  /*888b0*/  ISETP.GT.U32.AND P0, PT, R38, 0x1, PT ;  /* 0x000000012600780c */ /* 0x000fe40003f04070 */
[-C--:B------:R-:W-:Y:S02]  /*888c0*/  IADD3 R19, P1, PT, R19, R0.reuse, RZ ;  /* 0x0000000013137210 */ /* 0x080fe40007f3e0ff */
[----:B------:R-:W-:Y:S02]  /*888d0*/  ISETP.GT.U32.AND.EX P0, PT, R39, RZ, PT, P0 ;  /* 0x000000ff2700720c */ /* 0x000fe40003f04100 */
[----:B------:R-:W-:Y:S01]  /*888e0*/  IADD3 R2, P2, PT, R2, R0, RZ ;  /* 0x0000000002027210 */ /* 0x000fe20007f5e0ff */
[----:B------:R-:W-:-:S04]  /*888f0*/  IMAD.X R22, R22, 0x1, R3, P1 ;  /* 0x0000000116167824 */ /* 0x000fc800008e0603 */
[----:B------:R-:W-:-:S06]  /*88900*/  IMAD.X R18, R18, 0x1, R3, P2 ;  /* 0x0000000112127824 */ /* 0x000fcc00010e0603 */
[----:B------:R-:W-:Y:S05]  /*88910*/  @P0 BRA `(.L_x_1723) ;  /* 0xfffffff800300947 */ /* 0x000fea000383ffff */
[----:B------:R-:W-:Y:S05]  /*88920*/  BSYNC.RELIABLE B6 ;  /* 0x0000000000067941 */ /* 0x000fea0003800100 */
.L_x_1712:
[----:B------:R-:W-:Y:S05]  /*88930*/  BSYNC.RECONVERGENT B7 ;  /* 0x0000000000077941 */ /* 0x000fea0003800200 */
.L_x_1711:
[----:B------:R-:W2:Y:S01]  /*88940*/  LDL R20, [R1+0x14] ;  /* 0x0000140001147983 */ /* 0x000ea20000100800 */
[----:B------:R1:W-:Y:S05]  /*88950*/  BMOV.32 B6, R46 ;  /* 0x0000002e06007356 */ /* 0x0003ea0000000000 */
[----:B------:R-:W2:Y:S01]  /*88960*/  LDL R21, [R1+0x18] ;  /* 0x0000180001157983 */ /* 0x000ea20000100800 */
[----:B------:R4:W-:Y:S05]  /*88970*/  BMOV.32 B7, R45 ;  /* 0x0000002d07007356 */ /* 0x0009ea0000000000 */
[----:B------:R5:W-:Y:S05]  /*88980*/  BMOV.32 B8, R44 ;  /* 0x0000002c08007356 */ /* 0x000bea0000000000 */
[----:B------:R-:W2:Y:S04]  /*88990*/  LDL R2, [R1] ;  /* 0x0000000001027983 */ /* 0x000ea80000100800 */
[----:B---3--:R-:W2:Y:S04]  /*889a0*/  LDL R16, [R1+0x4] ;  /* 0x0000040001107983 */ /* 0x008ea80000100800 */
[----:B------:R-:W2:Y:S04]  /*889b0*/  LDL R17, [R1+0x8] ;  /* 0x0000080001117983 */ /* 0x000ea80000100800 */
[----:B------:R-:W2:Y:S04]  /*889c0*/  LDL R18, [R1+0xc] ;  /* 0x00000c0001127983 */ /* 0x000ea80000100800 */
[----:B------:R-:W2:Y:S04]  /*889d0*/  LDL R19, [R1+0x10] ;  /* 0x0000100001137983 */ /* 0x000ea80000100800 */
[----:B------:R-:W2:Y:S04]  /*889e0*/  LDL R22, [R1+0x1c] ;  /* 0x00001c0001167983 */ /* 0x000ea80000100800 */
[----:B------:R-:W2:Y:S04]  /*889f0*/  LDL R23, [R1+0x20] ;  /* 0x0000200001177983 */ /* 0x000ea80000100800 */
[----:B------:R-:W2:Y:S04]  /*88a00*/  LDL R24, [R1+0x24] ;  /* 0x0000240001187983 */ /* 0x000ea80000100800 */
[----:B------:R-:W2:Y:S04]  /*88a10*/  LDL R25, [R1+0x28] ;  /* 0x0000280001197983 */ /* 0x000ea80000100800 */
[----:B0-----:R-:W2:Y:S04]  /*88a20*/  LDL R26, [R1+0x2c] ;  /* 0x00002c00011a7983 */ /* 0x001ea80000100800 */
[----:B------:R-:W2:Y:S04]  /*88a30*/  LDL R27, [R1+0x30] ;  /* 0x00003000011b7983 */ /* 0x000ea80000100800 */
        /* <DEDUP_REMOVED lines=8> */
[----:B-----5:R-:W2:Y:S04]  /*88ac0*/  LDL R44, [R1+0x54] ;  /* 0x00005400012c7983 */ /* 0x020ea80000100800 */
[----:B----4-:R-:W2:Y:S04]  /*88ad0*/  LDL R45, [R1+0x58] ;  /* 0x00005800012d7983 */ /* 0x010ea80000100800 */
[----:B-1----:R0:W2:Y:S02]  /*88ae0*/  LDL R46, [R1+0x5c] ;  /* 0x00005c00012e7983 */ /* 0x0020a40000100800 */
[----:B0-----:R-:W-:Y:S01]  /*88af0*/  VIADD R1, R1, 0x60 ;  /* 0x0000006001017836 */ /* 0x001fe20000000000 */
[----:B--2---:R-:W-:Y:S06]  /*88b00*/  RET.REL.NODEC R20 `(_Z33unified_sogrand_iterations_kernelPKdPdS1_S1_PiS2_S1_iiimdiii) ;  /* 0xfffff774143c7950 */ /* 0x004fec0003c3ffff */
        .weak           $__internal_0_$__cuda_sm20_dblrcp_rn_slowpath_v3
        .type           $__internal_0_$__cuda_sm20_dblrcp_rn_slowpath_v3,@function
        .size           $__internal_0_$__cuda_sm20_dblrcp_rn_slowpath_v3,($__internal_1_$__cuda_sm20_div_rn_f64_full - $__internal_0_$__cuda_sm20_dblrcp_rn_slowpath_v3)
$__internal_0_$__cuda_sm20_dblrcp_rn_slowpath_v3:
[----:B------:R-:W-:Y:S01]  /*88b10*/  IMAD.MOV.U32 R16, RZ, RZ, R12 ;  /* 0x000000ffff107224 */ /* 0x000fe200078e000c */
[----:B------:R-:W-:Y:S01]  /*88b20*/  BSSY.RECONVERGENT B1, `(.L_x_1724) ;  /* 0x0000026000017945 */ /* 0x000fe20003800200 */
[----:B------:R-:W-:-:S06]  /*88b30*/  IMAD.MOV.U32 R17, RZ, RZ, R13 ;  /* 0x000000ffff117224 */ /* 0x000fcc00078e000d */
[----:B------:R-:W-:-:S14]  /*88b40*/  DSETP.GTU.AND P2, PT, |R16|, +INF , PT ;  /* 0x7ff000001000742a */ /* 0x000fdc0003f4c200 */
[----:B------:R-:W-:Y:S05]  /*88b50*/  @P2 BRA `(.L_x_1725) ;  /* 0x0000000000802947 */ /* 0x000fea0003800000 */
[----:B------:R-:W-:-:S05]  /*88b60*/  LOP3.LUT R10, R13, 0x7fffffff, RZ, 0xc0, !PT ;  /* 0x7fffffff0d0a7812 */ /* 0x000fca00078ec0ff */
[----:B------:R-:W-:-:S05]  /*88b70*/  VIADD R4, R10, 0xffffffff ;  /* 0xffffffff0a047836 */ /* 0x000fca0000000000 */
[----:B------:R-:W-:-:S13]  /*88b80*/  ISETP.GE.U32.AND P2, PT, R4, 0x7fefffff, PT ;  /* 0x7fefffff0400780c */ /* 0x000fda0003f46070 */
[----:B------:R-:W-:Y:S02]  /*88b90*/  @P2 LOP3.LUT R5, R17, 0x7ff00000, RZ, 0x3c, !PT ;  /* 0x7ff0000011052812 */ /* 0x000fe400078e3cff */
[----:B------:R-:W-:Y:S01]  /*88ba0*/  @P2 MOV R4, RZ ;  /* 0x000000ff00042202 */ /* 0x000fe20000000f00 */
[----:B------:R-:W-:Y:S06]  /*88bb0*/  @P2 BRA `(.L_x_1726) ;  /* 0x0000000000702947 */ /* 0x000fec0003800000 */
[----:B------:R-:W-:-:S13]  /*88bc0*/  ISETP.GE.U32.AND P2, PT, R10, 0x1000001, PT ;  /* 0x010000010a00780c */ /* 0x000fda0003f46070 */
[----:B------:R-:W-:Y:S05]  /*88bd0*/  @!P2 BRA `(.L_x_1727) ;  /* 0x000000000038a947 */ /* 0x000fea0003800000 */
[----:B------:R-:W-:Y:S02]  /*88be0*/  VIADD R5, R17, 0xc0200000 ;  /* 0xc020000011057836 */ /* 0x000fe40000000000 */
[----:B------:R-:W-:Y:S02]  /*88bf0*/  IMAD.MOV.U32 R4, RZ, RZ, R16 ;  /* 0x000000ffff047224 */ /* 0x000fe400078e0010 */
[----:B------:R-:W0:Y:S01]  /*88c00*/  MUFU.RCP64H R11, R5 ;  /* 0x00000005000b7308 */ /* 0x000e220000001800 */
[----:B------:R-:W-:-:S06]  /*88c10*/  IMAD.MOV.U32 R10, RZ, RZ, R23 ;  /* 0x000000ffff0a7224 */ /* 0x000fcc00078e0017 */
[----:B0-----:R-:W-:-:S08]  /*88c20*/  DFMA R12, -R4, R10, 1 ;  /* 0x3ff00000040c742b */ /* 0x001fd0000000010a */
[----:B------:R-:W-:-:S08]  /*88c30*/  DFMA R12, R12, R12, R12 ;  /* 0x0000000c0c0c722b */ /* 0x000fd0000000000c */
[----:B------:R-:W-:-:S08]  /*88c40*/  DFMA R12, R10, R12, R10 ;  /* 0x0000000c0a0c722b */ /* 0x000fd0000000000a */
[----:B------:R-:W-:-:S08]  /*88c50*/  DFMA R10, -R4, R12, 1 ;  /* 0x3ff00000040a742b */ /* 0x000fd0000000010c */
[----:B------:R-:W-:-:S08]  /*88c60*/  DFMA R10, R12, R10, R12 ;  /* 0x0000000a0c0a722b */ /* 0x000fd0000000000c */
[----:B------:R-:W-:-:S08]  /*88c70*/  DMUL R10, R10, 2.2250738585072013831e-308 ;  /* 0x001000000a0a7828 */ /* 0x000fd00000000000 */
[----:B------:R-:W-:-:S08]  /*88c80*/  DFMA R12, -R16, R10, 1 ;  /* 0x3ff00000100c742b */ /* 0x000fd0000000010a */
[----:B------:R-:W-:-:S08]  /*88c90*/  DFMA R12, R12, R12, R12 ;  /* 0x0000000c0c0c722b */ /* 0x000fd0000000000c */
[----:B------:R-:W-:Y:S01]  /*88ca0*/  DFMA R4, R10, R12, R10 ;  /* 0x0000000c0a04722b */ /* 0x000fe2000000000a */
[----:B------:R-:W-:Y:S10]  /*88cb0*/  BRA `(.L_x_1726) ;  /* 0x0000000000307947 */ /* 0x000ff40003800000 */
.L_x_1727:
[----:B------:R-:W-:Y:S01]  /*88cc0*/  DMUL R10, R16, 8.11296384146066816958e+31 ;  /* 0x46900000100a7828 */ /* 0x000fe20000000000 */
[----:B------:R-:W-:-:S05]  /*88cd0*/  IMAD.MOV.U32 R4, RZ, RZ, R23 ;  /* 0x000000ffff047224 */ /* 0x000fca00078e0017 */
[----:B------:R-:W0:Y:S02]  /*88ce0*/  MUFU.RCP64H R5, R11 ;  /* 0x0000000b00057308 */ /* 0x000e240000001800 */
[----:B0-----:R-:W-:-:S08]  /*88cf0*/  DFMA R12, -R10, R4, 1 ;  /* 0x3ff000000a0c742b */ /* 0x001fd00000000104 */
[----:B------:R-:W-:-:S08]  /*88d00*/  DFMA R12, R12, R12, R12 ;  /* 0x0000000c0c0c722b */ /* 0x000fd0000000000c */
[----:B------:R-:W-:-:S08]  /*88d10*/  DFMA R12, R4, R12, R4 ;  /* 0x0000000c040c722b */ /* 0x000fd00000000004 */
[----:B------:R-:W-:-:S08]  /*88d20*/  DFMA R4, -R10, R12, 1 ;  /* 0x3ff000000a04742b */ /* 0x000fd0000000010c */
[----:B------:R-:W-:-:S08]  /*88d30*/  DFMA R4, R12, R4, R12 ;  /* 0x000000040c04722b */ /* 0x000fd0000000000c */
[----:B------:R-:W-:Y:S01]  /*88d40*/  DMUL R4, R4, 8.11296384146066816958e+31 ;  /* 0x4690000004047828 */ /* 0x000fe20000000000 */
[----:B------:R-:W-:Y:S10]  /*88d50*/  BRA `(.L_x_1726) ;  /* 0x0000000000087947 */ /* 0x000ff40003800000 */
.L_x_1725:
[----:B------:R-:W-:Y:S01]  /*88d60*/  LOP3.LUT R5, R17, 0x80000, RZ, 0xfc, !PT ;  /* 0x0008000011057812 */ /* 0x000fe200078efcff */
[----:B------:R-:W-:-:S07]  /*88d70*/  IMAD.MOV.U32 R4, RZ, RZ, R16 ;  /* 0x000000ffff047224 */ /* 0x000fce00078e0010 */
.L_x_1726:
[----:B------:R-:W-:Y:S05]  /*88d80*/  BSYNC.RECONVERGENT B1 ;  /* 0x0000000000017941 */ /* 0x000fea0003800200 */
.L_x_1724:
[----:B------:R-:W-:Y:S02]  /*88d90*/  IMAD.MOV.U32 R10, RZ, RZ, R4 ;  /* 0x000000ffff0a7224 */ /* 0x000fe400078e0004 */
[----:B------:R-:W-:Y:S02]  /*88da0*/  IMAD.MOV.U32 R11, RZ, RZ, R5 ;  /* 0x000000ffff0b7224 */ /* 0x000fe400078e0005 */
[----:B------:R-:W-:Y:S02]  /*88db0*/  IMAD.MOV.U32 R4, RZ, RZ, R20 ;  /* 0x000000ffff047224 */ /* 0x000fe400078e0014 */
[----:B------:R-:W-:-:S04]  /*88dc0*/  IMAD.MOV.U32 R5, RZ, RZ, 0x0 ;  /* 0x00000000ff057424 */ /* 0x000fc800078e00ff */
[----:B------:R-:W-:Y:S05]  /*88dd0*/  RET.REL.NODEC R4 `(_Z33unified_sogrand_iterations_kernelPKdPdS1_S1_PiS2_S1_iiimdiii) ;  /* 0xfffff77004887950 */ /* 0x000fea0003c3ffff */
        .weak           $__internal_1_$__cuda_sm20_div_rn_f64_full
        .type           $__internal_1_$__cuda_sm20_div_rn_f64_full,@function
        .size           $__internal_1_$__cuda_sm20_div_rn_f64_full,($__internal_2_$__cuda_sm20_dsqrt_rn_f64_mediumpath_v1 - $__internal_1_$__cuda_sm20_div_rn_f64_full)
$__internal_1_$__cuda_sm20_div_rn_f64_full:
[C---:B------:R-:W-:Y:S01]  /*88de0*/  FSETP.GEU.AND P0, PT, |R7|.reuse, 1.469367938527859385e-39, PT ;  /* 0x001000000700780b */ /* 0x040fe20003f0e200 */
[--C-:B------:R-:W-:Y:S01]  /*88df0*/  IMAD.MOV.U32 R6, RZ, RZ, R56.reuse ;  /* 0x000000ffff067224 */ /* 0x100fe200078e0038 */
[----:B------:R-:W-:Y:S01]  /*88e00*/  LOP3.LUT R8, R7, 0x800fffff, RZ, 0xc0, !PT ;  /* 0x800fffff07087812 */ /* 0x000fe200078ec0ff */
[----:B------:R-:W-:Y:S01]  /*88e10*/  IMAD.MOV.U32 R58, RZ, RZ, 0x1 ;  /* 0x00000001ff3a7424 */ /* 0x000fe200078e00ff */
[C---:B------:R-:W-:Y:S01]  /*88e20*/  FSETP.GEU.AND P1, PT, |R51|.reuse, 1.469367938527859385e-39, PT ;  /* 0x001000003300780b */ /* 0x040fe20003f2e200 */
[----:B------:R-:W-:Y:S01]  /*88e30*/  IMAD.MOV.U32 R81, RZ, RZ, 0x1ca00000 ;  /* 0x1ca00000ff517424 */ /* 0x000fe200078e00ff */
[----:B------:R-:W-:Y:S01]  /*88e40*/  LOP3.LUT R9, R8, 0x3ff00000, RZ, 0xfc, !PT ;  /* 0x3ff0000008097812 */ /* 0x000fe200078efcff */
[----:B------:R-:W-:Y:S01]  /*88e50*/  IMAD.MOV.U32 R8, RZ, RZ, R56 ;  /* 0x000000ffff087224 */ /* 0x000fe200078e0038 */
[----:B------:R-:W-:Y:S01]  /*88e60*/  LOP3.LUT R82, R51, 0x7ff00000, RZ, 0xc0, !PT ;  /* 0x7ff0000033527812 */ /* 0x000fe200078ec0ff */
[----:B------:R-:W-:Y:S01]  /*88e70*/  BSSY.RECONVERGENT B0, `(.L_x_1728) ;  /* 0x000004f000007945 */ /* 0x000fe20003800200 */
[----:B------:R-:W-:-:S03]  /*88e80*/  LOP3.LUT R75, R7, 0x7ff00000, RZ, 0xc0, !PT ;  /* 0x7ff00000074b7812 */ /* 0x000fc600078ec0ff */
[----:B------:R-:W-:Y:S01]  /*88e90*/  @!P0 DMUL R8, R6, 8.98846567431157953865e+307 ;  /* 0x7fe0000006088828 */ /* 0x000fe20000000000 */
[C---:B------:R-:W-:Y:S01]  /*88ea0*/  ISETP.GE.U32.AND P3, PT, R82.reuse, R75, PT ;  /* 0x0000004b5200720c */ /* 0x040fe20003f66070 */
[----:B------:R-:W-:Y:S02]  /*88eb0*/  IMAD.MOV.U32 R80, RZ, RZ, R82 ;  /* 0x000000ffff507224 */ /* 0x000fe400078e0052 */
[----:B------:R-:W-:Y:S02]  /*88ec0*/  @!P1 LOP3.LUT R64, R7, 0x7ff00000, RZ, 0xc0, !PT ;  /* 0x7ff0000007409812 */ /* 0x000fe400078ec0ff */
[----:B------:R-:W0:Y:S02]  /*88ed0*/  MUFU.RCP64H R59, R9 ;  /* 0x00000009003b7308 */ /* 0x000e240000001800 */
[----:B------:R-:W-:Y:S02]  /*88ee0*/  @!P1 ISETP.GE.U32.AND P2, PT, R82, R64, PT ;  /* 0x000000405200920c */ /* 0x000fe40003f46070 */
[----:B------:R-:W-:-:S02]  /*88ef0*/  @!P0 LOP3.LUT R75, R9, 0x7ff00000, RZ, 0xc0, !PT ;  /* 0x7ff00000094b8812 */ /* 0x000fc400078ec0ff */
[----:B------:R-:W-:-:S03]  /*88f00*/  @!P1 SEL R65, R81, 0x63400000, !P2 ;  /* 0x6340000051419807 */ /* 0x000fc60005000000 */
[----:B------:R-:W-:Y:S01]  /*88f10*/  VIADD R89, R75, 0xffffffff ;  /* 0xffffffff4b597836 */ /* 0x000fe20000000000 */
[----:B------:R-:W-:-:S04]  /*88f20*/  @!P1 LOP3.LUT R72, R65, 0x80000000, R51, 0xf8, !PT ;  /* 0x8000000041489812 */ /* 0x000fc800078ef833 */
[----:B------:R-:W-:Y:S01]  /*88f30*/  @!P1 LOP3.LUT R73, R72, 0x100000, RZ, 0xfc, !PT ;  /* 0x0010000048499812 */ /* 0x000fe200078efcff */
[----:B------:R-:W-:Y:S01]  /*88f40*/  @!P1 IMAD.MOV.U32 R72, RZ, RZ, RZ ;  /* 0x000000ffff489224 */ /* 0x000fe200078e00ff */
[----:B0-----:R-:W-:-:S08]  /*88f50*/  DFMA R56, R58, -R8, 1 ;  /* 0x3ff000003a38742b */ /* 0x001fd00000000808 */
[----:B------:R-:W-:-:S08]  /*88f60*/  DFMA R56, R56, R56, R56 ;  /* 0x000000383838722b */ /* 0x000fd00000000038 */
[----:B------:R-:W-:Y:S01]  /*88f70*/  DFMA R58, R58, R56, R58 ;  /* 0x000000383a3a722b */ /* 0x000fe2000000003a */
[----:B------:R-:W-:Y:S01]  /*88f80*/  SEL R57, R81, 0x63400000, !P3 ;  /* 0x6340000051397807 */ /* 0x000fe20005800000 */
[----:B------:R-:W-:-:S03]  /*88f90*/  IMAD.MOV.U32 R56, RZ, RZ, R50 ;  /* 0x000000ffff387224 */ /* 0x000fc600078e0032 */
[----:B------:R-:W-:-:S03]  /*88fa0*/  LOP3.LUT R57, R57, 0x800fffff, R51, 0xf8, !PT ;  /* 0x800fffff39397812 */ /* 0x000fc600078ef833 */
[----:B------:R-:W-:-:S03]  /*88fb0*/  DFMA R64, R58, -R8, 1 ;  /* 0x3ff000003a40742b */ /* 0x000fc60000000808 */
[----:B------:R-:W-:-:S05]  /*88fc0*/  @!P1 DFMA R56, R56, 2, -R72 ;  /* 0x400000003838982b */ /* 0x000fca0000000848 */
[----:B------:R-:W-:-:S05]  /*88fd0*/  DFMA R58, R58, R64, R58 ;  /* 0x000000403a3a722b */ /* 0x000fca000000003a */
[----:B------:R-:W-:-:S03]  /*88fe0*/  @!P1 LOP3.LUT R80, R57, 0x7ff00000, RZ, 0xc0, !PT ;  /* 0x7ff0000039509812 */ /* 0x000fc600078ec0ff */
[----:B------:R-:W-:Y:S02]  /*88ff0*/  DMUL R64, R58, R56 ;  /* 0x000000383a407228 */ /* 0x000fe40000000000 */
[----:B------:R-:W-:-:S05]  /*89000*/  VIADD R83, R80, 0xffffffff ;  /* 0xffffffff50537836 */ /* 0x000fca0000000000 */
[----:B------:R-:W-:Y:S01]  /*89010*/  ISETP.GT.U32.AND P0, PT, R83, 0x7feffffe, PT ;  /* 0x7feffffe5300780c */ /* 0x000fe20003f04070 */
[----:B------:R-:W-:-:S03]  /*89020*/  DFMA R72, R64, -R8, R56 ;  /* 0x800000084048722b */ /* 0x000fc60000000038 */
[----:B------:R-:W-:-:S05]  /*89030*/  ISETP.GT.U32.OR P0, PT, R89, 0x7feffffe, P0 ;  /* 0x7feffffe5900780c */ /* 0x000fca0000704470 */
[----:B------:R-:W-:-:S08]  /*89040*/  DFMA R58, R58, R72, R64 ;  /* 0x000000483a3a722b */ /* 0x000fd00000000040 */
[----:B------:R-:W-:Y:S05]  /*89050*/  @P0 BRA `(.L_x_1729) ;  /* 0x00000000006c0947 */ /* 0x000fea0003800000 */
[----:B------:R-:W-:-:S04]  /*89060*/  LOP3.LUT R51, R7, 0x7ff00000, RZ, 0xc0, !PT ;  /* 0x7ff0000007337812 */ /* 0x000fc800078ec0ff */
[CC--:B------:R-:W-:Y:S02]  /*89070*/  VIADDMNMX R50, R82.reuse, -R51.reuse, 0xb9600000, !PT ;  /* 0xb960000052327446 */ /* 0x0c0fe40007800933 */
[----:B------:R-:W-:Y:S02]  /*89080*/  ISETP.GE.U32.AND P0, PT, R82, R51, PT ;  /* 0x000000335200720c */ /* 0x000fe40003f06070 */
[----:B------:R-:W-:Y:S02]  /*89090*/  VIMNMX R50, PT, PT, R50, 0x46a00000, PT ;  /* 0x46a0000032327848 */ /* 0x000fe40003fe0100 */
[----:B------:R-:W-:-:S05]  /*890a0*/  SEL R81, R81, 0x63400000, !P0 ;  /* 0x6340000051517807 */ /* 0x000fca0004000000 */
[----:B------:R-:W-:Y:S02]  /*890b0*/  IMAD.IADD R72, R50, 0x1, -R81 ;  /* 0x0000000132487824 */ /* 0x000fe400078e0a51 */
[----:B------:R-:W-:-:S03]  /*890c0*/  IMAD.MOV.U32 R50, RZ, RZ, RZ ;  /* 0x000000ffff327224 */ /* 0x000fc600078e00ff */
[----:B------:R-:W-:-:S06]  /*890d0*/  IADD3 R51, PT, PT, R72, 0x7fe00000, RZ ;  /* 0x7fe0000048337810 */ /* 0x000fcc0007ffe0ff */
[----:B------:R-:W-:-:S10]  /*890e0*/  DMUL R64, R58, R50 ;  /* 0x000000323a407228 */ /* 0x000fd40000000000 */
[----:B------:R-:W-:-:S13]  /*890f0*/  FSETP.GTU.AND P0, PT, |R65|, 1.469367938527859385e-39, PT ;  /* 0x001000004100780b */ /* 0x000fda0003f0c200 */
[----:B------:R-:W-:Y:S05]  /*89100*/  @P0 BRA `(.L_x_1730) ;  /* 0x0000000000940947 */ /* 0x000fea0003800000 */
[----:B------:R-:W-:Y:S01]  /*89110*/  DFMA R8, R58, -R8, R56 ;  /* 0x800000083a08722b */ /* 0x000fe20000000038 */
[----:B------:R-:W-:-:S09]  /*89120*/  IMAD.MOV.U32 R50, RZ, RZ, RZ ;  /* 0x000000ffff327224 */ /* 0x000fd200078e00ff */
[C---:B------:R-:W-:Y:S02]  /*89130*/  FSETP.NEU.AND P0, PT, R9.reuse, RZ, PT ;  /* 0x000000ff0900720b */ /* 0x040fe40003f0d000 */
[----:B------:R-:W-:-:S04]  /*89140*/  LOP3.LUT R57, R9, 0x80000000, R7, 0x48, !PT ;  /* 0x8000000009397812 */ /* 0x000fc800078e4807 */
[----:B------:R-:W-:-:S07]  /*89150*/  LOP3.LUT R51, R57, R51, RZ, 0xfc, !PT ;  /* 0x0000003339337212 */ /* 0x000fce00078efcff */
[----:B------:R-:W-:Y:S05]  /*89160*/  @!P0 BRA `(.L_x_1730) ;  /* 0x00000000007c8947 */ /* 0x000fea0003800000 */
[----:B------:R-:W-:Y:S01]  /*89170*/  IMAD.MOV R7, RZ, RZ, -R72 ;  /* 0x000000ffff077224 */ /* 0x000fe200078e0a48 */
[----:B------:R-:W-:Y:S01]  /*89180*/  DMUL.RP R50, R58, R50 ;  /* 0x000000323a327228 */ /* 0x000fe20000008000 */
[----:B------:R-:W-:-:S06]  /*89190*/  IMAD.MOV.U32 R6, RZ, RZ, RZ ;  /* 0x000000ffff067224 */ /* 0x000fcc00078e00ff */
[----:B------:R-:W-:-:S03]  /*891a0*/  DFMA R6, R64, -R6, R58 ;  /* 0x800000064006722b */ /* 0x000fc6000000003a */
[----:B------:R-:W-:-:S03]  /*891b0*/  LOP3.LUT R57, R51, R57, RZ, 0x3c, !PT ;  /* 0x0000003933397212 */ /* 0x000fc600078e3cff */
[----:B------:R-:W-:-:S04]  /*891c0*/  IADD3 R6, PT, PT, -R72, -0x43300000, RZ ;  /* 0xbcd0000048067810 */ /* 0x000fc80007ffe1ff */
[----:B------:R-:W-:-:S04]  /*891d0*/  FSETP.NEU.AND P0, PT, |R7|, R6, PT ;  /* 0x000000060700720b */ /* 0x000fc80003f0d200 */
[----:B------:R-:W-:Y:S02]  /*891e0*/  FSEL R64, R50, R64, !P0 ;  /* 0x0000004032407208 */ /* 0x000fe40004000000 */
[----:B------:R-:W-:Y:S01]  /*891f0*/  FSEL R65, R57, R65, !P0 ;  /* 0x0000004139417208 */ /* 0x000fe20004000000 */
[----:B------:R-:W-:Y:S06]  /*89200*/  BRA `(.L_x_1730) ;  /* 0x0000000000547947 */ /* 0x000fec0003800000 */
.L_x_1729:
[----:B------:R-:W-:-:S14]  /*89210*/  DSETP.NAN.AND P0, PT, R50, R50, PT ;  /* 0x000000323200722a */ /* 0x000fdc0003f08000 */
[----:B------:R-:W-:Y:S05]  /*89220*/  @P0 BRA `(.L_x_1731) ;  /* 0x0000000000440947 */ /* 0x000fea0003800000 */
[----:B------:R-:W-:-:S14]  /*89230*/  DSETP.NAN.AND P0, PT, R6, R6, PT ;  /* 0x000000060600722a */ /* 0x000fdc0003f08000 */
[----:B------:R-:W-:Y:S05]  /*89240*/  @P0 BRA `(.L_x_1732) ;  /* 0x0000000000300947 */ /* 0x000fea0003800000 */
[----:B------:R-:W-:Y:S01]  /*89250*/  ISETP.NE.AND P0, PT, R80, R75, PT ;  /* 0x0000004b5000720c */ /* 0x000fe20003f05270 */
[----:B------:R-:W-:Y:S02]  /*89260*/  IMAD.MOV.U32 R64, RZ, RZ, 0x0 ;  /* 0x00000000ff407424 */ /* 0x000fe400078e00ff */
[----:B------:R-:W-:-:S10]  /*89270*/  IMAD.MOV.U32 R65, RZ, RZ, -0x80000 ;  /* 0xfff80000ff417424 */ /* 0x000fd400078e00ff */
[----:B------:R-:W-:Y:S05]  /*89280*/  @!P0 BRA `(.L_x_1730) ;  /* 0x0000000000348947 */ /* 0x000fea0003800000 */
[----:B------:R-:W-:Y:S02]  /*89290*/  ISETP.NE.AND P0, PT, R80, 0x7ff00000, PT ;  /* 0x7ff000005000780c */ /* 0x000fe40003f05270 */
[----:B------:R-:W-:Y:S02]  /*892a0*/  LOP3.LUT R65, R51, 0x80000000, R7, 0x48, !PT ;  /* 0x8000000033417812 */ /* 0x000fe400078e4807 */
[----:B------:R-:W-:-:S13]  /*892b0*/  ISETP.EQ.OR P0, PT, R75, RZ, !P0 ;  /* 0x000000ff4b00720c */ /* 0x000fda0004702670 */
[----:B------:R-:W-:Y:S01]  /*892c0*/  @P0 LOP3.LUT R6, R65, 0x7ff00000, RZ, 0xfc, !PT ;  /* 0x7ff0000041060812 */ /* 0x000fe200078efcff */
[----:B------:R-:W-:Y:S02]  /*892d0*/  @!P0 IMAD.MOV.U32 R64, RZ, RZ, RZ ;  /* 0x000000ffff408224 */ /* 0x000fe400078e00ff */
[----:B------:R-:W-:Y:S02]  /*892e0*/  @P0 IMAD.MOV.U32 R64, RZ, RZ, RZ ;  /* 0x000000ffff400224 */ /* 0x000fe400078e00ff */
[----:B------:R-:W-:Y:S01]  /*892f0*/  @P0 IMAD.MOV.U32 R65, RZ, RZ, R6 ;  /* 0x000000ffff410224 */ /* 0x000fe200078e0006 */
[----:B------:R-:W-:Y:S06]  /*89300*/  BRA `(.L_x_1730) ;  /* 0x0000000000147947 */ /* 0x000fec0003800000 */
.L_x_1732:
[----:B------:R-:W-:Y:S01]  /*89310*/  LOP3.LUT R65, R7, 0x80000, RZ, 0xfc, !PT ;  /* 0x0008000007417812 */ /* 0x000fe200078efcff */
[----:B------:R-:W-:Y:S01]  /*89320*/  IMAD.MOV.U32 R64, RZ, RZ, R6 ;  /* 0x000000ffff407224 */ /* 0x000fe200078e0006 */
[----:B------:R-:W-:Y:S06]  /*89330*/  BRA `(.L_x_1730) ;  /* 0x0000000000087947 */ /* 0x000fec0003800000 */
.L_x_1731:
[----:B------:R-:W-:Y:S01]  /*89340*/  LOP3.LUT R65, R51, 0x80000, RZ, 0xfc, !PT ;  /* 0x0008000033417812 */ /* 0x000fe200078efcff */
[----:B------:R-:W-:-:S07]  /*89350*/  IMAD.MOV.U32 R64, RZ, RZ, R50 ;  /* 0x000000ffff407224 */ /* 0x000fce00078e0032 */
.L_x_1730:
[----:B------:R-:W-:Y:S05]  /*89360*/  BSYNC.RECONVERGENT B0 ;  /* 0x0000000000007941 */ /* 0x000fea0003800200 */
.L_x_1728:
[----:B------:R-:W-:Y:S02]  /*89370*/  IMAD.MOV.U32 R6, RZ, RZ, R5 ;  /* 0x000000ffff067224 */ /* 0x000fe400078e0005 */
[----:B------:R-:W-:-:S04]  /*89380*/  IMAD.MOV.U32 R7, RZ, RZ, 0x0 ;  /* 0x00000000ff077424 */ /* 0x000fc800078e00ff */
[----:B------:R-:W-:Y:S05]  /*89390*/  RET.REL.NODEC R6 `(_Z33unified_sogrand_iterations_kernelPKdPdS1_S1_PiS2_S1_iiimdiii) ;  /* 0xfffff76c06187950 */ /* 0x000fea0003c3ffff */
        .weak           $__internal_2_$__cuda_sm20_dsqrt_rn_f64_mediumpath_v1
        .type           $__internal_2_$__cuda_sm20_dsqrt_rn_f64_mediumpath_v1,@function
        .size           $__internal_2_$__cuda_sm20_dsqrt_rn_f64_mediumpath_v1,($_Z33unified_sogrand_iterations_kernelPKdPdS1_S1_PiS2_S1_iiimdiii$__internal_accurate_pow - $__internal_2_$__cuda_sm20_dsqrt_rn_f64_mediumpath_v1)
$__internal_2_$__cuda_sm20_dsqrt_rn_f64_mediumpath_v1:
[----:B------:R-:W-:Y:S01]  /*893a0*/  ISETP.GE.U32.AND P0, PT, R4, -0x3400000, PT ;  /* 0xfcc000000400780c */ /* 0x000fe20003f06070 */
[----:B------:R-:W-:Y:S01]  /*893b0*/  BSSY.RECONVERGENT B2, `(.L_x_1733) ;  /* 0x000002a000027945 */ /* 0x000fe20003800200 */
[----:B------:R-:W-:Y:S02]  /*893c0*/  IMAD.MOV.U32 R6, RZ, RZ, R10 ;  /* 0x000000ffff067224 */ /* 0x000fe400078e000a */
[----:B------:R-:W-:Y:S01]  /*893d0*/  IMAD.MOV.U32 R7, RZ, RZ, R11 ;  /* 0x000000ffff077224 */ /* 0x000fe200078e000b */
[----:B------:R-:W-:Y:S01]  /*893e0*/  MOV R11, R49 ;  /* 0x00000031000b7202 */ /* 0x000fe20000000f00 */
[----:B------:R-:W-:Y:S02]  /*893f0*/  IMAD.MOV.U32 R4, RZ, RZ, R50 ;  /* 0x000000ffff047224 */ /* 0x000fe400078e0032 */
[----:B------:R-:W-:Y:S02]  /*89400*/  IMAD.MOV.U32 R5, RZ, RZ, R51 ;  /* 0x000000ffff057224 */ /* 0x000fe400078e0033 */
[----:B------:R-:W-:-:S02]  /*89410*/  IMAD.MOV.U32 R8, RZ, RZ, R40 ;  /* 0x000000ffff087224 */ /* 0x000fc400078e0028 */
[----:B------:R-:W-:Y:S01]  /*89420*/  IMAD.MOV.U32 R10, RZ, RZ, R48 ;  /* 0x000000ffff0a7224 */ /* 0x000fe200078e0030 */
[----:B------:R-:W-:Y:S06]  /*89430*/  @!P0 BRA `(.L_x_1734) ;  /* 0x0000000000208947 */ /* 0x000fec0003800000 */
[----:B------:R-:W-:-:S10]  /*89440*/  DFMA.RM R4, R4, R8, R10 ;  /* 0x000000080404722b */ /* 0x000fd4000000400a */
[----:B------:R-:W-:-:S05]  /*89450*/  IADD3 R8, P0, PT, R4, 0x1, RZ ;  /* 0x0000000104087810 */ /* 0x000fca0007f1e0ff */
[----:B------:R-:W-:-:S06]  /*89460*/  IMAD.X R9, RZ, RZ, R5, P0 ;  /* 0x000000ffff097224 */ /* 0x000fcc00000e0605 */
[----:B------:R-:W-:-:S08]  /*89470*/  DFMA.RP R6, -R4, R8, R6 ;  /* 0x000000080406722b */ /* 0x000fd00000008106 */
[----:B------:R-:W-:-:S06]  /*89480*/  DSETP.GT.AND P0, PT, R6, RZ, PT ;  /* 0x000000ff0600722a */ /* 0x000fcc0003f04000 */
[----:B------:R-:W-:Y:S02]  /*89490*/  FSEL R4, R8, R4, P0 ;  /* 0x0000000408047208 */ /* 0x000fe40000000000 */
[----:B------:R-:W-:Y:S01]  /*894a0*/  FSEL R5, R9, R5, P0 ;  /* 0x0000000509057208 */ /* 0x000fe20000000000 */
[----:B------:R-:W-:Y:S06]  /*894b0*/  BRA `(.L_x_1735) ;  /* 0x0000000000647947 */ /* 0x000fec0003800000 */
.L_x_1734:
[----:B------:R-:W-:-:S14]  /*894c0*/  DSETP.NE.AND P0, PT, R6, RZ, PT ;  /* 0x000000ff0600722a */ /* 0x000fdc0003f05000 */
[----:B------:R-:W-:Y:S05]  /*894d0*/  @!P0 BRA `(.L_x_1736) ;  /* 0x0000000000588947 */ /* 0x000fea0003800000 */
[----:B------:R-:W-:-:S13]  /*894e0*/  ISETP.GE.AND P0, PT, R7, RZ, PT ;  /* 0x000000ff0700720c */ /* 0x000fda0003f06270 */
[----:B------:R-:W-:Y:S02]  /*894f0*/  @!P0 IMAD.MOV.U32 R4, RZ, RZ, 0x0 ;  /* 0x00000000ff048424 */ /* 0x000fe400078e00ff */
[----:B------:R-:W-:Y:S01]  /*89500*/  @!P0 IMAD.MOV.U32 R5, RZ, RZ, -0x80000 ;  /* 0xfff80000ff058424 */ /* 0x000fe200078e00ff */
[----:B------:R-:W-:Y:S06]  /*89510*/  @!P0 BRA `(.L_x_1735) ;  /* 0x00000000004c8947 */ /* 0x000fec0003800000 */
[----:B------:R-:W-:-:S13]  /*89520*/  ISETP.GT.AND P0, PT, R7, 0x7fefffff, PT ;  /* 0x7fefffff0700780c */ /* 0x000fda0003f04270 */
[----:B------:R-:W-:Y:S05]  /*89530*/  @P0 BRA `(.L_x_1736) ;  /* 0x0000000000400947 */ /* 0x000fea0003800000 */
[----:B------:R-:W-:Y:S01]  /*89540*/  DMUL R4, R6, 8.11296384146066816958e+31 ;  /* 0x4690000006047828 */ /* 0x000fe20000000000 */
[----:B------:R-:W-:Y:S02]  /*89550*/  IMAD.MOV.U32 R10, RZ, RZ, 0x0 ;  /* 0x00000000ff0a7424 */ /* 0x000fe400078e00ff */
[----:B------:R-:W-:Y:S02]  /*89560*/  IMAD.MOV.U32 R6, RZ, RZ, RZ ;  /* 0x000000ffff067224 */ /* 0x000fe400078e00ff */
[----:B------:R-:W-:Y:S01]  /*89570*/  IMAD.MOV.U32 R11, RZ, RZ, 0x3fd80000 ;  /* 0x3fd80000ff0b7424 */ /* 0x000fe200078e00ff */
[----:B------:R-:W0:Y:S03]  /*89580*/  MUFU.RSQ64H R7, R5 ;  /* 0x0000000500077308 */ /* 0x000e260000001c00 */
[----:B0-----:R-:W-:-:S08]  /*89590*/  DMUL R8, R6, R6 ;  /* 0x0000000606087228 */ /* 0x001fd00000000000 */
[----:B------:R-:W-:-:S08]  /*895a0*/  DFMA R8, R4, -R8, 1 ;  /* 0x3ff000000408742b */ /* 0x000fd00000000808 */
[----:B------:R-:W-:Y:S02]  /*895b0*/  DFMA R10, R8, R10, 0.5 ;  /* 0x3fe00000080a742b */ /* 0x000fe4000000000a */
[----:B------:R-:W-:-:S08]  /*895c0*/  DMUL R8, R6, R8 ;  /* 0x0000000806087228 */ /* 0x000fd00000000000 */
[----:B------:R-:W-:-:S08]  /*895d0*/  DFMA R8, R10, R8, R6 ;  /* 0x000000080a08722b */ /* 0x000fd00000000006 */
[----:B------:R-:W-:Y:S02]  /*895e0*/  DMUL R6, R4, R8 ;  /* 0x0000000804067228 */ /* 0x000fe40000000000 */
[----:B------:R-:W-:-:S06]  /*895f0*/  VIADD R9, R9, 0xfff00000 ;  /* 0xfff0000009097836 */ /* 0x000fcc0000000000 */
[----:B------:R-:W-:-:S08]  /*89600*/  DFMA R10, R6, -R6, R4 ;  /* 0x80000006060a722b */ /* 0x000fd00000000004 */
[----:B------:R-:W-:-:S10]  /*89610*/  DFMA R4, R8, R10, R6 ;  /* 0x0000000a0804722b */ /* 0x000fd40000000006 */
[----:B------:R-:W-:Y:S01]  /*89620*/  VIADD R5, R5, 0xfcb00000 ;  /* 0xfcb0000005057836 */ /* 0x000fe20000000000 */
[----:B------:R-:W-:Y:S06]  /*89630*/  BRA `(.L_x_1735) ;  /* 0x0000000000047947 */ /* 0x000fec0003800000 */
.L_x_1736:
[----:B------:R-:W-:-:S11]  /*89640*/  DADD R4, R6, R6 ;  /* 0x0000000006047229 */ /* 0x000fd60000000006 */
.L_x_1735:
[----:B------:R-:W-:Y:S05]  /*89650*/  BSYNC.RECONVERGENT B2 ;  /* 0x0000000000027941 */ /* 0x000fea0003800200 */
.L_x_1733:
[----:B------:R-:W-:Y:S02]  /*89660*/  IMAD.MOV.U32 R6, RZ, RZ, R4 ;  /* 0x000000ffff067224 */ /* 0x000fe400078e0004 */
[----:B------:R-:W-:Y:S02]  /*89670*/  IMAD.MOV.U32 R7, RZ, RZ, R5 ;  /* 0x000000ffff077224 */ /* 0x000fe400078e0005 */
[----:B------:R-:W-:Y:S02]  /*89680*/  IMAD.MOV.U32 R4, RZ, RZ, R34 ;  /* 0x000000ffff047224 */ /* 0x000fe400078e0022 */
[----:B------:R-:W-:-:S04]  /*89690*/  IMAD.MOV.U32 R5, RZ, RZ, 0x0 ;  /* 0x00000000ff057424 */ /* 0x000fc800078e00ff */
[----:B------:R-:W-:Y:S05]  /*896a0*/  RET.REL.NODEC R4 `(_Z33unified_sogrand_iterations_kernelPKdPdS1_S1_PiS2_S1_iiimdiii) ;  /* 0xfffff76804547950 */ /* 0x000fea0003c3ffff */
        .type           $_Z33unified_sogrand_iterations_kernelPKdPdS1_S1_PiS2_S1_iiimdiii$__internal_accurate_pow,@function
        .size           $_Z33unified_sogrand_iterations_kernelPKdPdS1_S1_PiS2_S1_iiimdiii$__internal_accurate_pow,(.L_x_1743 - $_Z33unified_sogrand_iterations_kernelPKdPdS1_S1_PiS2_S1_iiimdiii$__internal_accurate_pow)
$_Z33unified_sogrand_iterations_kernelPKdPdS1_S1_PiS2_S1_iiimdiii$__internal_accurate_pow:
[----:B------:R-:W-:Y:S01]  /*896b0*/  ISETP.GT.U32.AND P0, PT, R5, 0xfffff, PT ;  /* 0x000fffff0500780c */ /* 0x000fe20003f04070 */
[--C-:B------:R-:W-:Y:S01]  /*896c0*/  IMAD.MOV.U32 R9, RZ, RZ, R5.reuse ;  /* 0x000000ffff097224 */ /* 0x100fe200078e0005 */
[----:B------:R-:W-:Y:S01]  /*896d0*/  MOV R10, 0x41ad3b5a ;  /* 0x41ad3b5a000a7802 */ /* 0x000fe20000000f00 */
[----:B------:R-:W-:Y:S01]  /*896e0*/  IMAD.MOV.U32 R58, RZ, RZ, RZ ;  /* 0x000000ffff3a7224 */ /* 0x000fe200078e00ff */
[----:B------:R-:W-:Y:S01]  /*896f0*/  UMOV UR4, 0x7d2cafe2 ;  /* 0x7d2cafe200047882 */ /* 0x000fe20000000000 */
[----:B------:R-:W-:Y:S01]  /*89700*/  IMAD.MOV.U32 R11, RZ, RZ, 0x3ed0f5d2 ;  /* 0x3ed0f5d2ff0b7424 */ /* 0x000fe200078e00ff */
[----:B------:R-:W-:Y:S01]  /*89710*/  UMOV UR5, 0x3eb0f5ff ;  /* 0x3eb0f5ff00057882 */ /* 0x000fe20000000000 */
[----:B------:R-:W-:Y:S01]  /*89720*/  SHF.R.U32.HI R5, RZ, 0x14, R5 ;  /* 0x00000014ff057819 */ /* 0x000fe20000011605 */
[----:B------:R-:W-:Y:S01]  /*89730*/  UMOV UR6, 0x3b39803f ;  /* 0x3b39803f00067882 */ /* 0x000fe20000000000 */
[----:B------:R-:W-:-:S04]  /*89740*/  UMOV UR7, 0x3c7abc9e ;  /* 0x3c7abc9e00077882 */ /* 0x000fc80000000000 */
[----:B------:R-:W-:-:S10]  /*89750*/  @!P0 DMUL R88, R8, 1.80143985094819840000e+16 ;  /* 0x4350000008588828 */ /* 0x000fd40000000000 */
[----:B------:R-:W-:Y:S01]  /*89760*/  @!P0 IMAD.MOV.U32 R9, RZ, RZ, R89 ;  /* 0x000000ffff098224 */ /* 0x000fe200078e0059 */
[----:B------:R-:W-:Y:S01]  /*89770*/  @!P0 LEA.HI R5, R89, 0xffffffca, RZ, 0xc ;  /* 0xffffffca59058811 */ /* 0x000fe200078f60ff */
[----:B------:R-:W-:-:S03]  /*89780*/  @!P0 IMAD.MOV.U32 R8, RZ, RZ, R88 ;  /* 0x000000ffff088224 */ /* 0x000fc600078e0058 */
[----:B------:R-:W-:Y:S01]  /*89790*/  LOP3.LUT R9, R9, 0x800fffff, RZ, 0xc0, !PT ;  /* 0x800fffff09097812 */ /* 0x000fe200078ec0ff */
[----:B------:R-:W-:-:S03]  /*897a0*/  IMAD.MOV.U32 R64, RZ, RZ, R8 ;  /* 0x000000ffff407224 */ /* 0x000fc600078e0008 */
[----:B------:R-:W-:-:S04]  /*897b0*/  LOP3.LUT R65, R9, 0x3ff00000, RZ, 0xfc, !PT ;  /* 0x3ff0000009417812 */ /* 0x000fc800078efcff */
[----:B------:R-:W-:-:S13]  /*897c0*/  ISETP.GE.U32.AND P1, PT, R65, 0x3ff6a09f, PT ;  /* 0x3ff6a09f4100780c */ /* 0x000fda0003f26070 */
[----:B------:R-:W-:-:S04]  /*897d0*/  @P1 VIADD R9, R65, 0xfff00000 ;  /* 0xfff0000041091836 */ /* 0x000fc80000000000 */
[----:B------:R-:W-:-:S06]  /*897e0*/  @P1 IMAD.MOV.U32 R65, RZ, RZ, R9 ;  /* 0x000000ffff411224 */ /* 0x000fcc00078e0009 */
[C---:B------:R-:W-:Y:S02]  /*897f0*/  DADD R56, R64.reuse, 1 ;  /* 0x3ff0000040387429 */ /* 0x040fe40000000000 */
[----:B------:R-:W-:-:S04]  /*89800*/  DADD R64, R64, -1 ;  /* 0xbff0000040407429 */ /* 0x000fc80000000000 */
[----:B------:R-:W0:Y:S02]  /*89810*/  MUFU.RCP64H R59, R57 ;  /* 0x00000039003b7308 */ /* 0x000e240000001800 */
[----:B0-----:R-:W-:-:S08]  /*89820*/  DFMA R8, -R56, R58, 1 ;  /* 0x3ff000003808742b */ /* 0x001fd0000000013a */
[----:B------:R-:W-:-:S08]  /*89830*/  DFMA R8, R8, R8, R8 ;  /* 0x000000080808722b */ /* 0x000fd00000000008 */
[----:B------:R-:W-:-:S08]  /*89840*/  DFMA R58, R58, R8, R58 ;  /* 0x000000083a3a722b */ /* 0x000fd0000000003a */
[----:B------:R-:W-:-:S08]  /*89850*/  DMUL R8, R64, R58 ;  /* 0x0000003a40087228 */ /* 0x000fd00000000000 */
[----:B------:R-:W-:-:S08]  /*89860*/  DFMA R8, R64, R58, R8 ;  /* 0x0000003a4008722b */ /* 0x000fd00000000008 */
[-C--:B------:R-:W-:Y:S02]  /*89870*/  DMUL R50, R8, R8.reuse ;  /* 0x0000000808327228 */ /* 0x080fe40000000000 */
[----:B------:R-:W-:Y:S02]  /*89880*/  DADD R80, R64, -R8 ;  /* 0x0000000040507229 */ /* 0x000fe40000000808 */
[----:B------:R-:W-:-:S04]  /*89890*/  DMUL R56, R8, R8 ;  /* 0x0000000808387228 */ /* 0x000fc80000000000 */
[----:B------:R-:W-:Y:S01]  /*898a0*/  DFMA R10, R50, UR4, R10 ;  /* 0x00000004320a7c2b */ /* 0x000fe2000800000a */
[----:B------:R-:W-:Y:S01]  /*898b0*/  UMOV UR4, 0x75488a3f ;  /* 0x75488a3f00047882 */ /* 0x000fe20000000000 */
[----:B------:R-:W-:Y:S01]  /*898c0*/  UMOV UR5, 0x3ef3b20a ;  /* 0x3ef3b20a00057882 */ /* 0x000fe20000000000 */
[----:B------:R-:W-:-:S05]  /*898d0*/  DADD R80, R80, R80 ;  /* 0x0000000050507229 */ /* 0x000fca0000000050 */
[----:B------:R-:W-:Y:S01]  /*898e0*/  DFMA R10, R50, R10, UR4 ;  /* 0x00000004320a7e2b */ /* 0x000fe2000800000a */
[----:B------:R-:W-:Y:S01]  /*898f0*/  UMOV UR4, 0xe4faecd5 ;  /* 0xe4faecd500047882 */ /* 0x000fe20000000000 */
[----:B------:R-:W-:Y:S01]  /*89900*/  UMOV UR5, 0x3f1745cd ;  /* 0x3f1745cd00057882 */ /* 0x000fe20000000000 */
[----:B------:R-:W-:-:S05]  /*89910*/  DFMA R64, R64, -R8, R80 ;  /* 0x800000084040722b */ /* 0x000fca0000000050 */
[----:B------:R-:W-:Y:S01]  /*89920*/  DFMA R10, R50, R10, UR4 ;  /* 0x00000004320a7e2b */ /* 0x000fe2000800000a */
[----:B------:R-:W-:Y:S01]  /*89930*/  UMOV UR4, 0x258a578b ;  /* 0x258a578b00047882 */ /* 0x000fe20000000000 */
[----:B------:R-:W-:Y:S01]  /*89940*/  UMOV UR5, 0x3f3c71c7 ;  /* 0x3f3c71c700057882 */ /* 0x000fe20000000000 */
[----:B------:R-:W-:-:S05]  /*89950*/  DMUL R58, R58, R64 ;  /* 0x000000403a3a7228 */ /* 0x000fca0000000000 */
[----:B------:R-:W-:Y:S01]  /*89960*/  DFMA R10, R50, R10, UR4 ;  /* 0x00000004320a7e2b */ /* 0x000fe2000800000a */
[----:B------:R-:W-:Y:S01]  /*89970*/  UMOV UR4, 0x9242b910 ;  /* 0x9242b91000047882 */ /* 0x000fe20000000000 */
[----:B------:R-:W-:-:S03]  /*89980*/  UMOV UR5, 0x3f624924 ;  /* 0x3f62492400057882 */ /* 0x000fc60000000000 */
[----:B------:R-:W-:Y:S02]  /*89990*/  VIADD R81, R59, 0x100000 ;  /* 0x001000003b517836 */ /* 0x000fe40000000000 */
[----:B------:R-:W-:Y:S01]  /*899a0*/  IMAD.MOV.U32 R80, RZ, RZ, R58 ;  /* 0x000000ffff507224 */ /* 0x000fe200078e003a */
[----:B------:R-:W-:Y:S01]  /*899b0*/  DFMA R10, R50, R10, UR4 ;  /* 0x00000004320a7e2b */ /* 0x000fe2000800000a */
[----:B------:R-:W-:Y:S01]  /*899c0*/  UMOV UR4, 0x99999dfb ;  /* 0x99999dfb00047882 */ /* 0x000fe20000000000 */
[----:B------:R-:W-:-:S06]  /*899d0*/  UMOV UR5, 0x3f899999 ;  /* 0x3f89999900057882 */ /* 0x000fcc0000000000 */
[----:B------:R-:W-:Y:S01]  /*899e0*/  DFMA R72, R50, R10, UR4 ;  /* 0x0000000432487e2b */ /* 0x000fe2000800000a */
[----:B------:R-:W-:Y:S01]  /*899f0*/  UMOV UR4, 0x55555555 ;  /* 0x5555555500047882 */ /* 0x000fe20000000000 */
[----:B------:R-:W-:-:S06]  /*89a00*/  UMOV UR5, 0x3fb55555 ;  /* 0x3fb5555500057882 */ /* 0x000fcc0000000000 */
[----:B------:R-:W-:-:S08]  /*89a10*/  DFMA R10, R50, R72, UR4 ;  /* 0x00000004320a7e2b */ /* 0x000fd00008000048 */
[----:B------:R-:W-:Y:S01]  /*89a20*/  DADD R74, -R10, UR4 ;  /* 0x000000040a4a7e29 */ /* 0x000fe20008000100 */
[----:B------:R-:W-:Y:S01]  /*89a30*/  UMOV UR4, 0xb9e7b0 ;  /* 0x00b9e7b000047882 */ /* 0x000fe20000000000 */
[----:B------:R-:W-:-:S06]  /*89a40*/  UMOV UR5, 0x3c46a4cb ;  /* 0x3c46a4cb00057882 */ /* 0x000fcc0000000000 */
[----:B------:R-:W-:Y:S02]  /*89a50*/  DFMA R72, R50, R72, R74 ;  /* 0x000000483248722b */ /* 0x000fe4000000004a */
[C---:B------:R-:W-:Y:S02]  /*89a60*/  DMUL R50, R8.reuse, R56 ;  /* 0x0000003808327228 */ /* 0x040fe40000000000 */
[----:B------:R-:W-:-:S04]  /*89a70*/  DFMA R74, R8, R8, -R56 ;  /* 0x00000008084a722b */ /* 0x000fc80000000838 */
[----:B------:R-:W-:Y:S01]  /*89a80*/  DADD R72, R72, -UR4 ;  /* 0x8000000448487e29 */ /* 0x000fe20008000000 */
[----:B------:R-:W-:Y:S01]  /*89a90*/  UMOV UR4, 0x80000000 ;  /* 0x8000000000047882 */ /* 0x000fe20000000000 */
[C---:B------:R-:W-:Y:S01]  /*89aa0*/  DFMA R82, R8.reuse, R56, -R50 ;  /* 0x000000380852722b */ /* 0x040fe20000000832 */
[----:B------:R-:W-:Y:S01]  /*89ab0*/  UMOV UR5, 0x43300000 ;  /* 0x4330000000057882 */ /* 0x000fe20000000000 */
[----:B------:R-:W-:-:S04]  /*89ac0*/  DFMA R74, R8, R80, R74 ;  /* 0x00000050084a722b */ /* 0x000fc8000000004a */
[----:B------:R-:W-:Y:S02]  /*89ad0*/  DADD R64, R10, R72 ;  /* 0x000000000a407229 */ /* 0x000fe40000000048 */
[----:B------:R-:W-:-:S06]  /*89ae0*/  DFMA R82, R58, R56, R82 ;  /* 0x000000383a52722b */ /* 0x000fcc0000000052 */
[----:B------:R-:W-:Y:S02]  /*89af0*/  DMUL R56, R64, R50 ;  /* 0x0000003240387228 */ /* 0x000fe40000000000 */
[----:B------:R-:W-:Y:S02]  /*89b00*/  DFMA R82, R8, R74, R82 ;  /* 0x0000004a0852722b */ /* 0x000fe40000000052 */
[----:B------:R-:W-:-:S04]  /*89b10*/  DADD R74, R10, -R64 ;  /* 0x000000000a4a7229 */ /* 0x000fc80000000840 */
[----:B------:R-:W-:-:S04]  /*89b20*/  DFMA R10, R64, R50, -R56 ;  /* 0x00000032400a722b */ /* 0x000fc80000000838 */
[----:B------:R-:W-:-:S04]  /*89b30*/  DADD R74, R72, R74 ;  /* 0x00000000484a7229 */ /* 0x000fc8000000004a */
[----:B------:R-:W-:-:S08]  /*89b40*/  DFMA R10, R64, R82, R10 ;  /* 0x00000052400a722b */ /* 0x000fd0000000000a */
[----:B------:R-:W-:-:S08]  /*89b50*/  DFMA R74, R74, R50, R10 ;  /* 0x000000324a4a722b */ /* 0x000fd0000000000a */
[----:B------:R-:W-:-:S08]  /*89b60*/  DADD R50, R56, R74 ;  /* 0x0000000038327229 */ /* 0x000fd0000000004a */
[--C-:B------:R-:W-:Y:S02]  /*89b70*/  DADD R10, R8, R50.reuse ;  /* 0x00000000080a7229 */ /* 0x100fe40000000032 */
[----:B------:R-:W-:-:S06]  /*89b80*/  DADD R56, R56, -R50 ;  /* 0x0000000038387229 */ /* 0x000fcc0000000832 */
[----:B------:R-:W-:Y:S02]  /*89b90*/  DADD R8, R8, -R10 ;  /* 0x0000000008087229 */ /* 0x000fe4000000080a */
[----:B------:R-:W-:-:S06]  /*89ba0*/  DADD R56, R74, R56 ;  /* 0x000000004a387229 */ /* 0x000fcc0000000038 */
[----:B------:R-:W-:Y:S01]  /*89bb0*/  DADD R8, R50, R8 ;  /* 0x0000000032087229 */ /* 0x000fe20000000008 */
[C---:B------:R-:W-:Y:S02]  /*89bc0*/  VIADD R50, R5.reuse, 0xfffffc01 ;  /* 0xfffffc0105327836 */ /* 0x040fe40000000000 */
[----:B------:R-:W-:Y:S02]  /*89bd0*/  @P1 VIADD R50, R5, 0xfffffc02 ;  /* 0xfffffc0205321836 */ /* 0x000fe40000000000 */
[----:B------:R-:W-:-:S03]  /*89be0*/  IMAD.SHL.U32 R5, R7, 0x2, RZ ;  /* 0x0000000207057824 */ /* 0x000fc600078e00ff */
[----:B------:R-:W-:Y:S02]  /*89bf0*/  DADD R8, R56, R8 ;  /* 0x0000000038087229 */ /* 0x000fe40000000008 */
[----:B------:R-:W-:-:S06]  /*89c00*/  ISETP.GT.U32.AND P0, PT, R5, -0x2000001, PT ;  /* 0xfdffffff0500780c */ /* 0x000fcc0003f04070 */
[----:B------:R-:W-:Y:S01]  /*89c10*/  DADD R58, R58, R8 ;  /* 0x000000003a3a7229 */ /* 0x000fe20000000008 */
[----:B------:R-:W-:Y:S01]  /*89c20*/  LOP3.LUT R8, R50, 0x80000000, RZ, 0x3c, !PT ;  /* 0x8000000032087812 */ /* 0x000fe200078e3cff */
[----:B------:R-:W-:-:S06]  /*89c30*/  IMAD.MOV.U32 R9, RZ, RZ, 0x43300000 ;  /* 0x43300000ff097424 */ /* 0x000fcc00078e00ff */
[----:B------:R-:W-:Y:S02]  /*89c40*/  DADD R50, R10, R58 ;  /* 0x000000000a327229 */ /* 0x000fe4000000003a */
[----:B------:R-:W-:Y:S01]  /*89c50*/  DADD R8, R8, -UR4 ;  /* 0x8000000408087e29 */ /* 0x000fe20008000000 */
[----:B------:R-:W-:Y:S01]  /*89c60*/  UMOV UR4, 0xfefa39ef ;  /* 0xfefa39ef00047882 */ /* 0x000fe20000000000 */
[----:B------:R-:W-:-:S04]  /*89c70*/  UMOV UR5, 0x3fe62e42 ;  /* 0x3fe62e4200057882 */ /* 0x000fc80000000000 */
[--C-:B------:R-:W-:Y:S02]  /*89c80*/  DADD R10, R10, -R50.reuse ;  /* 0x000000000a0a7229 */ /* 0x100fe40000000832 */
[----:B------:R-:W-:-:S06]  /*89c90*/  DFMA R56, R8, UR4, R50 ;  /* 0x0000000408387c2b */ /* 0x000fcc0008000032 */
[----:B------:R-:W-:Y:S02]  /*89ca0*/  DADD R10, R58, R10 ;  /* 0x000000003a0a7229 */ /* 0x000fe4000000000a */
[----:B------:R-:W-:-:S08]  /*89cb0*/  DFMA R64, R8, -UR4, R56 ;  /* 0x8000000408407c2b */ /* 0x000fd00008000038 */
[----:B------:R-:W-:-:S08]  /*89cc0*/  DADD R64, -R50, R64 ;  /* 0x0000000032407229 */ /* 0x000fd00000000140 */
[----:B------:R-:W-:-:S08]  /*89cd0*/  DADD R10, R10, -R64 ;  /* 0x000000000a0a7229 */ /* 0x000fd00000000840 */
[----:B------:R-:W-:Y:S01]  /*89ce0*/  DFMA R8, R8, UR6, R10 ;  /* 0x0000000608087c2b */ /* 0x000fe2000800000a */
[----:B------:R-:W-:Y:S01]  /*89cf0*/  LOP3.LUT R11, R7, 0xff0fffff, RZ, 0xc0, !PT ;  /* 0xff0fffff070b7812 */ /* 0x000fe200078ec0ff */
[----:B------:R-:W-:-:S03]  /*89d00*/  IMAD.MOV.U32 R10, RZ, RZ, R6 ;  /* 0x000000ffff0a7224 */ /* 0x000fc600078e0006 */
[----:B------:R-:W-:-:S03]  /*89d10*/  SEL R11, R11, R7, P0 ;  /* 0x000000070b0b7207 */ /* 0x000fc60000000000 */
[----:B------:R-:W-:-:S08]  /*89d20*/  DADD R50, R56, R8 ;  /* 0x0000000038327229 */ /* 0x000fd00000000008 */
[----:B------:R-:W-:Y:S02]  /*89d30*/  DADD R56, R56, -R50 ;  /* 0x0000000038387229 */ /* 0x000fe40000000832 */
[----:B------:R-:W-:-:S06]  /*89d40*/  DMUL R6, R50, R10 ;  /* 0x0000000a32067228 */ /* 0x000fcc0000000000 */
[----:B------:R-:W-:Y:S02]  /*89d50*/  DADD R56, R8, R56 ;  /* 0x0000000008387229 */ /* 0x000fe40000000038 */
[----:B------:R-:W-:Y:S01]  /*89d60*/  DFMA R50, R50, R10, -R6 ;  /* 0x0000000a3232722b */ /* 0x000fe20000000806 */
[----:B------:R-:W-:Y:S02]  /*89d70*/  IMAD.MOV.U32 R8, RZ, RZ, 0x652b82fe ;  /* 0x652b82feff087424 */ /* 0x000fe400078e00ff */
[----:B------:R-:W-:-:S05]  /*89d80*/  IMAD.MOV.U32 R9, RZ, RZ, 0x3ff71547 ;  /* 0x3ff71547ff097424 */ /* 0x000fca00078e00ff */
[----:B------:R-:W-:-:S08]  /*89d90*/  DFMA R56, R56, R10, R50 ;  /* 0x0000000a3838722b */ /* 0x000fd00000000032 */
[----:B------:R-:W-:-:S08]  /*89da0*/  DADD R10, R6, R56 ;  /* 0x00000000060a7229 */ /* 0x000fd00000000038 */
[----:B------:R-:W-:Y:S02]  /*89db0*/  DFMA R8, R10, R8, 6.75539944105574400000e+15 ;  /* 0x433800000a08742b */ /* 0x000fe40000000008 */
[----:B------:R-:W-:Y:S01]  /*89dc0*/  FSETP.GEU.AND P0, PT, |R11|, 4.1917929649353027344, PT ;  /* 0x4086232b0b00780b */ /* 0x000fe20003f0e200 */
[----:B------:R-:W-:-:S05]  /*89dd0*/  DADD R6, R6, -R10 ;  /* 0x0000000006067229 */ /* 0x000fca000000080a */
[----:B------:R-:W-:-:S03]  /*89de0*/  DADD R50, R8, -6.75539944105574400000e+15 ;  /* 0xc338000008327429 */ /* 0x000fc60000000000 */
[----:B------:R-:W-:-:S05]  /*89df0*/  DADD R56, R56, R6 ;  /* 0x0000000038387229 */ /* 0x000fca0000000006 */
        /* <DEDUP_REMOVED lines=50> */
.L_x_1737:
[----:B------:R-:W-:Y:S01]  /*8a120*/  DFMA R56, R56, R6, R6 ;  /* 0x000000063838722b */ /* 0x000fe20000000006 */
[----:B------:R-:W-:Y:S01]  /*8a130*/  IMAD.MOV.U32 R95, RZ, RZ, 0x0 ;  /* 0x00000000ff5f7424 */ /* 0x000fe200078e00ff */
[----:B------:R-:W-:-:S08]  /*8a140*/  DSETP.NEU.AND P0, PT, |R6|, +INF , PT ;  /* 0x7ff000000600742a */ /* 0x000fd00003f0d200 */
[----:B------:R-:W-:Y:S02]  /*8a150*/  FSEL R5, R6, R56, !P0 ;  /* 0x0000003806057208 */ /* 0x000fe40004000000 */
[----:B------:R-:W-:Y:S01]  /*8a160*/  FSEL R6, R7, R57, !P0 ;  /* 0x0000003907067208 */ /* 0x000fe20004000000 */
[----:B------:R-:W-:Y:S06]  /*8a170*/  RET.REL.NODEC R94 `(_Z33unified_sogrand_iterations_kernelPKdPdS1_S1_PiS2_S1_iiimdiii) ;  /* 0xfffff75c5ea07950 */ /* 0x000fec0003c3ffff */
.L_x_1738:
[----:B------:R-:W-:-:S00]  /*8a180*/  BRA `(.L_x_1738) ;  /* 0xfffffffc00fc7947 */ /* 0x000fc0000383ffff */
[----:B------:R-:W-:-:S00]  /*8a190*/  NOP ;  /* 0x0000000000007918 */ /* 0x000fc00000000000 */
        /* <DEDUP_REMOVED lines=14> */
.L_x_1743:


//--------------------- .nv.shared._Z33unified_sogrand_iterations_kernelPKdPdS1_S1_PiS2_S1_iiimdiii --------------------------
	.section	.nv.shared._Z33unified_sogrand_iterations_kernelPKdPdS1_S1_PiS2_S1_iiimdiii,"aw",@nobits
	.sectionflags	@""
	.align	8
.nv.shared._Z33unified_sogrand_iterations_kernelPKdPdS1_S1_PiS2_S1_iiimdiii:
	.zero		1048


//--------------------- .nv.shared.reserved.0     --------------------------
	.section	.nv.shared.reserved.0,"aw",@nobits
	.weak		__nv_reservedSMEM_offset_0_alias
	.size		__nv_reservedSMEM_offset_0_alias, 0, 64
	.other		__nv_reservedSMEM_offset_0_alias,@"STO_CUDA_RESERVED_SHARED STV_DEFAULT"
__nv_reservedSMEM_offset_0_alias:
	.zero		0
	.zero		64


//--------------------- .nv.constant0._Z33unified_sogrand_iterations_kernelPKdPdS1_S1_PiS2_S1_iiimdiii --------------------------
	.section	.nv.constant0._Z33unified_sogrand_iterations_kernelPKdPdS1_S1_PiS2_S1_iiimdiii,"a",@progbits
	.sectionflags	@""
	.align	4
.nv.constant0._Z33unified_sogrand_iterations_kernelPKdPdS1_S1_PiS2_S1_iiimdiii:
	.zero		996


//--------------------- SYMBOLS --------------------------

	.type		.nv.reservedSmem.offset0,@object
	.size		.nv.reservedSmem.offset0,0x4
	.type		.nv.reservedSmem.cap,@object
	.size		.nv.reservedSmem.cap,0x4
